def attn_fwd(
    Q,
    K,
    V,
    Out,
    Lse,
    sm_scale,
    stride_qz,
    stride_qh,
    stride_qm,
    stride_qk,
    stride_kz,
    stride_kh,
    stride_kn,
    stride_kk,
    stride_vz,
    stride_vh,
    stride_vn,
    stride_vk,
    stride_oz,
    stride_oh,
    stride_om,
    stride_ok,
    seqlen_q,
    seqlen_k,
    BLOCK_M: tl.constexpr,
    BLOCK_N: tl.constexpr,
    HEAD_DIM: tl.constexpr,
    CAUSAL: tl.constexpr,
):
    start_m = tl.program_id(0)
    off_hz = tl.program_id(1)
    q_off = off_hz * stride_qh
    k_off = off_hz * stride_kh
    v_off = off_hz * stride_vh
    offs_m = start_m * BLOCK_M + tl.arange(0, BLOCK_M)
    offs_d = tl.arange(0, HEAD_DIM)
    offs_n = tl.arange(0, BLOCK_N)
    q_ptrs = Q + q_off + offs_m[:, None] * stride_qm + offs_d[None, :] * stride_qk
    k_ptrs = K + k_off + offs_d[:, None] * stride_kk + offs_n[None, :] * stride_kn
    v_ptrs = V + v_off + offs_n[:, None] * stride_vn + offs_d[None, :] * stride_vk
    m_i = tl.full([BLOCK_M], float("-inf"), dtype=tl.float32)
    l_i = tl.zeros([BLOCK_M], dtype=tl.float32) + 1.0
    acc = tl.zeros([BLOCK_M, HEAD_DIM], dtype=tl.float32)
    q = tl.load(q_ptrs)
    acc, l_i, m_i = _attn_fwd_inner(
        acc,
        l_i,
        m_i,
        q,
        k_ptrs,
        v_ptrs,
        sm_scale,
        stride_kn,
        stride_vn,
        start_m,
        seqlen_k,
        BLOCK_M,
        BLOCK_N,
        HEAD_DIM,
        CAUSAL,
    )
    acc = acc / l_i[:, None]
    lse = m_i + tl.math.log2(l_i) / 1.4426950408889634
    o_ptrs = (
        Out
        + off_hz * stride_oh
        + offs_m[:, None] * stride_om
        + offs_d[None, :] * stride_ok
    )
    tl.store(o_ptrs, acc.to(Out.dtype.element_ty))
    tl.store(Lse + off_hz * seqlen_q + offs_m, lse)

# config = {"BLOCK_M": 128, "BLOCK_N": 32, "HEAD_DIM": 512, "arch": "sm_90", "causal": true, "dtype": "fp8e4m3", "num_stages": 4, "num_warps": 8}
# arch = sm_90


// ===== COMPILED SASS (sm_90a) =====

	.target	sm_90a

	.elftype	@"ET_EXEC"


//--------------------- .note.nv.tkinfo           --------------------------
	.section	.note.nv.tkinfo,"",@"SHT_NOTE"
	.sectionflags	@"SHF_NOTE_NV_TKINFO"
	.tkinfo
        /*0018*/ 	.word	0x00000002
        /*0030*/ 	.string	""
        /*0030*/ 	.string	"ptxas"
        /*0030*/ 	.string	"Cuda compilation tools, release 13.0, V13.0.88"
        /*0030*/ 	.string	"Build cuda_13.0.r13.0/compiler.36424714_0"
        /*0030*/ 	.string	"-v  -suppress-debug-info  -lineinfo  -arch sm_90a "



//--------------------- .note.nv.cuinfo           --------------------------
	.section	.note.nv.cuinfo,"",@"SHT_NOTE"
	.sectionflags	@"SHF_NOTE_NV_CUINFO"
        /*0018*/ 	.short	0x0002
        /*001a*/ 	.short	0x005a
        /*001c*/ 	.short	0x0082
	.zero		2


//--------------------- .nv.info                  --------------------------
	.section	.nv.info,"",@"SHT_CUDA_INFO"
	.align	4


	//----- nvinfo : EIATTR_REGCOUNT
	.align		4
        /*0000*/ 	.byte	0x04, 0x2f
        /*0002*/ 	.short	(.L_2 - .L_1)
	.align		4
.L_1:
        /*0004*/ 	.word	index@(attn_fwd)
        /*0008*/ 	.word	0x000000ff


	//----- nvinfo : EIATTR_FRAME_SIZE
	.align		4
.L_2:
        /*000c*/ 	.byte	0x04, 0x11
        /*000e*/ 	.short	(.L_4 - .L_3)
	.align		4
.L_3:
        /*0010*/ 	.word	index@(attn_fwd)
        /*0014*/ 	.word	0x000008f8


	//----- nvinfo : EIATTR_MIN_STACK_SIZE
	.align		4
.L_4:
        /*0018*/ 	.byte	0x04, 0x12
        /*001a*/ 	.short	(.L_6 - .L_5)
	.align		4
.L_5:
        /*001c*/ 	.word	index@(attn_fwd)
        /*0020*/ 	.word	0x000008f8
.L_6:


//--------------------- .nv.compat                --------------------------
	.section	.nv.compat,"",@"SHT_CUDA_COMPAT_INFO"
	.align	4
        /*0000*/ 	.byte	0x02, 0x09, 0x01, 0x00, 0x02, 0x02, 0x04, 0x00, 0x02, 0x05, 0x05, 0x00, 0x03, 0x07, 0x01, 0x01
        /*0010*/ 	.byte	0x02, 0x03, 0x00, 0x00, 0x02, 0x06, 0x01, 0x00, 0x04, 0x0b, 0x08, 0x00, 0x00, 0x00, 0x00, 0x00
        /*0020*/ 	.byte	0x00, 0x00, 0x00, 0x00


//--------------------- .nv.info.attn_fwd         --------------------------
	.section	.nv.info.attn_fwd,"",@"SHT_CUDA_INFO"
	.sectionflags	@""
	.align	4


	//----- nvinfo : EIATTR_CUDA_API_VERSION
	.align		4
        /*0000*/ 	.byte	0x04, 0x37
        /*0002*/ 	.short	(.L_8 - .L_7)
.L_7:
        /*0004*/ 	.word	0x00000082


	//----- nvinfo : EIATTR_KPARAM_INFO
	.align		4
.L_8:
        /*0008*/ 	.byte	0x04, 0x17
        /*000a*/ 	.short	(.L_10 - .L_9)
.L_9:
        /*000c*/ 	.word	0x00000000
        /*0010*/ 	.short	0x0019
        /*0012*/ 	.short	0x0080
        /*0014*/ 	.byte	0x00, 0xf4, 0x21, 0x00


	//----- nvinfo : EIATTR_KPARAM_INFO
	.align		4
.L_10:
        /*0018*/ 	.byte	0x04, 0x17
        /*001a*/ 	.short	(.L_12 - .L_11)
.L_11:
        /*001c*/ 	.word	0x00000000
        /*0020*/ 	.short	0x0018
        /*0022*/ 	.short	0x0078
        /*0024*/ 	.byte	0x00, 0xf4, 0x21, 0x00


	//----- nvinfo : EIATTR_KPARAM_INFO
	.align		4
.L_12:
        /*0028*/ 	.byte	0x04, 0x17
        /*002a*/ 	.short	(.L_14 - .L_13)
.L_13:
        /*002c*/ 	.word	0x00000000
        /*0030*/ 	.short	0x0017
        /*0032*/ 	.short	0x0070
        /*0034*/ 	.byte	0x00, 0xf0, 0x11, 0x00


	//----- nvinfo : EIATTR_KPARAM_INFO
	.align		4
.L_14:
        /*0038*/ 	.byte	0x04, 0x17
        /*003a*/ 	.short	(.L_16 - .L_15)
.L_15:
        /*003c*/ 	.word	0x00000000
        /*0040*/ 	.short	0x0016
        /*0042*/ 	.short	0x006c
        /*0044*/ 	.byte	0x00, 0xf0, 0x11, 0x00


	//----- nvinfo : EIATTR_KPARAM_INFO
	.align		4
.L_16:
        /*0048*/ 	.byte	0x04, 0x17
        /*004a*/ 	.short	(.L_18 - .L_17)
.L_17:
        /*004c*/ 	.word	0x00000000
        /*0050*/ 	.short	0x0015
        /*0052*/ 	.short	0x0068
        /*0054*/ 	.byte	0x00, 0xf0, 0x11, 0x00


	//----- nvinfo : EIATTR_KPARAM_INFO
	.align		4
.L_18:
        /*0058*/ 	.byte	0x04, 0x17
        /*005a*/ 	.short	(.L_20 - .L_19)
.L_19:
        /*005c*/ 	.word	0x00000000
        /*0060*/ 	.short	0x0014
        /*0062*/ 	.short	0x0064
        /*0064*/ 	.byte	0x00, 0xf0, 0x11, 0x00


	//----- nvinfo : EIATTR_KPARAM_INFO
	.align		4
.L_20:
        /*0068*/ 	.byte	0x04, 0x17
        /*006a*/ 	.short	(.L_22 - .L_21)
.L_21:
        /*006c*/ 	.word	0x00000000
        /*0070*/ 	.short	0x0013
        /*0072*/ 	.short	0x0060
        /*0074*/ 	.byte	0x00, 0xf0, 0x11, 0x00


	//----- nvinfo : EIATTR_KPARAM_INFO
	.align		4
.L_22:
        /*0078*/ 	.byte	0x04, 0x17
        /*007a*/ 	.short	(.L_24 - .L_23)
.L_23:
        /*007c*/ 	.word	0x00000000
        /*0080*/ 	.short	0x0012
        /*0082*/ 	.short	0x005c
        /*0084*/ 	.byte	0x00, 0xf0, 0x11, 0x00


	//----- nvinfo : EIATTR_KPARAM_INFO
	.align		4
.L_24:
        /*0088*/ 	.byte	0x04, 0x17
        /*008a*/ 	.short	(.L_26 - .L_25)
.L_25:
        /*008c*/ 	.word	0x00000000
        /*0090*/ 	.short	0x0011
        /*0092*/ 	.short	0x0058
        /*0094*/ 	.byte	0x00, 0xf0, 0x11, 0x00


	//----- nvinfo : EIATTR_KPARAM_INFO
	.align		4
.L_26:
        /*0098*/ 	.byte	0x04, 0x17
        /*009a*/ 	.short	(.L_28 - .L_27)
.L_27:
        /*009c*/ 	.word	0x00000000
        /*00a0*/ 	.short	0x0010
        /*00a2*/ 	.short	0x0054
        /*00a4*/ 	.byte	0x00, 0xf0, 0x11, 0x00


	//----- nvinfo : EIATTR_KPARAM_INFO
	.align		4
.L_28:
        /*00a8*/ 	.byte	0x04, 0x17
        /*00aa*/ 	.short	(.L_30 - .L_29)
.L_29:
        /*00ac*/ 	.word	0x00000000
        /*00b0*/ 	.short	0x000f
        /*00b2*/ 	.short	0x0050
        /*00b4*/ 	.byte	0x00, 0xf0, 0x11, 0x00


	//----- nvinfo : EIATTR_KPARAM_INFO
	.align		4
.L_30:
        /*00b8*/ 	.byte	0x04, 0x17
        /*00ba*/ 	.short	(.L_32 - .L_31)
.L_31:
        /*00bc*/ 	.word	0x00000000
        /*00c0*/ 	.short	0x000e
        /*00c2*/ 	.short	0x004c
        /*00c4*/ 	.byte	0x00, 0xf0, 0x11, 0x00


	//----- nvinfo : EIATTR_KPARAM_INFO
	.align		4
.L_32:
        /*00c8*/ 	.byte	0x04, 0x17
        /*00ca*/ 	.short	(.L_34 - .L_33)
.L_33:
        /*00cc*/ 	.word	0x00000000
        /*00d0*/ 	.short	0x000d
        /*00d2*/ 	.short	0x0048
        /*00d4*/ 	.byte	0x00, 0xf0, 0x11, 0x00


	//----- nvinfo : EIATTR_KPARAM_INFO
	.align		4
.L_34:
        /*00d8*/ 	.byte	0x04, 0x17
        /*00da*/ 	.short	(.L_36 - .L_35)
.L_35:
        /*00dc*/ 	.word	0x00000000
        /*00e0*/ 	.short	0x000c
        /*00e2*/ 	.short	0x0044
        /*00e4*/ 	.byte	0x00, 0xf0, 0x11, 0x00


	//----- nvinfo : EIATTR_KPARAM_INFO
	.align		4
.L_36:
        /*00e8*/ 	.byte	0x04, 0x17
        /*00ea*/ 	.short	(.L_38 - .L_37)
.L_37:
        /*00ec*/ 	.word	0x00000000
        /*00f0*/ 	.short	0x000b
        /*00f2*/ 	.short	0x0040
        /*00f4*/ 	.byte	0x00, 0xf0, 0x11, 0x00


	//----- nvinfo : EIATTR_KPARAM_INFO
	.align		4
.L_38:
        /*00f8*/ 	.byte	0x04, 0x17
        /*00fa*/ 	.short	(.L_40 - .L_39)
.L_39:
        /*00fc*/ 	.word	0x00000000
        /*0100*/ 	.short	0x000a
        /*0102*/ 	.short	0x003c
        /*0104*/ 	.byte	0x00, 0xf0, 0x11, 0x00


	//----- nvinfo : EIATTR_KPARAM_INFO
	.align		4
.L_40:
        /*0108*/ 	.byte	0x04, 0x17
        /*010a*/ 	.short	(.L_42 - .L_41)
.L_41:
        /*010c*/ 	.word	0x00000000
        /*0110*/ 	.short	0x0009
        /*0112*/ 	.short	0x0038
        /*0114*/ 	.byte	0x00, 0xf0, 0x11, 0x00


	//----- nvinfo : EIATTR_KPARAM_INFO
	.align		4
.L_42:
        /*0118*/ 	.byte	0x04, 0x17
        /*011a*/ 	.short	(.L_44 - .L_43)
.L_43:
        /*011c*/ 	.word	0x00000000
        /*0120*/ 	.short	0x0008
        /*0122*/ 	.short	0x0034
        /*0124*/ 	.byte	0x00, 0xf0, 0x11, 0x00


	//----- nvinfo : EIATTR_KPARAM_INFO
	.align		4
.L_44:
        /*0128*/ 	.byte	0x04, 0x17
        /*012a*/ 	.short	(.L_46 - .L_45)
.L_45:
        /*012c*/ 	.word	0x00000000
        /*0130*/ 	.short	0x0007
        /*0132*/ 	.short	0x0030
        /*0134*/ 	.byte	0x00, 0xf0, 0x11, 0x00


	//----- nvinfo : EIATTR_KPARAM_INFO
	.align		4
.L_46:
        /*0138*/ 	.byte	0x04, 0x17
        /*013a*/ 	.short	(.L_48 - .L_47)
.L_47:
        /*013c*/ 	.word	0x00000000
        /*0140*/ 	.short	0x0006
        /*0142*/ 	.short	0x002c
        /*0144*/ 	.byte	0x00, 0xf0, 0x11, 0x00


	//----- nvinfo : EIATTR_KPARAM_INFO
	.align		4
.L_48:
        /*0148*/ 	.byte	0x04, 0x17
        /*014a*/ 	.short	(.L_50 - .L_49)
.L_49:
        /*014c*/ 	.word	0x00000000
        /*0150*/ 	.short	0x0005
        /*0152*/ 	.short	0x0028
        /*0154*/ 	.byte	0x00, 0xf0, 0x11, 0x00


	//----- nvinfo : EIATTR_KPARAM_INFO
	.align		4
.L_50:
        /*0158*/ 	.byte	0x04, 0x17
        /*015a*/ 	.short	(.L_52 - .L_51)
.L_51:
        /*015c*/ 	.word	0x00000000
        /*0160*/ 	.short	0x0004
        /*0162*/ 	.short	0x0020
        /*0164*/ 	.byte	0x00, 0xf4, 0x21, 0x00


	//----- nvinfo : EIATTR_KPARAM_INFO
	.align		4
.L_52:
        /*0168*/ 	.byte	0x04, 0x17
        /*016a*/ 	.short	(.L_54 - .L_53)
.L_53:
        /*016c*/ 	.word	0x00000000
        /*0170*/ 	.short	0x0003
        /*0172*/ 	.short	0x0018
        /*0174*/ 	.byte	0x00, 0xf4, 0x21, 0x00


	//----- nvinfo : EIATTR_KPARAM_INFO
	.align		4
.L_54:
        /*0178*/ 	.byte	0x04, 0x17
        /*017a*/ 	.short	(.L_56 - .L_55)
.L_55:
        /*017c*/ 	.word	0x00000000
        /*0180*/ 	.short	0x0002
        /*0182*/ 	.short	0x0010
        /*0184*/ 	.byte	0x00, 0xf4, 0x21, 0x00


	//----- nvinfo : EIATTR_KPARAM_INFO
	.align		4
.L_56:
        /*0188*/ 	.byte	0x04, 0x17
        /*018a*/ 	.short	(.L_58 - .L_57)
.L_57:
        /*018c*/ 	.word	0x00000000
        /*0190*/ 	.short	0x0001
        /*0192*/ 	.short	0x0008
        /*0194*/ 	.byte	0x00, 0xf4, 0x21, 0x00


	//----- nvinfo : EIATTR_KPARAM_INFO
	.align		4
.L_58:
        /*0198*/ 	.byte	0x04, 0x17
        /*019a*/ 	.short	(.L_60 - .L_59)
.L_59:
        /*019c*/ 	.word	0x00000000
        /*01a0*/ 	.short	0x0000
        /*01a2*/ 	.short	0x0000
        /*01a4*/ 	.byte	0x00, 0xf4, 0x21, 0x00


	//----- nvinfo : EIATTR_SPARSE_MMA_MASK
	.align		4
.L_60:
        /*01a8*/ 	.byte	0x03, 0x50
        /*01aa*/ 	.short	0x0000


	//----- nvinfo : EIATTR_MAXREG_COUNT
	.align		4
        /*01ac*/ 	.byte	0x03, 0x1b
        /*01ae*/ 	.short	0x00ff


	//----- nvinfo : EIATTR_NUM_BARRIERS
	.align		4
        /*01b0*/ 	.byte	0x02, 0x4c
        /*01b2*/ 	.byte	0x01
	.zero		1


	//----- nvinfo : EIATTR_ANNOTATIONS
	.align		4
        /*01b4*/ 	.byte	0x04, 0x55
        /*01b6*/ 	.short	(.L_62 - .L_61)


	//   ....[0]....
.L_61:
        /*01b8*/ 	.word	0x00000001
        /*01bc*/ 	.byte	0x40, 0x0e, 0x00, 0x00, 0x01, 0x00, 0x00, 0x00, 0xd0, 0x11, 0x00, 0x00, 0x01, 0x00, 0x00, 0x00
        /* <DEDUP_REMOVED lines=687> */
        /*2cbc*/ 	.byte	0x10, 0xcb, 0x01, 0x00, 0x01, 0x00, 0x00, 0x00, 0xb0, 0xf4, 0x01, 0x00


	//----- nvinfo : EIATTR_MERCURY_ISA_VERSION
	.align		4
.L_62:
        /*2cc8*/ 	.byte	0x03, 0x5f
        /*2cca*/ 	.short	0x0101


	//----- nvinfo : EIATTR_COOP_GROUP_MASK_REGIDS
	.align		4
        /*2ccc*/ 	.byte	0x04, 0x29
        /*2cce*/ 	.short	(.L_64 - .L_63)


	//   ....[0]....
.L_63:
        /*2cd0*/ 	.word	0xffffffff


	//   ....[1]....
        /*2cd4*/ 	.word	0xffffffff


	//   ....[2]....
        /*2cd8*/ 	.word	0xffffffff


	//   ....[3]....
        /*2cdc*/ 	.word	0xffffffff


	//   ....[4]....
        /*2ce0*/ 	.word	0xffffffff


	//   ....[5]....
        /*2ce4*/ 	.word	0xffffffff


	//   ....[6]....
        /*2ce8*/ 	.word	0xffffffff


	//   ....[7]....
        /*2cec*/ 	.word	0xffffffff


	//   ....[8]....
        /*2cf0*/ 	.word	0xffffffff


	//   ....[9]....
        /*2cf4*/ 	.word	0xffffffff


	//   ....[10]....
        /*2cf8*/ 	.word	0xffffffff


	//   ....[11]....
        /*2cfc*/ 	.word	0xffffffff


	//----- nvinfo : EIATTR_COOP_GROUP_INSTR_OFFSETS
	.align		4
.L_64:
        /*2d00*/ 	.byte	0x04, 0x28
        /*2d02*/ 	.short	(.L_66 - .L_65)


	//   ....[0]....
.L_65:
        /*2d04*/ 	.word	0x0000d2f0


	//   ....[1]....
        /*2d08*/ 	.word	0x0000d450


	//   ....[2]....
        /*2d0c*/ 	.word	0x0000d470


	//   ....[3]....
        /*2d10*/ 	.word	0x0000d4c0


	//   ....[4]....
        /*2d14*/ 	.word	0x0000d990


	//   ....[5]....
        /*2d18*/ 	.word	0x0000d9b0


	//   ....[6]....
        /*2d1c*/ 	.word	0x0000d9f0


	//   ....[7]....
        /*2d20*/ 	.word	0x0000da00


	//   ....[8]....
        /*2d24*/ 	.word	0x000110b0


	//   ....[9]....
        /*2d28*/ 	.word	0x000110c0


	//   ....[10]....
        /*2d2c*/ 	.word	0x00011130


	//   ....[11]....
        /*2d30*/ 	.word	0x00011140


	//----- nvinfo : EIATTR_EXIT_INSTR_OFFSETS
	.align		4
.L_66:
        /*2d34*/ 	.byte	0x04, 0x1c
        /*2d36*/ 	.short	(.L_68 - .L_67)


	//   ....[0]....
.L_67:
        /*2d38*/ 	.word	0x0001f4a0


	//   ....[1]....
        /*2d3c*/ 	.word	0x0001f4e0


	//----- nvinfo : EIATTR_REQNTID
	.align		4
.L_68:
        /*2d40*/ 	.byte	0x04, 0x10
        /*2d42*/ 	.short	(.L_70 - .L_69)
.L_69:
        /*2d44*/ 	.word	0x00000100
        /*2d48*/ 	.word	0x00000001
        /*2d4c*/ 	.word	0x00000001


	//----- nvinfo : EIATTR_CBANK_PARAM_SIZE
	.align		4
.L_70:
        /*2d50*/ 	.byte	0x03, 0x19
        /*2d52*/ 	.short	0x0088


	//----- nvinfo : EIATTR_PARAM_CBANK
	.align		4
        /*2d54*/ 	.byte	0x04, 0x0a
        /*2d56*/ 	.short	(.L_72 - .L_71)
	.align		4
.L_71:
        /*2d58*/ 	.word	index@(.nv.constant0.attn_fwd)
        /*2d5c*/ 	.short	0x0210
        /*2d5e*/ 	.short	0x0088


	//----- nvinfo : EIATTR_SW_WAR
	.align		4
.L_72:
        /*2d60*/ 	.byte	0x04, 0x36
        /*2d62*/ 	.short	(.L_74 - .L_73)
.L_73:
        /*2d64*/ 	.word	0x00000008
.L_74:


//--------------------- .nv.callgraph             --------------------------
	.section	.nv.callgraph,"",@"SHT_CUDA_CALLGRAPH"
	.align	4
	.sectionentsize	8
	.align		4
        /*0000*/ 	.word	0x00000000
	.align		4
        /*0004*/ 	.word	0xffffffff
	.align		4
        /*0008*/ 	.word	0x00000000
	.align		4
        /*000c*/ 	.word	0xfffffffe
	.align		4
        /*0010*/ 	.word	0x00000000
	.align		4
        /*0014*/ 	.word	0xfffffffd
	.align		4
        /*0018*/ 	.word	0x00000000
	.align		4
        /*001c*/ 	.word	0xfffffffc


//--------------------- .nv.constant4             --------------------------
	.section	.nv.constant4,"a",@progbits
	.align	8
	.align		8
.nv.constant4:
        /*0000*/ 	.dword	_$_str


//--------------------- .text.attn_fwd            --------------------------
	.section	.text.attn_fwd,"ax",@progbits
	.align	128
        .global         attn_fwd
        .type           attn_fwd,@function
        .size           attn_fwd,(.L_x_3 - attn_fwd)
        .other          attn_fwd,@"STO_CUDA_ENTRY STV_DEFAULT"
attn_fwd:
.text.attn_fwd:
[----:B------:R-:W0:Y:S01]  /*0000*/  LDC R1, c[0x0][0x28] ;  /* 0x00000a00ff017b82 */ /* 0x000e220000000800 */
[----:B------:R-:W1:Y:S07]  /*0010*/  S2R R180, SR_TID.X ;  /* 0x0000000000b47919 */ /* 0x000e6e0000002100 */
[----:B------:R-:W2:Y:S01]  /*0020*/  LDC R7, c[0x0][0x248] ;  /* 0x00009200ff077b82 */ /* 0x000ea20000000800 */
[----:B------:R-:W-:Y:S01]  /*0030*/  ULDC.64 UR4, c[0x0][0x240] ;  /* 0x0000900000047ab9 */ /* 0x000fe20000000a00 */
[----:B0-----:R-:W-:Y:S01]  /*0040*/  VIADD R1, R1, 0xfffff708 ;  /* 0xfffff70801017836 */ /* 0x001fe20000000000 */
[----:B------:R-:W0:Y:S05]  /*0050*/  S2R R2, SR_CTAID.X ;  /* 0x0000000000027919 */ /* 0x000e2a0000002500 */
[----:B------:R-:W3:Y:S08]  /*0060*/  S2UR UR6, SR_CTAID.Y ;  /* 0x00000000000679c3 */ /* 0x000ef00000002600 */
[----:B------:R-:W4:Y:S01]  /*0070*/  LDC.64 R4, c[0x0][0x210] ;  /* 0x00008400ff047b82 */ /* 0x000f220000000a00 */
[----:B-1----:R-:W-:Y:S01]  /*0080*/  SHF.R.U32.HI R0, RZ, 0x7, R180 ;  /* 0x00000007ff007819 */ /* 0x002fe200000116b4 */
[----:B---3--:R-:W-:-:S03]  /*0090*/  UIMAD UR4, UR6, UR4, URZ ;  /* 0x00000004060472a4 */ /* 0x008fc6000f8e023f */
[----:B------:R-:W-:Y:S01]  /*00a0*/  SGXT.U32 R181, R0, 0x1 ;  /* 0x0000000100b5781a */ /* 0x000fe20000000000 */
[----:B0-----:R-:W-:Y:S01]  /*00b0*/  IMAD.SHL.U32 R3, R2, 0x80, RZ ;  /* 0x0000008002037824 */ /* 0x001fe200078e00ff */
[----:B------:R-:W-:-:S03]  /*00c0*/  ULDC.64 UR6, c[0x0][0x208] ;  /* 0x0000820000067ab9 */ /* 0x000fc60000000a00 */
[----:B--2---:R-:W-:Y:S01]  /*00d0*/  IMAD R0, R181, R7, RZ ;  /* 0x00000007b5007224 */ /* 0x004fe200078e02ff */
[----:B------:R-:W-:-:S03]  /*00e0*/  LOP3.LUT R3, R3, 0x7f, R180, 0xf8, !PT ;  /* 0x0000007f03037812 */ /* 0x000fc600078ef8b4 */
[----:B------:R-:W-:Y:S02]  /*00f0*/  IMAD R6, R7, 0x2, R0 ;  /* 0x0000000207067824 */ /* 0x000fe400078e0200 */
[----:B------:R-:W-:Y:S01]  /*0100*/  IMAD R3, R3, UR5, RZ ;  /* 0x0000000503037c24 */ /* 0x000fe2000f8e02ff */
[----:B------:R-:W-:Y:S01]  /*0110*/  USHF.R.S32.HI UR5, URZ, 0x1f, UR4 ;  /* 0x0000001f3f057899 */ /* 0x000fe20008011404 */
[----:B------:R-:W-:-:S03]  /*0120*/  IMAD R10, R7, 0x2, R6 ;  /* 0x00000002070a7824 */ /* 0x000fc600078e0206 */
[----:B----4-:R-:W-:Y:S01]  /*0130*/  IADD3 R4, P0, P1, R3, UR4, R4 ;  /* 0x0000000403047c10 */ /* 0x010fe2000f91e004 */
[----:B------:R-:W-:Y:S01]  /*0140*/  IMAD R14, R7, 0x2, R10 ;  /* 0x00000002070e7824 */ /* 0x000fe200078e020a */
[----:B------:R-:W-:-:S03]  /*0150*/  SHF.R.S32.HI R2, RZ, 0x1f, R3 ;  /* 0x0000001fff027819 */ /* 0x000fc60000011403 */
[C---:B------:R-:W-:Y:S01]  /*0160*/  IMAD R16, R7.reuse, 0x2, R14 ;  /* 0x0000000207107824 */ /* 0x040fe200078e020e */
[----:B------:R-:W-:Y:S02]  /*0170*/  IADD3.X R5, R2, UR5, R5, P0, P1 ;  /* 0x0000000502057c10 */ /* 0x000fe400087e2405 */
[-C--:B------:R-:W-:Y:S01]  /*0180*/  IADD3 R2, P0, R0, R4.reuse, RZ ;  /* 0x0000000400027210 */ /* 0x080fe20007f1e0ff */
[C---:B------:R-:W-:Y:S01]  /*0190*/  IMAD R18, R7.reuse, 0x2, R16 ;  /* 0x0000000207127824 */ /* 0x040fe200078e0210 */
[-C--:B------:R-:W-:Y:S02]  /*01a0*/  IADD3 R30, P1, R6, R4.reuse, RZ ;  /* 0x00000004061e7210 */ /* 0x080fe40007f3e0ff */
[-C--:B------:R-:W-:Y:S01]  /*01b0*/  LEA.HI.X.SX32 R3, R0, R5.reuse, 0x1, P0 ;  /* 0x0000000500037211 */ /* 0x080fe200000f0eff */
[C---:B------:R-:W-:Y:S01]  /*01c0*/  IMAD R20, R7.reuse, 0x2, R18 ;  /* 0x0000000207147824 */ /* 0x040fe200078e0212 */
[-C--:B------:R-:W-:Y:S02]  /*01d0*/  IADD3 R8, P0, R10, R4.reuse, RZ ;  /* 0x000000040a087210 */ /* 0x080fe40007f1e0ff */
[-C--:B------:R-:W-:Y:S01]  /*01e0*/  LEA.HI.X.SX32 R31, R6, R5.reuse, 0x1, P1 ;  /* 0x00000005061f7211 */ /* 0x080fe200008f0eff */
[C---:B------:R-:W-:Y:S01]  /*01f0*/  IMAD R22, R7.reuse, 0x2, R20 ;  /* 0x0000000207167824 */ /* 0x040fe200078e0214 */
[-C--:B------:R-:W-:Y:S01]  /*0200*/  LEA.HI.X.SX32 R9, R10, R5.reuse, 0x1, P0 ;  /* 0x000000050a097211 */ /* 0x080fe200000f0eff */
[----:B------:R0:W2:Y:S02]  /*0210*/  LDG.E.U8 R47, desc[UR6][R2.64] ;  /* 0x00000006022f7981 */ /* 0x0000a4000c1e1100 */
[C---:B------:R-:W-:Y:S01]  /*0220*/  IMAD R24, R7.reuse, 0x2, R22 ;  /* 0x0000000207187824 */ /* 0x040fe200078e0216 */
[CC--:B------:R-:W-:Y:S01]  /*0230*/  IADD3 R10, P0, R14.reuse, R4.reuse, RZ ;  /* 0x000000040e0a7210 */ /* 0x0c0fe20007f1e0ff */
[----:B------:R-:W3:Y:S02]  /*0240*/  LDG.E.U8 R0, desc[UR6][R8.64] ;  /* 0x0000000608007981 */ /* 0x000ee4000c1e1100 */
[C---:B------:R-:W-:Y:S01]  /*0250*/  IMAD R26, R7.reuse, 0x2, R24 ;  /* 0x00000002071a7824 */ /* 0x040fe200078e0218 */
[-C--:B------:R-:W-:Y:S01]  /*0260*/  LEA.HI.X.SX32 R11, R14, R5.reuse, 0x1, P0 ;  /* 0x000000050e0b7211 */ /* 0x080fe200000f0eff */
[----:B------:R-:W4:Y:S01]  /*0270*/  LDG.E.U8 R30, desc[UR6][R30.64] ;  /* 0x000000061e1e7981 */ /* 0x000f22000c1e1100 */
[-C--:B0-----:R-:W-:Y:S01]  /*0280*/  IADD3 R2, P0, R18, R4.reuse, RZ ;  /* 0x0000000412027210 */ /* 0x081fe20007f1e0ff */
[C---:B------:R-:W-:Y:S01]  /*0290*/  IMAD R28, R7.reuse, 0x2, R26 ;  /* 0x00000002071c7824 */ /* 0x040fe200078e021a */
[-C--:B------:R-:W-:Y:S01]  /*02a0*/  IADD3 R12, P1, R16, R4.reuse, RZ ;  /* 0x00000004100c7210 */ /* 0x080fe20007f3e0ff */
[----:B------:R0:W5:Y:S01]  /*02b0*/  LDG.E.U8 R49, desc[UR6][R10.64] ;  /* 0x000000060a317981 */ /* 0x000162000c1e1100 */
[----:B------:R-:W-:Y:S01]  /*02c0*/  LEA.HI.X.SX32 R3, R18, R5, 0x1, P0 ;  /* 0x0000000512037211 */ /* 0x000fe200000f0eff */
[----:B------:R-:W-:Y:S01]  /*02d0*/  IMAD R32, R7, 0x2, R28 ;  /* 0x0000000207207824 */ /* 0x000fe200078e021c */
[----:B------:R-:W-:-:S02]  /*02e0*/  IADD3 R14, P0, R20, R4, RZ ;  /* 0x00000004140e7210 */ /* 0x000fc40007f1e0ff */
[-C--:B------:R-:W-:Y:S01]  /*02f0*/  LEA.HI.X.SX32 R13, R16, R5.reuse, 0x1, P1 ;  /* 0x00000005100d7211 */ /* 0x080fe200008f0eff */
[C---:B------:R-:W-:Y:S01]  /*0300*/  IMAD R6, R7.reuse, 0x2, R32 ;  /* 0x0000000207067824 */ /* 0x040fe200078e0220 */
[-C--:B------:R-:W-:Y:S01]  /*0310*/  LEA.HI.X.SX32 R15, R20, R5.reuse, 0x1, P0 ;  /* 0x00000005140f7211 */ /* 0x080fe200000f0eff */
[----:B------:R-:W2:Y:S01]  /*0320*/  LDG.E.U8 R51, desc[UR6][R2.64] ;  /* 0x0000000602337981 */ /* 0x000ea2000c1e1100 */
[-C--:B0-----:R-:W-:Y:S01]  /*0330*/  IADD3 R10, P0, R24, R4.reuse, RZ ;  /* 0x00000004180a7210 */ /* 0x081fe20007f1e0ff */
[C---:B------:R-:W-:Y:S02]  /*0340*/  IMAD R34, R7.reuse, 0x2, R6 ;  /* 0x0000000207227824 */ /* 0x040fe400078e0206 */
[----:B------:R0:W4:Y:S01]  /*0350*/  LDG.E.U8 R29, desc[UR6][R12.64] ;  /* 0x000000060c1d7981 */ /* 0x000122000c1e1100 */
[-C--:B------:R-:W-:Y:S02]  /*0360*/  IADD3 R8, P1, R22, R4.reuse, RZ ;  /* 0x0000000416087210 */ /* 0x080fe40007f3e0ff */
[-C--:B------:R-:W-:Y:S01]  /*0370*/  LEA.HI.X.SX32 R11, R24, R5.reuse, 0x1, P0 ;  /* 0x00000005180b7211 */ /* 0x080fe200000f0eff */
[C---:B------:R-:W-:Y:S01]  /*0380*/  IMAD R36, R7.reuse, 0x2, R34 ;  /* 0x0000000207247824 */ /* 0x040fe200078e0222 */
[-C--:B------:R-:W-:Y:S01]  /*0390*/  LEA.HI.X.SX32 R9, R22, R5.reuse, 0x1, P1 ;  /* 0x0000000516097211 */ /* 0x080fe200008f0eff */
[----:B------:R1:W3:Y:S01]  /*03a0*/  LDG.E.U8 R50, desc[UR6][R14.64] ;  /* 0x000000060e327981 */ /* 0x0002e2000c1e1100 */
[-C--:B0-----:R-:W-:Y:S01]  /*03b0*/  IADD3 R12, P0, R26, R4.reuse, RZ ;  /* 0x000000041a0c7210 */ /* 0x081fe20007f1e0ff */
[----:B------:R-:W-:Y:S01]  /*03c0*/  IMAD R38, R7, 0x2, R36 ;  /* 0x0000000207267824 */ /* 0x000fe200078e0224 */
[----:B------:R-:W-:Y:S01]  /*03d0*/  IADD3 R2, P1, R28, R4, RZ ;  /* 0x000000041c027210 */ /* 0x000fe20007f3e0ff */
[----:B------:R0:W4:Y:S01]  /*03e0*/  LDG.E.U8 R115, desc[UR6][R10.64] ;  /* 0x000000060a737981 */ /* 0x000122000c1e1100 */
[----:B------:R-:W-:-:S02]  /*03f0*/  LEA.HI.X.SX32 R13, R26, R5, 0x1, P0 ;  /* 0x000000051a0d7211 */ /* 0x000fc400000f0eff */
[-C--:B-1----:R-:W-:Y:S01]  /*0400*/  IADD3 R14, P0, R32, R4.reuse, RZ ;  /* 0x00000004200e7210 */ /* 0x082fe20007f1e0ff */
[C---:B------:R-:W-:Y:S01]  /*0410*/  IMAD R16, R7.reuse, 0x2, R38 ;  /* 0x0000000207107824 */ /* 0x040fe200078e0226 */
[-C--:B------:R-:W-:Y:S01]  /*0420*/  LEA.HI.X.SX32 R3, R28, R5.reuse, 0x1, P1 ;  /* 0x000000051c037211 */ /* 0x080fe200008f0eff */
[----:B------:R-:W4:Y:S01]  /*0430*/  LDG.E.U8 R53, desc[UR6][R8.64] ;  /* 0x0000000608357981 */ /* 0x000f22000c1e1100 */
[-C--:B------:R-:W-:Y:S02]  /*0440*/  LEA.HI.X.SX32 R15, R32, R5.reuse, 0x1, P0 ;  /* 0x00000005200f7211 */ /* 0x080fe400000f0eff */
[C---:B0-----:R-:W-:Y:S01]  /*0450*/  IADD3 R10, P1, R34.reuse, R4, RZ ;  /* 0x00000004220a7210 */ /* 0x041fe20007f3e0ff */
[C---:B------:R-:W-:Y:S02]  /*0460*/  IMAD R18, R7.reuse, 0x2, R16 ;  /* 0x0000000207127824 */ /* 0x040fe400078e0210 */
[----:B------:R0:W4:Y:S01]  /*0470*/  LDG.E.U8 R112, desc[UR6][R14.64] ;  /* 0x000000060e707981 */ /* 0x000122000c1e1100 */
[----:B------:R-:W-:Y:S01]  /*0480*/  LEA.HI.X.SX32 R11, R34, R5, 0x1, P1 ;  /* 0x00000005220b7211 */ /* 0x000fe200008f0eff */
[----:B------:R-:W-:-:S02]  /*0490*/  IMAD R40, R7, 0x2, R18 ;  /* 0x0000000207287824 */ /* 0x000fc400078e0212 */
[----:B------:R1:W4:Y:S04]  /*04a0*/  LDG.E.U8 R114, desc[UR6][R12.64] ;  /* 0x000000060c727981 */ /* 0x000328000c1e1100 */
[----:B------:R1:W4:Y:S01]  /*04b0*/  LDG.E.U8 R113, desc[UR6][R2.64] ;  /* 0x0000000602717981 */ /* 0x000322000c1e1100 */
[-C--:B0-----:R-:W-:Y:S02]  /*04c0*/  IADD3 R14, P1, R16, R4.reuse, RZ ;  /* 0x00000004100e7210 */ /* 0x081fe40007f3e0ff */
[----:B------:R-:W-:Y:S01]  /*04d0*/  IADD3 R8, P0, R6, R4, RZ ;  /* 0x0000000406087210 */ /* 0x000fe20007f1e0ff */
[----:B------:R-:W4:Y:S01]  /*04e0*/  LDG.E.U8 R110, desc[UR6][R10.64] ;  /* 0x000000060a6e7981 */ /* 0x000f22000c1e1100 */
[----:B------:R-:W-:-:S05]  /*04f0*/  LEA.HI.X.SX32 R15, R16, R5, 0x1, P1 ;  /* 0x00000005100f7211 */ /* 0x000fca00008f0eff */
[----:B------:R-:W5:Y:S01]  /*0500*/  LDG.E.U8 R21, desc[UR6][R14.64] ;  /* 0x000000060e157981 */ /* 0x000f62000c1e1100 */
[----:B------:R-:W-:-:S04]  /*0510*/  IMAD R20, R7, 0x2, R40 ;  /* 0x0000000207147824 */ /* 0x000fc800078e0228 */
[----:B------:R-:W-:-:S04]  /*0520*/  IMAD R22, R7, 0x2, R20 ;  /* 0x0000000207167824 */ /* 0x000fc800078e0214 */
[----:B------:R-:W-:-:S04]  /*0530*/  IMAD R24, R7, 0x2, R22 ;  /* 0x0000000207187824 */ /* 0x000fc800078e0216 */
[----:B------:R-:W-:-:S04]  /*0540*/  IMAD R42, R7, 0x2, R24 ;  /* 0x00000002072a7824 */ /* 0x000fc800078e0218 */
[----:B------:R-:W-:-:S04]  /*0550*/  IMAD R26, R7, 0x2, R42 ;  /* 0x00000002071a7824 */ /* 0x000fc800078e022a */
[----:B------:R-:W-:-:S04]  /*0560*/  IMAD R28, R7, 0x2, R26 ;  /* 0x00000002071c7824 */ /* 0x000fc800078e021a */
[----:B------:R-:W-:Y:S01]  /*0570*/  IMAD R32, R7, 0x2, R28 ;  /* 0x0000000207207824 */ /* 0x000fe200078e021c */
[----:B------:R-:W-:-:S03]  /*0580*/  LEA.HI.X.SX32 R9, R6, R5, 0x1, P0 ;  /* 0x0000000506097211 */ /* 0x000fc600000f0eff */
[C---:B------:R-:W-:Y:S01]  /*0590*/  IMAD R44, R7.reuse, 0x2, R32 ;  /* 0x00000002072c7824 */ /* 0x040fe200078e0220 */
[C---:B-1----:R-:W-:Y:S01]  /*05a0*/  IADD3 R12, P0, R36.reuse, R4, RZ ;  /* 0x00000004240c7210 */ /* 0x042fe20007f1e0ff */
[----:B------:R0:W4:Y:S02]  /*05b0*/  LDG.E.U8 R111, desc[UR6][R8.64] ;  /* 0x00000006086f7981 */ /* 0x000124000c1e1100 */
[----:B------:R-:W-:Y:S01]  /*05c0*/  IMAD R6, R7, 0x2, R44 ;  /* 0x0000000207067824 */ /* 0x000fe200078e022c */
[----:B------:R-:W-:-:S03]  /*05d0*/  LEA.HI.X.SX32 R13, R36, R5, 0x1, P0 ;  /* 0x00000005240d7211 */ /* 0x000fc600000f0eff */
[C---:B------:R-:W-:Y:S01]  /*05e0*/  IMAD R34, R7.reuse, 0x2, R6 ;  /* 0x0000000207227824 */ /* 0x040fe200078e0206 */
[CC--:B------:R-:W-:Y:S01]  /*05f0*/  IADD3 R2, P0, R38.reuse, R4.reuse, RZ ;  /* 0x0000000426027210 */ /* 0x0c0fe20007f1e0ff */
[----:B------:R1:W4:Y:S02]  /*0600*/  LDG.E.U8 R109, desc[UR6][R12.64] ;  /* 0x000000060c6d7981 */ /* 0x000324000c1e1100 */
[C---:B------:R-:W-:Y:S01]  /*0610*/  IMAD R36, R7.reuse, 0x2, R34 ;  /* 0x0000000207247824 */ /* 0x040fe200078e0222 */
[-C--:B------:R-:W-:Y:S02]  /*0620*/  LEA.HI.X.SX32 R3, R38, R5.reuse, 0x1, P0 ;  /* 0x0000000526037211 */ /* 0x080fe400000f0eff */
[CC--:B0-----:R-:W-:Y:S01]  /*0630*/  IADD3 R8, P0, R18.reuse, R4.reuse, RZ ;  /* 0x0000000412087210 */ /* 0x0c1fe20007f1e0ff */
[C---:B------:R-:W-:Y:S02]  /*0640*/  IMAD R46, R7.reuse, 0x2, R36 ;  /* 0x00000002072e7824 */ /* 0x040fe400078e0224 */
[----:B------:R0:W4:Y:S01]  /*0650*/  LDG.E.U8 R108, desc[UR6][R2.64] ;  /* 0x00000006026c7981 */ /* 0x000122000c1e1100 */
[----:B------:R-:W-:Y:S01]  /*0660*/  LEA.HI.X.SX32 R9, R18, R5, 0x1, P0 ;  /* 0x0000000512097211 */ /* 0x000fe200000f0eff */
[----:B------:R-:W-:Y:S01]  /*0670*/  IMAD R38, R7, 0x2, R46 ;  /* 0x0000000207267824 */ /* 0x000fe200078e022e */
[----:B------:R-:W-:-:S03]  /*0680*/  IADD3 R10, P0, R40, R4, RZ ;  /* 0x00000004280a7210 */ /* 0x000fc60007f1e0ff */
[C---:B------:R-:W-:Y:S01]  /*0690*/  IMAD R16, R7.reuse, 0x2, R38 ;  /* 0x0000000207107824 */ /* 0x040fe200078e0226 */
[----:B------:R-:W-:Y:S01]  /*06a0*/  LEA.HI.X.SX32 R11, R40, R5, 0x1, P0 ;  /* 0x00000005280b7211 */ /* 0x000fe200000f0eff */
[----:B------:R0:W2:Y:S02]  /*06b0*/  LDG.E.U8 R19, desc[UR6][R8.64] ;  /* 0x0000000608137981 */ /* 0x0000a4000c1e1100 */
[C---:B------:R-:W-:Y:S02]  /*06c0*/  IMAD R18, R7.reuse, 0x2, R16 ;  /* 0x0000000207127824 */ /* 0x040fe400078e0210 */
[----:B------:R0:W3:Y:S02]  /*06d0*/  LDG.E.U8 R17, desc[UR6][R10.64] ;  /* 0x000000060a117981 */ /* 0x0000e4000c1e1100 */
[----:B------:R-:W-:Y:S01]  /*06e0*/  IMAD R48, R7, 0x2, R18 ;  /* 0x0000000207307824 */ /* 0x000fe200078e0212 */
[----:B-1----:R-:W-:-:S03]  /*06f0*/  IADD3 R12, P1, R20, R4, RZ ;  /* 0x00000004140c7210 */ /* 0x002fc60007f3e0ff */
[C---:B------:R-:W-:Y:S01]  /*0700*/  IMAD R40, R7.reuse, 0x2, R48 ;  /* 0x0000000207287824 */ /* 0x040fe200078e0230 */
[-C--:B------:R-:W-:Y:S02]  /*0710*/  LEA.HI.X.SX32 R13, R20, R5.reuse, 0x1, P1 ;  /* 0x00000005140d7211 */ /* 0x080fe400008f0eff */
[-C--:B0-----:R-:W-:Y:S01]  /*0720*/  IADD3 R2, P0, R22, R4.reuse, RZ ;  /* 0x0000000416027210 */ /* 0x081fe20007f1e0ff */
[C---:B------:R-:W-:Y:S01]  /*0730*/  IMAD R20, R7.reuse, 0x2, R40 ;  /* 0x0000000207147824 */ /* 0x040fe200078e0228 */
[-C--:B------:R-:W-:Y:S01]  /*0740*/  IADD3 R8, P1, R42, R4.reuse, RZ ;  /* 0x000000042a087210 */ /* 0x080fe20007f3e0ff */
[----:B------:R0:W4:Y:S01]  /*0750*/  LDG.E.U8 R252, desc[UR6][R12.64] ;  /* 0x000000060cfc7981 */ /* 0x000122000c1e1100 */
[----:B------:R-:W-:Y:S01]  /*0760*/  LEA.HI.X.SX32 R3, R22, R5, 0x1, P0 ;  /* 0x0000000516037211 */ /* 0x000fe200000f0eff */
[----:B------:R-:W-:Y:S01]  /*0770*/  IMAD R22, R7, 0x2, R20 ;  /* 0x0000000207167824 */ /* 0x000fe200078e0214 */
[----:B------:R-:W-:-:S03]  /*0780*/  IADD3 R14, P0, R24, R4, RZ ;  /* 0x00000004180e7210 */ /* 0x000fc60007f1e0ff */
[C---:B------:R-:W-:Y:S01]  /*0790*/  IMAD R52, R7.reuse, 0x2, R22 ;  /* 0x0000000207347824 */ /* 0x040fe200078e0216 */
[-C--:B------:R-:W-:Y:S01]  /*07a0*/  LEA.HI.X.SX32 R15, R24, R5.reuse, 0x1, P0 ;  /* 0x00000005180f7211 */ /* 0x080fe200000f0eff */
[----:B------:R1:W4:Y:S02]  /*07b0*/  LDG.E.U8 R251, desc[UR6][R2.64] ;  /* 0x0000000602fb7981 */ /* 0x000324000c1e1100 */
[C---:B------:R-:W-:Y:S01]  /*07c0*/  IMAD R24, R7.reuse, 0x2, R52 ;  /* 0x0000000207187824 */ /* 0x040fe200078e0234 */
[-C--:B------:R-:W-:Y:S01]  /*07d0*/  LEA.HI.X.SX32 R9, R42, R5.reuse, 0x1, P1 ;  /* 0x000000052a097211 */ /* 0x080fe200008f0eff */
[----:B------:R1:W4:Y:S02]  /*07e0*/  LDG.E.U8 R250, desc[UR6][R14.64] ;  /* 0x000000060efa7981 */ /* 0x000324000c1e1100 */
[C---:B------:R-:W-:Y:S01]  /*07f0*/  IMAD R42, R7.reuse, 0x2, R24 ;  /* 0x00000002072a7824 */ /* 0x040fe200078e0218 */
[C---:B------:R-:W-:Y:S01]  /*0800*/  IADD3 R10, P0, R26.reuse, R4, RZ ;  /* 0x000000041a0a7210 */ /* 0x040fe20007f1e0ff */
[----:B------:R1:W4:Y:S02]  /*0810*/  LDG.E.U8 R249, desc[UR6][R8.64] ;  /* 0x0000000608f97981 */ /* 0x000324000c1e1100 */
[----:B------:R-:W-:Y:S01]  /*0820*/  IMAD R54, R7, 0x2, R42 ;  /* 0x0000000207367824 */ /* 0x000fe200078e022a */
[----:B------:R-:W-:-:S03]  /*0830*/  LEA.HI.X.SX32 R11, R26, R5, 0x1, P0 ;  /* 0x000000051a0b7211 */ /* 0x000fc600000f0eff */
[C---:B------:R-:W-:Y:S01]  /*0840*/  IMAD R56, R7.reuse, 0x2, R54 ;  /* 0x0000000207387824 */ /* 0x040fe200078e0236 */
[-C--:B0-----:R-:W-:Y:S01]  /*0850*/  IADD3 R12, P0, R28, R4.reuse, RZ ;  /* 0x000000041c0c7210 */ /* 0x081fe20007f1e0ff */
[----:B------:R0:W4:Y:S01]  /*0860*/  LDG.E.U8 R248, desc[UR6][R10.64] ;  /* 0x000000060af87981 */ /* 0x000122000c1e1100 */
[-C--:B-1----:R-:W-:Y:S01]  /*0870*/  IADD3 R2, P1, R32, R4.reuse, RZ ;  /* 0x0000000420027210 */ /* 0x082fe20007f3e0ff */
[C---:B------:R-:W-:Y:S01]  /*0880*/  IMAD R58, R7.reuse, 0x2, R56 ;  /* 0x00000002073a7824 */ /* 0x040fe200078e0238 */
[-C--:B------:R-:W-:Y:S02]  /*0890*/  LEA.HI.X.SX32 R13, R28, R5.reuse, 0x1, P0 ;  /* 0x000000051c0d7211 */ /* 0x080fe400000f0eff */
[-C--:B------:R-:W-:Y:S01]  /*08a0*/  LEA.HI.X.SX32 R3, R32, R5.reuse, 0x1, P1 ;  /* 0x0000000520037211 */ /* 0x080fe200008f0eff */
[C---:B------:R-:W-:Y:S01]  /*08b0*/  IMAD R32, R7.reuse, 0x2, R58 ;  /* 0x0000000207207824 */ /* 0x040fe200078e023a */
[CC--:B------:R-:W-:Y:S01]  /*08c0*/  IADD3 R14, P0, R44.reuse, R4.reuse, RZ ;  /* 0x000000042c0e7210 */ /* 0x0c0fe20007f1e0ff */
[----:B------:R1:W4:Y:S03]  /*08d0*/  LDG.E.U8 R247, desc[UR6][R12.64] ;  /* 0x000000060cf77981 */ /* 0x000326000c1e1100 */
[-C--:B------:R-:W-:Y:S01]  /*08e0*/  LEA.HI.X.SX32 R15, R44, R5.reuse, 0x1, P0 ;  /* 0x000000052c0f7211 */ /* 0x080fe200000f0eff */
[C---:B------:R-:W-:Y:S01]  /*08f0*/  IMAD R44, R7.reuse, 0x2, R32 ;  /* 0x00000002072c7824 */ /* 0x040fe200078e0220 */
[-C--:B------:R-:W-:Y:S01]  /*0900*/  IADD3 R8, P0, R6, R4.reuse, RZ ;  /* 0x0000000406087210 */ /* 0x080fe20007f1e0ff */
[----:B------:R1:W4:Y:S02]  /*0910*/  LDG.E.U8 R246, desc[UR6][R2.64] ;  /* 0x0000000602f67981 */ /* 0x000324000c1e1100 */
[C---:B------:R-:W-:Y:S01]  /*0920*/  IMAD R60, R7.reuse, 0x2, R44 ;  /* 0x00000002073c7824 */ /* 0x040fe200078e022c */
[----:B0-----:R-:W-:Y:S01]  /*0930*/  IADD3 R10, P1, R34, R4, RZ ;  /* 0x00000004220a7210 */ /* 0x001fe20007f3e0ff */
[----:B------:R0:W4:Y:S01]  /*0940*/  LDG.E.U8 R245, desc[UR6][R14.64] ;  /* 0x000000060ef57981 */ /* 0x000122000c1e1100 */
[-C--:B------:R-:W-:Y:S01]  /*0950*/  LEA.HI.X.SX32 R9, R6, R5.reuse, 0x1, P0 ;  /* 0x0000000506097211 */ /* 0x080fe200000f0eff */
[----:B------:R-:W-:Y:S01]  /*0960*/  IMAD R6, R7, 0x2, R60 ;  /* 0x0000000207067824 */ /* 0x000fe200078e023c */
[----:B------:R-:W-:-:S02]  /*0970*/  LEA.HI.X.SX32 R11, R34, R5, 0x1, P1 ;  /* 0x00000005220b7211 */ /* 0x000fc400008f0eff */
[CC--:B-1----:R-:W-:Y:S01]  /*0980*/  IADD3 R12, P0, R36.reuse, R4.reuse, RZ ;  /* 0x00000004240c7210 */ /* 0x0c2fe20007f1e0ff */
[C---:B------:R-:W-:Y:S01]  /*0990*/  IMAD R34, R7.reuse, 0x2, R6 ;  /* 0x0000000207227824 */ /* 0x040fe200078e0206 */
[----:B------:R1:W4:Y:S02]  /*09a0*/  LDG.E.U8 R244, desc[UR6][R8.64] ;  /* 0x0000000608f47981 */ /* 0x000324000c1e1100 */
        /* <DEDUP_REMOVED lines=15> */
[CC--:B------:R-:W-:Y:S01]  /*0aa0*/  IADD3 R10, P0, R18.reuse, R4.reuse, RZ ;  /* 0x00000004120a7210 */ /* 0x0c0fe20007f1e0ff */
[----:B------:R-:W4:Y:S02]  /*0ab0*/  LDG.E.U8 R240, desc[UR6][R14.64] ;  /* 0x000000060ef07981 */ /* 0x000f24000c1e1100 */
[C---:B------:R-:W-:Y:S01]  /*0ac0*/  IMAD R64, R7.reuse, 0x2, R16 ;  /* 0x0000000207407824 */ /* 0x040fe200078e0210 */
[----:B------:R-:W-:Y:S01]  /*0ad0*/  LEA.HI.X.SX32 R11, R18, R5, 0x1, P0 ;  /* 0x00000005120b7211 */ /* 0x000fe200000f0eff */
[----:B------:R1:W4:Y:S02]  /*0ae0*/  LDG.E.U8 R239, desc[UR6][R8.64] ;  /* 0x0000000608ef7981 */ /* 0x000324000c1e1100 */
[C---:B------:R-:W-:Y:S01]  /*0af0*/  IMAD R18, R7.reuse, 0x2, R64 ;  /* 0x0000000207127824 */ /* 0x040fe200078e0240 */
[----:B0-----:R-:W-:Y:S01]  /*0b00*/  IADD3 R12, P1, R48, R4, RZ ;  /* 0x00000004300c7210 */ /* 0x001fe20007f3e0ff */
[----:B------:R0:W4:Y:S02]  /*0b10*/  LDG.E.U8 R238, desc[UR6][R10.64] ;  /* 0x000000060aee7981 */ /* 0x000124000c1e1100 */
[----:B------:R-:W-:-:S04]  /*0b20*/  IMAD R87, R7, 0x2, R18 ;  /* 0x0000000207577824 */ /* 0x000fc800078e0212 */
[----:B------:R-:W-:-:S04]  /*0b30*/  IMAD R25, R7, 0x2, R87 ;  /* 0x0000000207197824 */ /* 0x000fc800078e0257 */
[----:B------:R-:W-:-:S04]  /*0b40*/  IMAD R26, R7, 0x2, R25 ;  /* 0x00000002071a7824 */ /* 0x000fc800078e0219 */
[----:B------:R-:W-:Y:S01]  /*0b50*/  IMAD R27, R7, 0x2, R26 ;  /* 0x00000002071b7824 */ /* 0x000fe200078e021a */
[----:B-1----:R-:W-:-:S03]  /*0b60*/  IADD3 R2, P0, R40, R4, RZ ;  /* 0x0000000428027210 */ /* 0x002fc60007f1e0ff */
[----:B------:R-:W-:Y:S01]  /*0b70*/  IMAD R28, R7, 0x2, R27 ;  /* 0x00000002071c7824 */ /* 0x000fe200078e021b */
[-C--:B------:R-:W-:Y:S02]  /*0b80*/  LEA.HI.X.SX32 R13, R48, R5.reuse, 0x1, P1 ;  /* 0x00000005300d7211 */ /* 0x080fe400008f0eff */
[-C--:B------:R-:W-:Y:S02]  /*0b90*/  IADD3 R8, P1, R22, R4.reuse, RZ ;  /* 0x0000000416087210 */ /* 0x080fe40007f3e0ff */
[-C--:B------:R-:W-:Y:S01]  /*0ba0*/  LEA.HI.X.SX32 R3, R40, R5.reuse, 0x1, P0 ;  /* 0x0000000528037211 */ /* 0x080fe200000f0eff */
[----:B------:R1:W4:Y:S01]  /*0bb0*/  LDG.E.U8 R237, desc[UR6][R12.64] ;  /* 0x000000060ced7981 */ /* 0x000322000c1e1100 */
[----:B------:R-:W-:Y:S02]  /*0bc0*/  IADD3 R14, P0, R20, R4, RZ ;  /* 0x00000004140e7210 */ /* 0x000fe40007f1e0ff */
[-C--:B------:R-:W-:Y:S01]  /*0bd0*/  LEA.HI.X.SX32 R9, R22, R5.reuse, 0x1, P1 ;  /* 0x0000000516097211 */ /* 0x080fe200008f0eff */
[----:B------:R1:W4:Y:S01]  /*0be0*/  LDG.E.U8 R236, desc[UR6][R2.64] ;  /* 0x0000000602ec7981 */ /* 0x000322000c1e1100 */
[----:B------:R-:W-:-:S02]  /*0bf0*/  LEA.HI.X.SX32 R15, R20, R5, 0x1, P0 ;  /* 0x00000005140f7211 */ /* 0x000fc400000f0eff */
[CC--:B0-----:R-:W-:Y:S01]  /*0c00*/  IADD3 R10, P0, R52.reuse, R4.reuse, RZ ;  /* 0x00000004340a7210 */ /* 0x0c1fe20007f1e0ff */
[----:B------:R-:W4:Y:S03]  /*0c10*/  LDG.E.U8 R234, desc[UR6][R8.64] ;  /* 0x0000000608ea7981 */ /* 0x000f26000c1e1100 */
[-C--:B------:R-:W-:Y:S01]  /*0c20*/  LEA.HI.X.SX32 R11, R52, R5.reuse, 0x1, P0 ;  /* 0x00000005340b7211 */ /* 0x080fe200000f0eff */
[----:B------:R0:W4:Y:S01]  /*0c30*/  LDG.E.U8 R235, desc[UR6][R14.64] ;  /* 0x000000060eeb7981 */ /* 0x000122000c1e1100 */
[-C--:B-1----:R-:W-:Y:S02]  /*0c40*/  IADD3 R12, P0, R24, R4.reuse, RZ ;  /* 0x00000004180c7210 */ /* 0x082fe40007f1e0ff */
[----:B------:R-:W-:Y:S01]  /*0c50*/  IADD3 R2, P1, R42, R4, RZ ;  /* 0x000000042a027210 */ /* 0x000fe20007f3e0ff */
[----:B------:R-:W4:Y:S01]  /*0c60*/  LDG.E.U8 R233, desc[UR6][R10.64] ;  /* 0x000000060ae97981 */ /* 0x000f22000c1e1100 */
[----:B------:R-:W-:-:S02]  /*0c70*/  LEA.HI.X.SX32 R13, R24, R5, 0x1, P0 ;  /* 0x00000005180d7211 */ /* 0x000fc400000f0eff */
[----:B0-----:R-:W-:-:S03]  /*0c80*/  IADD3 R14, P0, R54, R4, RZ ;  /* 0x00000004360e7210 */ /* 0x001fc60007f1e0ff */
[----:B------:R0:W4:Y:S01]  /*0c90*/  LDG.E.U8 R232, desc[UR6][R12.64] ;  /* 0x000000060ce87981 */ /* 0x000122000c1e1100 */
[-C--:B------:R-:W-:Y:S02]  /*0ca0*/  LEA.HI.X.SX32 R3, R42, R5.reuse, 0x1, P1 ;  /* 0x000000052a037211 */ /* 0x080fe400008f0eff */
[-C--:B------:R-:W-:Y:S02]  /*0cb0*/  LEA.HI.X.SX32 R15, R54, R5.reuse, 0x1, P0 ;  /* 0x00000005360f7211 */ /* 0x080fe400000f0eff */
[CC--:B------:R-:W-:Y:S01]  /*0cc0*/  IADD3 R8, P0, R56.reuse, R4.reuse, RZ ;  /* 0x0000000438087210 */ /* 0x0c0fe20007f1e0ff */
[----:B------:R1:W4:Y:S03]  /*0cd0*/  LDG.E.U8 R231, desc[UR6][R2.64] ;  /* 0x0000000602e77981 */ /* 0x000326000c1e1100 */
[----:B------:R-:W-:Y:S01]  /*0ce0*/  LEA.HI.X.SX32 R9, R56, R5, 0x1, P0 ;  /* 0x0000000538097211 */ /* 0x000fe200000f0eff */
[----:B------:R-:W4:Y:S01]  /*0cf0*/  LDG.E.U8 R230, desc[UR6][R14.64] ;  /* 0x000000060ee67981 */ /* 0x000f22000c1e1100 */
[----:B0-----:R-:W-:-:S02]  /*0d00*/  IADD3 R12, P0, R32, R4, RZ ;  /* 0x00000004200c7210 */ /* 0x001fc40007f1e0ff */
[-C--:B------:R-:W-:Y:S01]  /*0d10*/  IADD3 R10, P1, R58, R4.reuse, RZ ;  /* 0x000000043a0a7210 */ /* 0x080fe20007f3e0ff */
[----:B------:R0:W4:Y:S01]  /*0d20*/  LDG.E.U8 R229, desc[UR6][R8.64] ;  /* 0x0000000608e57981 */ /* 0x000122000c1e1100 */
[-C--:B------:R-:W-:Y:S02]  /*0d30*/  LEA.HI.X.SX32 R13, R32, R5.reuse, 0x1, P0 ;  /* 0x00000005200d7211 */ /* 0x080fe400000f0eff */
[-C--:B-1----:R-:W-:Y:S02]  /*0d40*/  IADD3 R2, P0, R44, R4.reuse, RZ ;  /* 0x000000042c027210 */ /* 0x082fe40007f1e0ff */
[-C--:B------:R-:W-:Y:S01]  /*0d50*/  LEA.HI.X.SX32 R11, R58, R5.reuse, 0x1, P1 ;  /* 0x000000053a0b7211 */ /* 0x080fe200008f0eff */
[----:B------:R-:W4:Y:S01]  /*0d60*/  LDG.E.U8 R227, desc[UR6][R12.64] ;  /* 0x000000060ce37981 */ /* 0x000f22000c1e1100 */
[-C--:B------:R-:W-:Y:S02]  /*0d70*/  LEA.HI.X.SX32 R3, R44, R5.reuse, 0x1, P0 ;  /* 0x000000052c037211 */ /* 0x080fe400000f0eff */
[CC--:B0-----:R-:W-:Y:S01]  /*0d80*/  IADD3 R8, P0, R6.reuse, R4.reuse, RZ ;  /* 0x0000000406087210 */ /* 0x0c1fe20007f1e0ff */
[----:B------:R0:W4:Y:S03]  /*0d90*/  LDG.E.U8 R228, desc[UR6][R10.64] ;  /* 0x000000060ae47981 */ /* 0x000126000c1e1100 */
[----:B------:R-:W-:Y:S01]  /*0da0*/  LEA.HI.X.SX32 R9, R6, R5, 0x1, P0 ;  /* 0x0000000506097211 */ /* 0x000fe200000f0eff */
[----:B------:R1:W4:Y:S01]  /*0db0*/  LDG.E.U8 R226, desc[UR6][R2.64] ;  /* 0x0000000602e27981 */ /* 0x000322000c1e1100 */
[----:B------:R-:W-:-:S03]  /*0dc0*/  IADD3 R14, P1, R60, R4, RZ ;  /* 0x000000043c0e7210 */ /* 0x000fc60007f3e0ff */
[----:B------:R1:W4:Y:S01]  /*0dd0*/  LDG.E.U8 R224, desc[UR6][R8.64] ;  /* 0x0000000608e07981 */ /* 0x000322000c1e1100 */
[-C--:B0-----:R-:W-:Y:S02]  /*0de0*/  IADD3 R10, P0, R34, R4.reuse, RZ ;  /* 0x00000004220a7210 */ /* 0x081fe40007f1e0ff */
[-C--:B------:R-:W-:Y:S02]  /*0df0*/  LEA.HI.X.SX32 R15, R60, R5.reuse, 0x1, P1 ;  /* 0x000000053c0f7211 */ /* 0x080fe400008f0eff */
[----:B------:R-:W-:Y:S02]  /*0e00*/  IADD3 R12, P1, R36, R4, RZ ;  /* 0x00000004240c7210 */ /* 0x000fe40007f3e0ff */
[-C--:B------:R-:W-:Y:S01]  /*0e10*/  LEA.HI.X.SX32 R11, R34, R5.reuse, 0x1, P0 ;  /* 0x00000005220b7211 */ /* 0x080fe200000f0eff */
[----:B------:R0:W4:Y:S01]  /*0e20*/  LDG.E.U8 R225, desc[UR6][R14.64] ;  /* 0x000000060ee17981 */ /* 0x000122000c1e1100 */
[----:B------:R-:W-:-:S03]  /*0e30*/  LEA.HI.X.SX32 R13, R36, R5, 0x1, P1 ;  /* 0x00000005240d7211 */ /* 0x000fc600008f0eff */
[----:B-----5:R5:W-:Y:S01]  /*0e40*/  STL [R1+0x8], R21 ;  /* 0x0000081501007387 */ /* 0x020be20000100800 */
[-C--:B-1----:R-:W-:Y:S02]  /*0e50*/  IADD3 R2, P0, R62, R4.reuse, RZ ;  /* 0x000000043e027210 */ /* 0x082fe40007f1e0ff */
[----:B------:R-:W-:Y:S01]  /*0e60*/  IADD3 R8, P1, R38, R4, RZ ;  /* 0x0000000426087210 */ /* 0x000fe20007f3e0ff */
[----:B------:R1:W4:Y:S04]  /*0e70*/  LDG.E.U8 R223, desc[UR6][R10.64] ;  /* 0x000000060adf7981 */ /* 0x000328000c1e1100 */
[----:B------:R1:W4:Y:S01]  /*0e80*/  LDG.E.U8 R222, desc[UR6][R12.64] ;  /* 0x000000060cde7981 */ /* 0x000322000c1e1100 */
[----:B-----5:R-:W-:-:S04]  /*0e90*/  IMAD R21, R7, 0x2, R28 ;  /* 0x0000000207157824 */ /* 0x020fc800078e021c */
[----:B------:R-:W-:-:S04]  /*0ea0*/  IMAD R22, R7, 0x2, R21 ;  /* 0x0000000207167824 */ /* 0x000fc800078e0215 */
        /* <DEDUP_REMOVED lines=15> */
[C---:B0-----:R-:W-:Y:S01]  /*0fa0*/  IADD3 R14, P0, R46.reuse, R4, RZ ;  /* 0x000000042e0e7210 */ /* 0x041fe20007f1e0ff */
[----:B------:R0:W5:Y:S02]  /*0fb0*/  LDG.E.U8 R221, desc[UR6][R2.64] ;  /* 0x0000000602dd7981 */ /* 0x000164000c1e1100 */
[----:B------:R-:W-:Y:S01]  /*0fc0*/  IMAD R62, R7, 0x2, R36 ;  /* 0x00000002073e7824 */ /* 0x000fe200078e0224 */
[----:B------:R-:W-:-:S03]  /*0fd0*/  LEA.HI.X.SX32 R15, R46, R5, 0x1, P0 ;  /* 0x000000052e0f7211 */ /* 0x000fc600000f0eff */
[C---:B------:R-:W-:Y:S01]  /*0fe0*/  IMAD R70, R7.reuse, 0x2, R62 ;  /* 0x0000000207467824 */ /* 0x040fe200078e023e */
[-C--:B------:R-:W-:Y:S01]  /*0ff0*/  LEA.HI.X.SX32 R9, R38, R5.reuse, 0x1, P1 ;  /* 0x0000000526097211 */ /* 0x080fe200008f0eff */
[----:B------:R2:W5:Y:S02]  /*1000*/  LDG.E.U8 R220, desc[UR6][R14.64] ;  /* 0x000000060edc7981 */ /* 0x000564000c1e1100 */
[C---:B------:R-:W-:Y:S01]  /*1010*/  IMAD R46, R7.reuse, 0x2, R70 ;  /* 0x00000002072e7824 */ /* 0x040fe200078e0246 */
[C---:B-1----:R-:W-:Y:S01]  /*1020*/  IADD3 R10, P0, R16.reuse, R4, RZ ;  /* 0x00000004100a7210 */ /* 0x042fe20007f1e0ff */
[----:B------:R1:W5:Y:S02]  /*1030*/  LDG.E.U8 R219, desc[UR6][R8.64] ;  /* 0x0000000608db7981 */ /* 0x000364000c1e1100 */
[----:B------:R-:W-:Y:S01]  /*1040*/  IMAD R38, R7, 0x2, R46 ;  /* 0x0000000207267824 */ /* 0x000fe200078e022e */
[----:B------:R-:W-:-:S03]  /*1050*/  LEA.HI.X.SX32 R11, R16, R5, 0x1, P0 ;  /* 0x00000005100b7211 */ /* 0x000fc600000f0eff */
[C---:B------:R-:W-:Y:S01]  /*1060*/  IMAD R16, R7.reuse, 0x2, R38 ;  /* 0x0000000207107824 */ /* 0x040fe200078e0226 */
[-C--:B------:R-:W-:Y:S01]  /*1070*/  IADD3 R12, P0, R64, R4.reuse, RZ ;  /* 0x00000004400c7210 */ /* 0x080fe20007f1e0ff */
[----:B------:R3:W5:Y:S02]  /*1080*/  LDG.E.U8 R218, desc[UR6][R10.64] ;  /* 0x000000060ada7981 */ /* 0x000764000c1e1100 */
[----:B------:R-:W-:Y:S01]  /*1090*/  IMAD R72, R7, 0x2, R16 ;  /* 0x0000000207487824 */ /* 0x000fe200078e0210 */
[----:B0-----:R-:W-:-:S03]  /*10a0*/  IADD3 R2, P1, R18, R4, RZ ;  /* 0x0000000412027210 */ /* 0x001fc60007f3e0ff */
[C---:B------:R-:W-:Y:S01]  /*10b0*/  IMAD R74, R7.reuse, 0x2, R72 ;  /* 0x00000002074a7824 */ /* 0x040fe200078e0248 */
[-C--:B------:R-:W-:Y:S02]  /*10c0*/  LEA.HI.X.SX32 R13, R64, R5.reuse, 0x1, P0 ;  /* 0x00000005400d7211 */ /* 0x080fe400000f0eff */
[-C--:B------:R-:W-:Y:S01]  /*10d0*/  LEA.HI.X.SX32 R3, R18, R5.reuse, 0x1, P1 ;  /* 0x0000000512037211 */ /* 0x080fe200008f0eff */
[C---:B------:R-:W-:Y:S01]  /*10e0*/  IMAD R18, R7.reuse, 0x2, R74 ;  /* 0x0000000207127824 */ /* 0x040fe200078e024a */
[CC--:B--2---:R-:W-:Y:S01]  /*10f0*/  IADD3 R14, P0, R20.reuse, R4.reuse, RZ ;  /* 0x00000004140e7210 */ /* 0x0c4fe20007f1e0ff */
[----:B------:R-:W2:Y:S03]  /*1100*/  LDG.E.U8 R217, desc[UR6][R12.64] ;  /* 0x000000060cd97981 */ /* 0x000ea6000c1e1100 */
[-C--:B------:R-:W-:Y:S01]  /*1110*/  LEA.HI.X.SX32 R15, R20, R5.reuse, 0x1, P0 ;  /* 0x00000005140f7211 */ /* 0x080fe200000f0eff */
[C---:B------:R-:W-:Y:S01]  /*1120*/  IMAD R20, R7.reuse, 0x2, R18 ;  /* 0x0000000207147824 */ /* 0x040fe200078e0212 */
[-C--:B------:R-:W-:Y:S01]  /*1130*/  IADD3 R54, P0, R24, R4.reuse, RZ ;  /* 0x0000000418367210 */ /* 0x080fe20007f1e0ff */
[----:B------:R0:W2:Y:S02]  /*1140*/  LDG.E.U8 R216, desc[UR6][R2.64] ;  /* 0x0000000602d87981 */ /* 0x0000a4000c1e1100 */
[C---:B------:R-:W-:Y:S01]  /*1150*/  IMAD R76, R7.reuse, 0x2, R20 ;  /* 0x00000002074c7824 */ /* 0x040fe200078e0214 */
[----:B-1----:R-:W-:Y:S01]  /*1160*/  IADD3 R8, P1, R40, R4, RZ ;  /* 0x0000000428087210 */ /* 0x002fe20007f3e0ff */
[----:B------:R-:W4:Y:S02]  /*1170*/  LDG.E.U8 R52, desc[UR6][R14.64] ;  /* 0x000000060e347981 */ /* 0x000f24000c1e1100 */
[----:B------:R-:W-:Y:S01]  /*1180*/  IMAD R78, R7, 0x2, R76 ;  /* 0x00000002074e7824 */ /* 0x000fe200078e024c */
[----:B------:R-:W-:-:S02]  /*1190*/  LEA.HI.X.SX32 R55, R24, R5, 0x1, P0 ;  /* 0x0000000518377211 */ /* 0x000fc400000f0eff */
[-C--:B------:R-:W-:Y:S01]  /*11a0*/  LEA.HI.X.SX32 R9, R40, R5.reuse, 0x1, P1 ;  /* 0x0000000528097211 */ /* 0x080fe200008f0eff */
[C---:B------:R-:W-:Y:S01]  /*11b0*/  IMAD R40, R7.reuse, 0x2, R78 ;  /* 0x0000000207287824 */ /* 0x040fe200078e024e */
[CC--:B---3--:R-:W-:Y:S01]  /*11c0*/  IADD3 R10, P0, R42.reuse, R4.reuse, RZ ;  /* 0x000000042a0a7210 */ /* 0x0c8fe20007f1e0ff */
[----:B------:R-:W-:Y:S03]  /*11d0*/  STL [R1+0x4], R19 ;  /* 0x0000041301007387 */ /* 0x000fe60000100800 */
[-C--:B------:R-:W-:Y:S01]  /*11e0*/  LEA.HI.X.SX32 R11, R42, R5.reuse, 0x1, P0 ;  /* 0x000000052a0b7211 */ /* 0x080fe200000f0eff */
[C---:B------:R-:W-:Y:S01]  /*11f0*/  IMAD R42, R7.reuse, 0x2, R40 ;  /* 0x00000002072a7824 */ /* 0x040fe200078e0228 */
[-C--:B0-----:R-:W-:Y:S01]  /*1200*/  IADD3 R2, P0, R48, R4.reuse, RZ ;  /* 0x0000000430027210 */ /* 0x081fe20007f1e0ff */
[----:B------:R0:W3:Y:S02]  /*1210*/  LDG.E.U8 R61, desc[UR6][R8.64] ;  /* 0x00000006083d7981 */ /* 0x0000e4000c1e1100 */
[C---:B------:R-:W-:Y:S01]  /*1220*/  IMAD R80, R7.reuse, 0x2, R42 ;  /* 0x0000000207507824 */ /* 0x040fe200078e022a */
[-C--:B------:R-:W-:Y:S01]  /*1230*/  IADD3 R12, P1, R32, R4.reuse, RZ ;  /* 0x00000004200c7210 */ /* 0x080fe20007f3e0ff */
[----:B------:R-:W5:Y:S02]  /*1240*/  LDG.E.U8 R33, desc[UR6][R10.64] ;  /* 0x000000060a217981 */ /* 0x000f64000c1e1100 */
[C---:B------:R-:W-:Y:S01]  /*1250*/  IMAD R82, R7.reuse, 0x2, R80 ;  /* 0x0000000207527824 */ /* 0x040fe200078e0250 */
[-C--:B------:R-:W-:Y:S01]  /*1260*/  LEA.HI.X.SX32 R3, R48, R5.reuse, 0x1, P0 ;  /* 0x0000000530037211 */ /* 0x080fe200000f0eff */
[----:B------:R-:W2:Y:S01]  /*1270*/  LDG.E.U8 R54, desc[UR6][R54.64] ;  /* 0x0000000636367981 */ /* 0x000ea2000c1e1100 */
[-C--:B------:R-:W-:Y:S01]  /*1280*/  LEA.HI.X.SX32 R13, R32, R5.reuse, 0x1, P1 ;  /* 0x00000005200d7211 */ /* 0x080fe200008f0eff */
[C---:B------:R-:W-:Y:S01]  /*1290*/  IMAD R32, R7.reuse, 0x2, R82 ;  /* 0x0000000207207824 */ /* 0x040fe200078e0252 */
[CC--:B------:R-:W-:Y:S01]  /*12a0*/  IADD3 R64, P0, R56.reuse, R4.reuse, RZ ;  /* 0x0000000438407210 */ /* 0x0c0fe20007f1e0ff */
[----:B------:R1:W4:Y:S03]  /*12b0*/  LDG.E.U8 R60, desc[UR6][R2.64] ;  /* 0x00000006023c7981 */ /* 0x000326000c1e1100 */
[-C--:B------:R-:W-:Y:S01]  /*12c0*/  LEA.HI.X.SX32 R65, R56, R5.reuse, 0x1, P0 ;  /* 0x0000000538417211 */ /* 0x080fe200000f0eff */
[C---:B------:R-:W-:Y:S01]  /*12d0*/  IMAD R56, R7.reuse, 0x2, R32 ;  /* 0x0000000207387824 */ /* 0x040fe200078e0220 */
[-C--:B------:R-:W-:Y:S01]  /*12e0*/  IADD3 R58, P0, R44, R4.reuse, RZ ;  /* 0x000000042c3a7210 */ /* 0x080fe20007f1e0ff */
[----:B------:R1:W3:Y:S02]  /*12f0*/  LDG.E.U8 R48, desc[UR6][R12.64] ;  /* 0x000000060c307981 */ /* 0x0002e4000c1e1100 */
[C---:B------:R-:W-:Y:S01]  /*1300*/  IMAD R84, R7.reuse, 0x2, R56 ;  /* 0x0000000207547824 */ /* 0x040fe200078e0238 */
[-C--:B0-----:R-:W-:Y:S01]  /*1310*/  IADD3 R8, P1, R66, R4.reuse, RZ ;  /* 0x0000000442087210 */ /* 0x081fe20007f3e0ff */
[----:B------:R0:W-:Y:S02]  /*1320*/  STL [R1], R17 ;  /* 0x0000001101007387 */ /* 0x0001e40000100800 */
[C---:B------:R-:W-:Y:S01]  /*1330*/  IMAD R86, R7.reuse, 0x2, R84 ;  /* 0x0000000207567824 */ /* 0x040fe200078e0254 */
[-C--:B------:R-:W-:Y:S01]  /*1340*/  LEA.HI.X.SX32 R59, R44, R5.reuse, 0x1, P0 ;  /* 0x000000052c3b7211 */ /* 0x080fe200000f0eff */
[----:B------:R-:W5:Y:S01]  /*1350*/  LDG.E.U8 R64, desc[UR6][R64.64] ;  /* 0x0000000640407981 */ /* 0x000f62000c1e1100 */
[-C--:B------:R-:W-:Y:S01]  /*1360*/  LEA.HI.X.SX32 R9, R66, R5.reuse, 0x1, P1 ;  /* 0x0000000542097211 */ /* 0x080fe200008f0eff */
[C---:B------:R-:W-:Y:S01]  /*1370*/  IMAD R66, R7.reuse, 0x2, R86 ;  /* 0x0000000207427824 */ /* 0x040fe200078e0256 */
[CC--:B-1----:R-:W-:Y:S01]  /*1380*/  IADD3 R2, P0, R6.reuse, R4.reuse, RZ ;  /* 0x0000000406027210 */ /* 0x0c2fe20007f1e0ff */
[----:B------:R-:W2:Y:S03]  /*1390*/  LDG.E.U8 R58, desc[UR6][R58.64] ;  /* 0x000000063a3a7981 */ /* 0x000ea6000c1e1100 */
[-C--:B------:R-:W-:Y:S01]  /*13a0*/  LEA.HI.X.SX32 R3, R6, R5.reuse, 0x1, P0 ;  /* 0x0000000506037211 */ /* 0x080fe200000f0eff */
[C---:B------:R-:W-:Y:S01]  /*13b0*/  IMAD R6, R7.reuse, 0x2, R66 ;  /* 0x0000000207067824 */ /* 0x040fe200078e0242 */
[CC--:B------:R-:W-:Y:S01]  /*13c0*/  IADD3 R10, P0, R68.reuse, R4.reuse, RZ ;  /* 0x00000004440a7210 */ /* 0x0c0fe20007f1e0ff */
[----:B------:R1:W5:Y:S02]  /*13d0*/  LDG.E.U8 R107, desc[UR6][R8.64] ;  /* 0x00000006086b7981 */ /* 0x000364000c1e1100 */
[C---:B------:R-:W-:Y:S01]  /*13e0*/  IMAD R88, R7.reuse, 0x2, R6 ;  /* 0x0000000207587824 */ /* 0x040fe200078e0206 */
[----:B------:R-:W-:Y:S01]  /*13f0*/  LEA.HI.X.SX32 R11, R68, R5, 0x1, P0 ;  /* 0x00000005440b7211 */ /* 0x000fe200000f0eff */
[----:B------:R0:W5:Y:S02]  /*1400*/  LDG.E.U8 R106, desc[UR6][R2.64] ;  /* 0x00000006026a7981 */ /* 0x000164000c1e1100 */
[C---:B------:R-:W-:Y:S01]  /*1410*/  IMAD R68, R7.reuse, 0x2, R88 ;  /* 0x0000000207447824 */ /* 0x040fe200078e0258 */
[-C--:B------:R-:W-:Y:S01]  /*1420*/  IADD3 R14, P0, R36, R4.reuse, RZ ;  /* 0x00000004240e7210 */ /* 0x080fe20007f1e0ff */
[----:B------:R0:W5:Y:S02]  /*1430*/  LDG.E.U8 R105, desc[UR6][R10.64] ;  /* 0x000000060a697981 */ /* 0x000164000c1e1100 */
[----:B------:R-:W-:Y:S01]  /*1440*/  IMAD R90, R7, 0x2, R68 ;  /* 0x00000002075a7824 */ /* 0x000fe200078e0244 */
[----:B------:R-:W-:-:S03]  /*1450*/  IADD3 R12, P1, R34, R4, RZ ;  /* 0x00000004220c7210 */ /* 0x000fc60007f3e0ff */
[C---:B------:R-:W-:Y:S01]  /*1460*/  IMAD R92, R7.reuse, 0x2, R90 ;  /* 0x00000002075c7824 */ /* 0x040fe200078e025a */
[-C--:B------:R-:W-:Y:S02]  /*1470*/  LEA.HI.X.SX32 R15, R36, R5.reuse, 0x1, P0 ;  /* 0x00000005240f7211 */ /* 0x080fe400000f0eff */
[-C--:B-1----:R-:W-:Y:S01]  /*1480*/  IADD3 R8, P0, R62, R4.reuse, RZ ;  /* 0x000000043e087210 */ /* 0x082fe20007f1e0ff */
[C---:B------:R-:W-:Y:S01]  /*1490*/  IMAD R94, R7.reuse, 0x2, R92 ;  /* 0x00000002075e7824 */ /* 0x040fe200078e025c */
[-C--:B------:R-:W-:Y:S01]  /*14a0*/  LEA.HI.X.SX32 R13, R34, R5.reuse, 0x1, P1 ;  /* 0x00000005220d7211 */ /* 0x080fe200008f0eff */
[----:B------:R-:W5:Y:S01]  /*14b0*/  LDG.E.U8 R103, desc[UR6][R14.64] ;  /* 0x000000060e677981 */ /* 0x000f62000c1e1100 */
[-C--:B0-----:R-:W-:Y:S02]  /*14c0*/  IADD3 R2, P1, R70, R4.reuse, RZ ;  /* 0x0000000446027210 */ /* 0x081fe40007f3e0ff */
[-C--:B------:R-:W-:Y:S01]  /*14d0*/  LEA.HI.X.SX32 R9, R62, R5.reuse, 0x1, P0 ;  /* 0x000000053e097211 */ /* 0x080fe200000f0eff */
[C---:B------:R-:W-:Y:S01]  /*14e0*/  IMAD R62, R7.reuse, 0x2, R94 ;  /* 0x00000002073e7824 */ /* 0x040fe200078e025e */
[-C--:B------:R-:W-:Y:S01]  /*14f0*/  LEA.HI.X.SX32 R3, R70, R5.reuse, 0x1, P1 ;  /* 0x0000000546037211 */ /* 0x080fe200008f0eff */
[----:B------:R0:W5:Y:S02]  /*1500*/  LDG.E.U8 R104, desc[UR6][R12.64] ;  /* 0x000000060c687981 */ /* 0x000164000c1e1100 */
[C---:B------:R-:W-:Y:S01]  /*1510*/  IMAD R70, R7.reuse, 0x2, R62 ;  /* 0x0000000207467824 */ /* 0x040fe200078e023e */
[CC--:B------:R-:W-:Y:S01]  /*1520*/  IADD3 R10, P0, R46.reuse, R4.reuse, RZ ;  /* 0x000000042e0a7210 */ /* 0x0c0fe20007f1e0ff */
[----:B------:R1:W5:Y:S02]  /*1530*/  LDG.E.U8 R101, desc[UR6][R2.64] ;  /* 0x0000000602657981 */ /* 0x000364000c1e1100 */
[C---:B------:R-:W-:Y:S01]  /*1540*/  IMAD R96, R7.reuse, 0x2, R70 ;  /* 0x0000000207607824 */ /* 0x040fe200078e0246 */
[-C--:B------:R-:W-:Y:S01]  /*1550*/  LEA.HI.X.SX32 R11, R46, R5.reuse, 0x1, P0 ;  /* 0x000000052e0b7211 */ /* 0x080fe200000f0eff */
[----:B------:R-:W5:Y:S02]  /*1560*/  LDG.E.U8 R102, desc[UR6][R8.64] ;  /* 0x0000000608667981 */ /* 0x000f64000c1e1100 */
[C---:B------:R-:W-:Y:S01]  /*1570*/  IMAD R98, R7.reuse, 0x2, R96 ;  /* 0x0000000207627824 */ /* 0x040fe200078e0260 */
[-C--:B0-----:R-:W-:Y:S01]  /*1580*/  IADD3 R12, P0, R38, R4.reuse, RZ ;  /* 0x00000004260c7210 */ /* 0x081fe20007f1e0ff */
[----:B------:R-:W5:Y:S01]  /*1590*/  LDG.E.U8 R100, desc[UR6][R10.64] ;  /* 0x000000060a647981 */ /* 0x000f62000c1e1100 */
[----:B------:R-:W-:Y:S01]  /*15a0*/  IADD3 R14, P1, R16, R4, RZ ;  /* 0x00000004100e7210 */ /* 0x000fe20007f3e0ff */
[----:B------:R-:W-:Y:S01]  /*15b0*/  IMAD R116, R7, 0x2, R98 ;  /* 0x0000000207747824 */ /* 0x000fe200078e0262 */
[----:B------:R-:W-:-:S02]  /*15c0*/  LEA.HI.X.SX32 R13, R38, R5, 0x1, P0 ;  /* 0x00000005260d7211 */ /* 0x000fc400000f0eff */
[-C--:B------:R-:W-:Y:S01]  /*15d0*/  LEA.HI.X.SX32 R15, R16, R5.reuse, 0x1, P1 ;  /* 0x00000005100f7211 */ /* 0x080fe200008f0eff */
[C---:B------:R-:W-:Y:S01]  /*15e0*/  IMAD R118, R7.reuse, 0x2, R116 ;  /* 0x0000000207767824 */ /* 0x040fe200078e0274 */
[CC--:B------:R-:W-:Y:S01]  /*15f0*/  IADD3 R16, P0, R72.reuse, R4.reuse, RZ ;  /* 0x0000000448107210 */ /* 0x0c0fe20007f1e0ff */
[----:B------:R0:W5:Y:S03]  /*1600*/  LDG.E.U8 R215, desc[UR6][R12.64] ;  /* 0x000000060cd77981 */ /* 0x000166000c1e1100 */
[-C--:B------:R-:W-:Y:S01]  /*1610*/  LEA.HI.X.SX32 R17, R72, R5.reuse, 0x1, P0 ;  /* 0x0000000548117211 */ /* 0x080fe200000f0eff */
[C---:B------:R-:W-:Y:S01]  /*1620*/  IMAD R72, R7.reuse, 0x2, R118 ;  /* 0x0000000207487824 */ /* 0x040fe200078e0276 */
[CC--:B-1----:R-:W-:Y:S01]  /*1630*/  IADD3 R2, P0, R74.reuse, R4.reuse, RZ ;  /* 0x000000044a027210 */ /* 0x0c2fe20007f1e0ff */
[----:B------:R1:W5:Y:S02]  /*1640*/  LDG.E.U8 R214, desc[UR6][R14.64] ;  /* 0x000000060ed67981 */ /* 0x000364000c1e1100 */
[C---:B------:R-:W-:Y:S01]  /*1650*/  IMAD R120, R7.reuse, 0x2, R72 ;  /* 0x0000000207787824 */ /* 0x040fe200078e0248 */
[----:B------:R-:W-:Y:S01]  /*1660*/  LEA.HI.X.SX32 R3, R74, R5, 0x1, P0 ;  /* 0x000000054a037211 */ /* 0x000fe200000f0eff */
[----:B------:R-:W5:Y:S02]  /*1670*/  LDG.E.U8 R213, desc[UR6][R16.64] ;  /* 0x0000000610d57981 */ /* 0x000f64000c1e1100 */
[C---:B------:R-:W-:Y:S01]  /*1680*/  IMAD R74, R7.reuse, 0x2, R120 ;  /* 0x00000002074a7824 */ /* 0x040fe200078e0278 */
[----:B0-----:R-:W-:Y:S01]  /*1690*/  IADD3 R12, P0, R20, R4, RZ ;  /* 0x00000004140c7210 */ /* 0x001fe20007f1e0ff */
[----:B------:R0:W5:Y:S02]  /*16a0*/  LDG.E.U8 R212, desc[UR6][R2.64] ;  /* 0x0000000602d47981 */ /* 0x000164000c1e1100 */
[----:B------:R-:W-:-:S04]  /*16b0*/  IMAD R24, R7, 0x2, R74 ;  /* 0x0000000207187824 */ /* 0x000fc800078e024a */
[----:B------:R-:W-:Y:S01]  /*16c0*/  IMAD R44, R7, 0x2, R24 ;  /* 0x00000002072c7824 */ /* 0x000fe200078e0218 */
[----:B------:R-:W-:-:S03]  /*16d0*/  LEA.HI.X.SX32 R13, R20, R5, 0x1, P0 ;  /* 0x00000005140d7211 */ /* 0x000fc600000f0eff */
[C---:B------:R-:W-:Y:S01]  /*16e0*/  IMAD R45, R7.reuse, 0x2, R44 ;  /* 0x00000002072d7824 */ /* 0x040fe200078e022c */
[-C--:B------:R-:W-:Y:S01]  /*16f0*/  IADD3 R8, P0, R76, R4.reuse, RZ ;  /* 0x000000044c087210 */ /* 0x080fe20007f1e0ff */
[----:B------:R-:W5:Y:S01]  /*1700*/  LDG.E.U8 R210, desc[UR6][R12.64] ;  /* 0x000000060cd27981 */ /* 0x000f62000c1e1100 */
[-C--:B------:R-:W-:Y:S01]  /*1710*/  IADD3 R10, P1, R18, R4.reuse, RZ ;  /* 0x00000004120a7210 */ /* 0x080fe20007f3e0ff */
[C---:B------:R-:W-:Y:S01]  /*1720*/  IMAD R46, R7.reuse, 0x2, R45 ;  /* 0x00000002072e7824 */ /* 0x040fe200078e022d */
[-C--:B------:R-:W-:Y:S02]  /*1730*/  LEA.HI.X.SX32 R9, R76, R5.reuse, 0x1, P0 ;  /* 0x000000054c097211 */ /* 0x080fe400000f0eff */
[----:B-1----:R-:W-:Y:S01]  /*1740*/  IADD3 R14, P0, R40, R4, RZ ;  /* 0x00000004280e7210 */ /* 0x002fe20007f1e0ff */
[C---:B0-----:R-:W-:Y:S01]  /*1750*/  IMAD R2, R7.reuse, 0x2, R46 ;  /* 0x0000000207027824 */ /* 0x041fe200078e022e */
[-C--:B------:R-:W-:Y:S01]  /*1760*/  LEA.HI.X.SX32 R11, R18, R5.reuse, 0x1, P1 ;  /* 0x00000005120b7211 */ /* 0x080fe200008f0eff */
[----:B------:R-:W5:Y:S01]  /*1770*/  LDG.E.U8 R209, desc[UR6][R8.64] ;  /* 0x0000000608d17981 */ /* 0x000f62000c1e1100 */
[----:B------:R-:W-:Y:S01]  /*1780*/  LEA.HI.X.SX32 R15, R40, R5, 0x1, P0 ;  /* 0x00000005280f7211 */ /* 0x000fe200000f0eff */
[----:B------:R-:W-:-:S02]  /*1790*/  IMAD R40, R7, 0x2, R2 ;  /* 0x0000000207287824 */ /* 0x000fc400078e0202 */
[----:B------:R0:W5:Y:S02]  /*17a0*/  LDG.E.U8 R211, desc[UR6][R10.64] ;  /* 0x000000060ad37981 */ /* 0x000164000c1e1100 */
[----:B------:R-:W-:Y:S01]  /*17b0*/  IMAD R41, R7, 0x2, R40 ;  /* 0x0000000207297824 */ /* 0x000fe200078e0228 */
[-C--:B------:R-:W-:Y:S01]  /*17c0*/  IADD3 R16, P1, R78, R4.reuse, RZ ;  /* 0x000000044e107210 */ /* 0x080fe20007f3e0ff */
[----:B------:R-:W5:Y:S01]  /*17d0*/  LDG.E.U8 R207, desc[UR6][R14.64] ;  /* 0x000000060ecf7981 */ /* 0x000f62000c1e1100 */
[----:B0-----:R-:W-:-:S04]  /*17e0*/  IADD3 R10, P0, R42, R4, RZ ;  /* 0x000000042a0a7210 */ /* 0x001fc80007f1e0ff */
[-C--:B------:R-:W-:Y:S01]  /*17f0*/  LEA.HI.X.SX32 R11, R42, R5.reuse, 0x1, P0 ;  /* 0x000000052a0b7211 */ /* 0x080fe200000f0eff */
[----:B------:R-:W-:Y:S01]  /*1800*/  IMAD R42, R7, 0x2, R41 ;  /* 0x00000002072a7824 */ /* 0x000fe200078e0229 */
[----:B------:R-:W-:-:S03]  /*1810*/  LEA.HI.X.SX32 R17, R78, R5, 0x1, P1 ;  /* 0x000000054e117211 */ /* 0x000fc600008f0eff */
[----:B------:R-:W-:Y:S01]  /*1820*/  IMAD R43, R7, 0x2, R42 ;  /* 0x00000002072b7824 */ /* 0x000fe200078e022a */
[-C--:B------:R-:W-:Y:S01]  /*1830*/  IADD3 R8, P0, R82, R4.reuse, RZ ;  /* 0x0000000452087210 */ /* 0x080fe20007f1e0ff */
[----:B------:R0:W5:Y:S01]  /*1840*/  LDG.E.U8 R208, desc[UR6][R16.64] ;  /* 0x0000000610d07981 */ /* 0x000162000c1e1100 */
[----:B------:R-:W-:-:S03]  /*1850*/  IADD3 R12, P1, R80, R4, RZ ;  /* 0x00000004500c7210 */ /* 0x000fc60007f3e0ff */
[----:B------:R1:W5:Y:S01]  /*1860*/  LDG.E.U8 R206, desc[UR6][R10.64] ;  /* 0x000000060ace7981 */ /* 0x000362000c1e1100 */
[----:B0-----:R-:W-:-:S04]  /*1870*/  IMAD R17, R7, 0x2, R43 ;  /* 0x0000000207117824 */ /* 0x001fc800078e022b */
[----:B------:R-:W-:Y:S01]  /*1880*/  IMAD R18, R7, 0x2, R17 ;  /* 0x0000000207127824 */ /* 0x000fe200078e0211 */
[----:B------:R-:W-:-:S03]  /*1890*/  LEA.HI.X.SX32 R13, R80, R5, 0x1, P1 ;  /* 0x00000005500d7211 */ /* 0x000fc600008f0eff */
[C---:B------:R-:W-:Y:S01]  /*18a0*/  IMAD R19, R7.reuse, 0x2, R18 ;  /* 0x0000000207137824 */ /* 0x040fe200078e0212 */
[-C--:B------:R-:W-:Y:S01]  /*18b0*/  LEA.HI.X.SX32 R9, R82, R5.reuse, 0x1, P0 ;  /* 0x0000000552097211 */ /* 0x080fe200000f0eff */
[----:B------:R0:W5:Y:S01]  /*18c0*/  LDG.E.U8 R205, desc[UR6][R12.64] ;  /* 0x000000060ccd7981 */ /* 0x000162000c1e1100 */
[-C--:B------:R-:W-:Y:S01]  /*18d0*/  IADD3 R38, P0, R32, R4.reuse, RZ ;  /* 0x0000000420267210 */ /* 0x080fe20007f1e0ff */
[C---:B------:R-:W-:Y:S01]  /*18e0*/  IMAD R20, R7.reuse, 0x2, R19 ;  /* 0x0000000207147824 */ /* 0x040fe200078e0213 */
[-C--:B------:R-:W-:Y:S01]  /*18f0*/  IADD3 R36, P1, R56, R4.reuse, RZ ;  /* 0x0000000438247210 */ /* 0x080fe20007f3e0ff */
[----:B------:R-:W5:Y:S01]  /*1900*/  LDG.E.U8 R204, desc[UR6][R8.64] ;  /* 0x0000000608cc7981 */ /* 0x000f62000c1e1100 */
[----:B------:R-:W-:Y:S02]  /*1910*/  LEA.HI.X.SX32 R39, R32, R5, 0x1, P0 ;  /* 0x0000000520277211 */ /* 0x000fe400000f0eff */
[----:B-1----:R-:W-:Y:S01]  /*1920*/  IADD3 R10, P0, R84, R4, RZ ;  /* 0x00000004540a7210 */ /* 0x002fe20007f1e0ff */
[----:B0-----:R-:W-:-:S03]  /*1930*/  IMAD R13, R7, 0x2, R20 ;  /* 0x00000002070d7824 */ /* 0x001fc600078e0214 */
[-C--:B------:R-:W-:Y:S01]  /*1940*/  LEA.HI.X.SX32 R11, R84, R5.reuse, 0x1, P0 ;  /* 0x00000005540b7211 */ /* 0x080fe200000f0eff */
[----:B------:R0:W5:Y:S01]  /*1950*/  LDG.E.U8 R203, desc[UR6][R38.64] ;  /* 0x0000000626cb7981 */ /* 0x000162000c1e1100 */
[C---:B------:R-:W-:Y:S01]  /*1960*/  IMAD R14, R7.reuse, 0x2, R13 ;  /* 0x00000002070e7824 */ /* 0x040fe200078e020d */
[CC--:B------:R-:W-:Y:S02]  /*1970*/  IADD3 R34, P0, R86.reuse, R4.reuse, RZ ;  /* 0x0000000456227210 */ /* 0x0c0fe40007f1e0ff */
[----:B------:R-:W5:Y:S01]  /*1980*/  LDG.E.U8 R201, desc[UR6][R10.64] ;  /* 0x000000060ac97981 */ /* 0x000f62000c1e1100 */
[C---:B------:R-:W-:Y:S01]  /*1990*/  IMAD R15, R7.reuse, 0x2, R14 ;  /* 0x00000002070f7824 */ /* 0x040fe200078e020e */
[-C--:B------:R-:W-:Y:S02]  /*19a0*/  LEA.HI.X.SX32 R35, R86, R5.reuse, 0x1, P0 ;  /* 0x0000000556237211 */ /* 0x080fe400000f0eff */
[-C--:B0-----:R-:W-:Y:S01]  /*19b0*/  IADD3 R38, P0, R6, R4.reuse, RZ ;  /* 0x0000000406267210 */ /* 0x081fe20007f1e0ff */
[C---:B------:R-:W-:Y:S01]  /*19c0*/  IMAD R12, R7.reuse, 0x2, R15 ;  /* 0x00000002070c7824 */ /* 0x040fe200078e020f */
[-C--:B------:R-:W-:Y:S01]  /*19d0*/  LEA.HI.X.SX32 R37, R56, R5.reuse, 0x1, P1 ;  /* 0x0000000538257211 */ /* 0x080fe200008f0eff */
[----:B------:R-:W5:Y:S01]  /*19e0*/  LDG.E.U8 R200, desc[UR6][R34.64] ;  /* 0x0000000622c87981 */ /* 0x000f62000c1e1100 */
[-C--:B------:R-:W-:Y:S01]  /*19f0*/  LEA.HI.X.SX32 R39, R6, R5.reuse, 0x1, P0 ;  /* 0x0000000506277211 */ /* 0x080fe200000f0eff */
[C---:B------:R-:W-:Y:S01]  /*1a00*/  IMAD R6, R7.reuse, 0x2, R12 ;  /* 0x0000000207067824 */ /* 0x040fe200078e020c */
[CC--:B------:R-:W-:Y:S01]  /*1a10*/  IADD3 R8, P1, R66.reuse, R4.reuse, RZ ;  /* 0x0000000442087210 */ /* 0x0c0fe20007f3e0ff */
[----:B------:R0:W5:Y:S02]  /*1a20*/  LDG.E.U8 R202, desc[UR6][R36.64] ;  /* 0x0000000624ca7981 */ /* 0x000164000c1e1100 */
[C---:B------:R-:W-:Y:S01]  /*1a30*/  IMAD R16, R7.reuse, 0x2, R6 ;  /* 0x0000000207107824 */ /* 0x040fe200078e0206 */
[----:B------:R-:W-:Y:S01]  /*1a40*/  LEA.HI.X.SX32 R9, R66, R5, 0x1, P1 ;  /* 0x0000000542097211 */ /* 0x000fe200008f0eff */
[----:B------:R-:W5:Y:S02]  /*1a50*/  LDG.E.U8 R198, desc[UR6][R38.64] ;  /* 0x0000000626c67981 */ /* 0x000f64000c1e1100 */
[----:B------:R-:W-:Y:S01]  /*1a60*/  IMAD R32, R7, 0x2, R16 ;  /* 0x0000000207207824 */ /* 0x000fe200078e0210 */
[-C--:B------:R-:W-:Y:S01]  /*1a70*/  IADD3 R56, P0, R88, R4.reuse, RZ ;  /* 0x0000000458387210 */ /* 0x080fe20007f1e0ff */
[----:B------:R-:W5:Y:S01]  /*1a80*/  LDG.E.U8 R199, desc[UR6][R8.64] ;  /* 0x0000000608c77981 */ /* 0x000f62000c1e1100 */
[----:B0-----:R-:W-:-:S04]  /*1a90*/  IADD3 R36, P1, R68, R4, RZ ;  /* 0x0000000444247210 */ /* 0x001fc80007f3e0ff */
[----:B------:R-:W-:Y:S01]  /*1aa0*/  LEA.HI.X.SX32 R37, R68, R5, 0x1, P1 ;  /* 0x0000000544257211 */ /* 0x000fe200008f0eff */
[----:B------:R-:W-:-:S04]  /*1ab0*/  IMAD R68, R7, 0x2, R32 ;  /* 0x0000000207447824 */ /* 0x000fc800078e0220 */
[C---:B------:R-:W-:Y:S01]  /*1ac0*/  IMAD R78, R7.reuse, 0x2, R68 ;  /* 0x00000002074e7824 */ /* 0x040fe200078e0244 */
[----:B------:R-:W-:Y:S01]  /*1ad0*/  LEA.HI.X.SX32 R57, R88, R5, 0x1, P0 ;  /* 0x0000000558397211 */ /* 0x000fe200000f0eff */
[----:B------:R0:W5:Y:S02]  /*1ae0*/  LDG.E.U8 R196, desc[UR6][R36.64] ;  /* 0x0000000624c47981 */ /* 0x000164000c1e1100 */
[C---:B------:R-:W-:Y:S01]  /*1af0*/  IMAD R80, R7.reuse, 0x2, R78 ;  /* 0x0000000207507824 */ /* 0x040fe200078e024e */
[----:B------:R-:W-:Y:S01]  /*1b00*/  IADD3 R34, P0, R90, R4, RZ ;  /* 0x000000045a227210 */ /* 0x000fe20007f1e0ff */
[----:B------:R-:W5:Y:S02]  /*1b10*/  LDG.E.U8 R197, desc[UR6][R56.64] ;  /* 0x0000000638c57981 */ /* 0x000f64000c1e1100 */
[----:B------:R-:W-:-:S04]  /*1b20*/  IMAD R82, R7, 0x2, R80 ;  /* 0x0000000207527824 */ /* 0x000fc800078e0250 */
[----:B------:R-:W-:Y:S01]  /*1b30*/  IMAD R84, R7, 0x2, R82 ;  /* 0x0000000207547824 */ /* 0x000fe200078e0252 */
[----:B------:R-:W-:-:S03]  /*1b40*/  LEA.HI.X.SX32 R35, R90, R5, 0x1, P0 ;  /* 0x000000055a237211 */ /* 0x000fc600000f0eff */
[C---:B0-----:R-:W-:Y:S01]  /*1b50*/  IMAD R36, R7.reuse, 0x2, R84 ;  /* 0x0000000207247824 */ /* 0x041fe200078e0254 */
[-C--:B------:R-:W-:Y:S01]  /*1b60*/  IADD3 R10, P0, R92, R4.reuse, RZ ;  /* 0x000000045c0a7210 */ /* 0x080fe20007f1e0ff */
[----:B------:R0:W5:Y:S02]  /*1b70*/  LDG.E.U8 R195, desc[UR6][R34.64] ;  /* 0x0000000622c37981 */ /* 0x000164000c1e1100 */
[C---:B------:R-:W-:Y:S01]  /*1b80*/  IMAD R86, R7.reuse, 0x2, R36 ;  /* 0x0000000207567824 */ /* 0x040fe200078e0224 */
[-C--:B------:R-:W-:Y:S02]  /*1b90*/  IADD3 R8, P1, R94, R4.reuse, RZ ;  /* 0x000000045e087210 */ /* 0x080fe40007f3e0ff */
[-C--:B------:R-:W-:Y:S01]  /*1ba0*/  LEA.HI.X.SX32 R11, R92, R5.reuse, 0x1, P0 ;  /* 0x000000055c0b7211 */ /* 0x080fe200000f0eff */
[C---:B------:R-:W-:Y:S01]  /*1bb0*/  IMAD R92, R7.reuse, 0x2, R86 ;  /* 0x00000002075c7824 */ /* 0x040fe200078e0256 */
[-C--:B------:R-:W-:Y:S02]  /*1bc0*/  LEA.HI.X.SX32 R9, R94, R5.reuse, 0x1, P1 ;  /* 0x000000055e097211 */ /* 0x080fe400008f0eff */
[CC--:B0-----:R-:W-:Y:S01]  /*1bd0*/  IADD3 R34, P0, R62.reuse, R4.reuse, RZ ;  /* 0x000000043e227210 */ /* 0x0c1fe20007f1e0ff */
[C---:B------:R-:W-:Y:S01]  /*1be0*/  IMAD R94, R7.reuse, 0x2, R92 ;  /* 0x00000002075e7824 */ /* 0x040fe200078e025c */
[----:B------:R0:W5:Y:S02]  /*1bf0*/  LDG.E.U8 R194, desc[UR6][R10.64] ;  /* 0x000000060ac27981 */ /* 0x000164000c1e1100 */
[----:B------:R-:W-:Y:S01]  /*1c00*/  LEA.HI.X.SX32 R35, R62, R5, 0x1, P0 ;  /* 0x000000053e237211 */ /* 0x000fe200000f0eff */
[----:B------:R-:W-:Y:S01]  /*1c10*/  IMAD R122, R7, 0x2, R94 ;  /* 0x00000002077a7824 */ /* 0x000fe200078e025e */
[----:B------:R-:W5:Y:S01]  /*1c20*/  LDG.E.U8 R193, desc[UR6][R8.64] ;  /* 0x0000000608c17981 */ /* 0x000f62000c1e1100 */
[----:B0-----:R-:W-:-:S03]  /*1c30*/  IADD3 R10, P0, R70, R4, RZ ;  /* 0x00000004460a7210 */ /* 0x001fc60007f1e0ff */
[----:B------:R0:W5:Y:S01]  /*1c40*/  LDG.E.U8 R192, desc[UR6][R34.64] ;  /* 0x0000000622c07981 */ /* 0x000162000c1e1100 */
[----:B------:R-:W-:Y:S01]  /*1c50*/  IMAD R124, R7, 0x2, R122 ;  /* 0x00000002077c7824 */ /* 0x000fe200078e027a */
[----:B------:R-:W-:-:S03]  /*1c60*/  LEA.HI.X.SX32 R11, R70, R5, 0x1, P0 ;  /* 0x00000005460b7211 */ /* 0x000fc600000f0eff */
[----:B------:R-:W-:Y:S02]  /*1c70*/  IMAD R126, R7, 0x2, R124 ;  /* 0x00000002077e7824 */ /* 0x000fe400078e027c */
[----:B------:R1:W5:Y:S01]  /*1c80*/  LDG.E.U8 R191, desc[UR6][R10.64] ;  /* 0x000000060abf7981 */ /* 0x000362000c1e1100 */
[----:B0-----:R-:W-:-:S04]  /*1c90*/  IADD3 R34, P0, R98, R4, RZ ;  /* 0x0000000462227210 */ /* 0x001fc80007f1e0ff */
[----:B------:R-:W-:Y:S01]  /*1ca0*/  LEA.HI.X.SX32 R35, R98, R5, 0x1, P0 ;  /* 0x0000000562237211 */ /* 0x000fe200000f0eff */
[----:B------:R-:W-:Y:S01]  /*1cb0*/  IMAD R130, R7, 0x2, R126 ;  /* 0x0000000207827824 */ /* 0x000fe200078e027e */
[----:B-1----:R-:W-:-:S03]  /*1cc0*/  IADD3 R10, P0, R116, R4, RZ ;  /* 0x00000004740a7210 */ /* 0x002fc60007f1e0ff */
[----:B------:R0:W5:Y:S01]  /*1cd0*/  LDG.E.U8 R189, desc[UR6][R34.64] ;  /* 0x0000000622bd7981 */ /* 0x000162000c1e1100 */
[----:B------:R-:W-:Y:S01]  /*1ce0*/  LEA.HI.X.SX32 R11, R116, R5, 0x1, P0 ;  /* 0x00000005740b7211 */ /* 0x000fe200000f0eff */
[----:B------:R-:W-:-:S04]  /*1cf0*/  IMAD R132, R7, 0x2, R130 ;  /* 0x0000000207847824 */ /* 0x000fc800078e0282 */
[----:B------:R1:W5:Y:S01]  /*1d00*/  LDG.E.U8 R188, desc[UR6][R10.64] ;  /* 0x000000060abc7981 */ /* 0x000362000c1e1100 */
[----:B0-----:R-:W-:Y:S01]  /*1d10*/  IADD3 R34, P0, R72, R4, RZ ;  /* 0x0000000448227210 */ /* 0x001fe20007f1e0ff */
[----:B------:R-:W-:-:S03]  /*1d20*/  IMAD R134, R7, 0x2, R132 ;  /* 0x0000000207867824 */ /* 0x000fc600078e0284 */
[----:B------:R-:W-:Y:S02]  /*1d30*/  LEA.HI.X.SX32 R35, R72, R5, 0x1, P0 ;  /* 0x0000000548237211 */ /* 0x000fe400000f0eff */
[----:B-1----:R-:W-:-:S03]  /*1d40*/  IADD3 R10, P0, R120, R4, RZ ;  /* 0x00000004780a7210 */ /* 0x002fc60007f1e0ff */
[----:B------:R-:W5:Y:S01]  /*1d50*/  LDG.E.U8 R57, desc[UR6][R34.64] ;  /* 0x0000000622397981 */ /* 0x000f62000c1e1100 */
[----:B------:R-:W-:Y:S02]  /*1d60*/  IADD3 R8, P1, R96, R4, RZ ;  /* 0x0000000460087210 */ /* 0x000fe40007f3e0ff */
[-C--:B------:R-:W-:Y:S01]  /*1d70*/  LEA.HI.X.SX32 R11, R120, R5.reuse, 0x1, P0 ;  /* 0x00000005780b7211 */ /* 0x080fe200000f0eff */
[----:B------:R-:W-:Y:S01]  /*1d80*/  IMAD R120, R7, 0x2, R134 ;  /* 0x0000000207787824 */ /* 0x000fe200078e0286 */
[----:B------:R-:W-:-:S03]  /*1d90*/  LEA.HI.X.SX32 R9, R96, R5, 0x1, P1 ;  /* 0x0000000560097211 */ /* 0x000fc600008f0eff */
[C---:B------:R-:W-:Y:S01]  /*1da0*/  IMAD R144, R7.reuse, 0x2, R120 ;  /* 0x0000000207907824 */ /* 0x040fe200078e0278 */
[----:B------:R-:W5:Y:S03]  /*1db0*/  LDG.E.U8 R56, desc[UR6][R10.64] ;  /* 0x000000060a387981 */ /* 0x000f66000c1e1100 */
[C---:B------:R-:W-:Y:S01]  /*1dc0*/  IMAD R150, R7.reuse, 0x2, R144 ;  /* 0x0000000207967824 */ /* 0x040fe200078e0290 */
[----:B------:R0:W5:Y:S03]  /*1dd0*/  LDG.E.U8 R190, desc[UR6][R8.64] ;  /* 0x0000000608be7981 */ /* 0x000166000c1e1100 */
[----:B------:R-:W-:Y:S01]  /*1de0*/  IMAD R38, R7, 0x2, R150 ;  /* 0x0000000207267824 */ /* 0x000fe200078e0296 */
[----:B0-----:R-:W-:-:S03]  /*1df0*/  IADD3 R8, P1, R118, R4, RZ ;  /* 0x0000000476087210 */ /* 0x001fc60007f3e0ff */
[----:B------:R-:W-:Y:S01]  /*1e00*/  IMAD R72, R7, 0x2, R38 ;  /* 0x0000000207487824 */ /* 0x000fe200078e0226 */
[----:B------:R-:W-:-:S03]  /*1e10*/  LEA.HI.X.SX32 R9, R118, R5, 0x1, P1 ;  /* 0x0000000576097211 */ /* 0x000fc600008f0eff */
[----:B------:R-:W-:Y:S02]  /*1e20*/  IMAD R66, R7, 0x2, R72 ;  /* 0x0000000207427824 */ /* 0x000fe400078e0248 */
[----:B------:R0:W5:Y:S01]  /*1e30*/  LDG.E.U8 R177, desc[UR6][R8.64] ;  /* 0x0000000608b17981 */ /* 0x000162000c1e1100 */
[-C--:B------:R-:W-:Y:S02]  /*1e40*/  IADD3 R34, P0, R12, R4.reuse, RZ ;  /* 0x000000040c227210 */ /* 0x080fe40007f1e0ff */
[----:B0-----:R-:W-:-:S04]  /*1e50*/  IADD3 R8, P1, R74, R4, RZ ;  /* 0x000000044a087210 */ /* 0x001fc80007f3e0ff */
[-C--:B------:R-:W-:Y:S01]  /*1e60*/  LEA.HI.X.SX32 R9, R74, R5.reuse, 0x1, P1 ;  /* 0x000000054a097211 */ /* 0x080fe200008f0eff */
[----:B------:R-:W-:Y:S01]  /*1e70*/  IMAD R74, R7, 0x2, R66 ;  /* 0x00000002074a7824 */ /* 0x000fe200078e0242 */
[----:B------:R-:W-:-:S03]  /*1e80*/  LEA.HI.X.SX32 R35, R12, R5, 0x1, P0 ;  /* 0x000000050c237211 */ /* 0x000fc600000f0eff */
[C---:B------:R-:W-:Y:S01]  /*1e90*/  IMAD R76, R7.reuse, 0x2, R74 ;  /* 0x00000002074c7824 */ /* 0x040fe200078e024a */
[CC--:B------:R-:W-:Y:S01]  /*1ea0*/  IADD3 R10, P0, R6.reuse, R4.reuse, RZ ;  /* 0x00000004060a7210 */ /* 0x0c0fe20007f1e0ff */
[----:B------:R0:W5:Y:S02]  /*1eb0*/  LDG.E.U8 R63, desc[UR6][R34.64] ;  /* 0x00000006223f7981 */ /* 0x000164000c1e1100 */
[C---:B------:R-:W-:Y:S01]  /*1ec0*/  IMAD R12, R7.reuse, 0x2, R76 ;  /* 0x00000002070c7824 */ /* 0x040fe200078e024c */
[----:B------:R-:W-:Y:S01]  /*1ed0*/  LEA.HI.X.SX32 R11, R6, R5, 0x1, P0 ;  /* 0x00000005060b7211 */ /* 0x000fe200000f0eff */
[----:B------:R1:W5:Y:S02]  /*1ee0*/  LDG.E.U8 R55, desc[UR6][R8.64] ;  /* 0x0000000608377981 */ /* 0x000364000c1e1100 */
[C---:B------:R-:W-:Y:S02]  /*1ef0*/  IMAD R6, R7.reuse, 0x2, R12 ;  /* 0x0000000207067824 */ /* 0x040fe400078e020c */
[----:B------:R4:W5:Y:S02]  /*1f00*/  LDG.E.U8 R65, desc[UR6][R10.64] ;  /* 0x000000060a417981 */ /* 0x000964000c1e1100 */
[----:B------:R-:W-:Y:S01]  /*1f10*/  IMAD R88, R7, 0x2, R6 ;  /* 0x0000000207587824 */ /* 0x000fe200078e0206 */
[----:B0-----:R-:W-:-:S03]  /*1f20*/  IADD3 R34, P0, R32, R4, RZ ;  /* 0x0000000420227210 */ /* 0x001fc60007f1e0ff */
[----:B------:R-:W-:Y:S01]  /*1f30*/  IMAD R90, R7, 0x2, R88 ;  /* 0x00000002075a7824 */ /* 0x000fe200078e0258 */
[----:B------:R-:W-:-:S03]  /*1f40*/  LEA.HI.X.SX32 R35, R32, R5, 0x1, P0 ;  /* 0x0000000520237211 */ /* 0x000fc600000f0eff */
[C---:B------:R-:W-:Y:S01]  /*1f50*/  IMAD R32, R7.reuse, 0x2, R90 ;  /* 0x0000000207207824 */ /* 0x040fe200078e025a */
[C---:B-1----:R-:W-:Y:S01]  /*1f60*/  IADD3 R8, P1, R16.reuse, R4, RZ ;  /* 0x0000000410087210 */ /* 0x042fe20007f3e0ff */
[----:B------:R-:W5:Y:S02]  /*1f70*/  LDG.E.U8 R62, desc[UR6][R34.64] ;  /* 0x00000006223e7981 */ /* 0x000f64000c1e1100 */
[----:B------:R-:W-:Y:S01]  /*1f80*/  IMAD R118, R7, 0x2, R32 ;  /* 0x0000000207767824 */ /* 0x000fe200078e0220 */
[----:B------:R-:W-:-:S03]  /*1f90*/  LEA.HI.X.SX32 R9, R16, R5, 0x1, P1 ;  /* 0x0000000510097211 */ /* 0x000fc600008f0eff */
[C---:B------:R-:W-:Y:S01]  /*1fa0*/  IMAD R116, R7.reuse, 0x2, R118 ;  /* 0x0000000207747824 */ /* 0x040fe200078e0276 */
[C---:B----4-:R-:W-:Y:S01]  /*1fb0*/  IADD3 R10, P0, R68.reuse, R4, RZ ;  /* 0x00000004440a7210 */ /* 0x050fe20007f1e0ff */
[----:B------:R0:W4:Y:S02]  /*1fc0*/  LDG.E.U8 R69, desc[UR6][R8.64] ;  /* 0x0000000608457981 */ /* 0x000124000c1e1100 */
[----:B------:R-:W-:Y:S01]  /*1fd0*/  IMAD R136, R7, 0x2, R116 ;  /* 0x0000000207887824 */ /* 0x000fe200078e0274 */
[----:B------:R-:W-:-:S03]  /*1fe0*/  LEA.HI.X.SX32 R11, R68, R5, 0x1, P0 ;  /* 0x00000005440b7211 */ /* 0x000fc600000f0eff */
[----:B------:R-:W-:Y:S01]  /*1ff0*/  IMAD R137, R7, 0x2, R136 ;  /* 0x0000000207897824 */ /* 0x000fe200078e0288 */
[----:B0-----:R-:W-:-:S03]  /*2000*/  IADD3 R8, P1, R78, R4, RZ ;  /* 0x000000044e087210 */ /* 0x001fc60007f3e0ff */
[C---:B------:R-:W-:Y:S01]  /*2010*/  IMAD R138, R7.reuse, 0x2, R137 ;  /* 0x00000002078a7824 */ /* 0x040fe200078e0289 */
[----:B------:R-:W-:Y:S01]  /*2020*/  IADD3 R70, P0, R80, R4, RZ ;  /* 0x0000000450467210 */ /* 0x000fe20007f1e0ff */
[----:B------:R0:W4:Y:S01]  /*2030*/  LDG.E.U8 R68, desc[UR6][R10.64] ;  /* 0x000000060a447981 */ /* 0x000122000c1e1100 */
[-C--:B------:R-:W-:Y:S01]  /*2040*/  LEA.HI.X.SX32 R9, R78, R5.reuse, 0x1, P1 ;  /* 0x000000054e097211 */ /* 0x080fe200008f0eff */
[----:B------:R-:W-:Y:S01]  /*2050*/  IMAD R139, R7, 0x2, R138 ;  /* 0x00000002078b7824 */ /* 0x000fe200078e028a */
[----:B------:R-:W-:-:S03]  /*2060*/  LEA.HI.X.SX32 R71, R80, R5, 0x1, P0 ;  /* 0x0000000550477211 */ /* 0x000fc600000f0eff */
[----:B------:R1:W5:Y:S01]  /*2070*/  LDG.E.U8 R59, desc[UR6][R8.64] ;  /* 0x00000006083b7981 */ /* 0x000362000c1e1100 */
[C---:B------:R-:W-:Y:S01]  /*2080*/  IMAD R140, R7.reuse, 0x2, R139 ;  /* 0x00000002078c7824 */ /* 0x040fe200078e028b */
[-C--:B0-----:R-:W-:Y:S02]  /*2090*/  IADD3 R10, P0, R82, R4.reuse, RZ ;  /* 0x00000004520a7210 */ /* 0x081fe40007f1e0ff */
[----:B------:R-:W4:Y:S01]  /*20a0*/  LDG.E.U8 R70, desc[UR6][R70.64] ;  /* 0x0000000646467981 */ /* 0x000f22000c1e1100 */
[-C--:B-1----:R-:W-:Y:S02]  /*20b0*/  IADD3 R8, P1, R84, R4.reuse, RZ ;  /* 0x0000000454087210 */ /* 0x082fe40007f3e0ff */
[-C--:B------:R-:W-:Y:S02]  /*20c0*/  LEA.HI.X.SX32 R11, R82, R5.reuse, 0x1, P0 ;  /* 0x00000005520b7211 */ /* 0x080fe400000f0eff */
[-C--:B------:R-:W-:Y:S02]  /*20d0*/  LEA.HI.X.SX32 R9, R84, R5.reuse, 0x1, P1 ;  /* 0x0000000554097211 */ /* 0x080fe400008f0eff */
[C---:B------:R-:W-:Y:S01]  /*20e0*/  IADD3 R34, P0, R36.reuse, R4, RZ ;  /* 0x0000000424227210 */ /* 0x040fe20007f1e0ff */
[----:B------:R-:W-:Y:S01]  /*20f0*/  IMAD R141, R7, 0x2, R140 ;  /* 0x00000002078d7824 */ /* 0x000fe200078e028c */
[----:B------:R0:W4:Y:S02]  /*2100*/  LDG.E.U8 R131, desc[UR6][R10.64] ;  /* 0x000000060a837981 */ /* 0x000124000c1e1100 */
[----:B------:R-:W-:-:S02]  /*2110*/  LEA.HI.X.SX32 R35, R36, R5, 0x1, P0 ;  /* 0x0000000524237211 */ /* 0x000fc400000f0eff */
[----:B------:R1:W4:Y:S01]  /*2120*/  LDG.E.U8 R99, desc[UR6][R8.64] ;  /* 0x0000000608637981 */ /* 0x000322000c1e1100 */
[----:B------:R-:W-:-:S03]  /*2130*/  IMAD R142, R7, 0x2, R141 ;  /* 0x00000002078e7824 */ /* 0x000fc600078e028d */
[----:B------:R3:W4:Y:S01]  /*2140*/  LDG.E.U8 R98, desc[UR6][R34.64] ;  /* 0x0000000622627981 */ /* 0x000722000c1e1100 */
[-C--:B0-----:R-:W-:Y:S02]  /*2150*/  IADD3 R10, P0, R86, R4.reuse, RZ ;  /* 0x00000004560a7210 */ /* 0x081fe40007f1e0ff */
[-C--:B-1----:R-:W-:Y:S01]  /*2160*/  IADD3 R8, P1, R92, R4.reuse, RZ ;  /* 0x000000045c087210 */ /* 0x082fe20007f3e0ff */
[C---:B------:R-:W-:Y:S01]  /*2170*/  IMAD R128, R7.reuse, 0x2, R142 ;  /* 0x0000000207807824 */ /* 0x040fe200078e028e */
[-C--:B------:R-:W-:Y:S02]  /*2180*/  LEA.HI.X.SX32 R11, R86, R5.reuse, 0x1, P0 ;  /* 0x00000005560b7211 */ /* 0x080fe400000f0eff */
[----:B------:R-:W-:Y:S02]  /*2190*/  LEA.HI.X.SX32 R9, R92, R5, 0x1, P1 ;  /* 0x000000055c097211 */ /* 0x000fe400008f0eff */
[----:B---3--:R-:W-:Y:S01]  /*21a0*/  IADD3 R34, P0, R94, R4, RZ ;  /* 0x000000045e227210 */ /* 0x008fe20007f1e0ff */
[----:B------:R0:W3:Y:S01]  /*21b0*/  LDG.E.U8 R97, desc[UR6][R10.64] ;  /* 0x000000060a617981 */ /* 0x0000e2000c1e1100 */
[----:B------:R-:W-:-:S02]  /*21c0*/  IMAD R129, R7, 0x2, R128 ;  /* 0x0000000207817824 */ /* 0x000fc400078e0280 */
[----:B------:R-:W-:Y:S01]  /*21d0*/  LEA.HI.X.SX32 R35, R94, R5, 0x1, P0 ;  /* 0x000000055e237211 */ /* 0x000fe200000f0eff */
[----:B------:R1:W3:Y:S01]  /*21e0*/  LDG.E.U8 R96, desc[UR6][R8.64] ;  /* 0x0000000608607981 */ /* 0x0002e2000c1e1100 */
[----:B------:R-:W-:-:S03]  /*21f0*/  IMAD R145, R7, 0x2, R129 ;  /* 0x0000000207917824 */ /* 0x000fc600078e0281 */
[----:B------:R2:W3:Y:S01]  /*2200*/  LDG.E.U8 R95, desc[UR6][R34.64] ;  /* 0x00000006225f7981 */ /* 0x0004e2000c1e1100 */
[-C--:B0-----:R-:W-:Y:S02]  /*2210*/  IADD3 R10, P0, R122, R4.reuse, RZ ;  /* 0x000000047a0a7210 */ /* 0x081fe40007f1e0ff */
[-C--:B-1----:R-:W-:Y:S02]  /*2220*/  IADD3 R8, P1, R124, R4.reuse, RZ ;  /* 0x000000047c087210 */ /* 0x082fe40007f3e0ff */
[-C--:B------:R-:W-:Y:S02]  /*2230*/  LEA.HI.X.SX32 R11, R122, R5.reuse, 0x1, P0 ;  /* 0x000000057a0b7211 */ /* 0x080fe400000f0eff */
[-C--:B------:R-:W-:Y:S02]  /*2240*/  LEA.HI.X.SX32 R9, R124, R5.reuse, 0x1, P1 ;  /* 0x000000057c097211 */ /* 0x080fe400008f0eff */
[C---:B--2---:R-:W-:Y:S01]  /*2250*/  IADD3 R34, P0, R126.reuse, R4, RZ ;  /* 0x000000047e227210 */ /* 0x044fe20007f1e0ff */
[----:B------:R-:W-:Y:S01]  /*2260*/  IMAD R146, R7, 0x2, R145 ;  /* 0x0000000207927824 */ /* 0x000fe200078e0291 */
[----:B------:R0:W2:Y:S02]  /*2270*/  LDG.E.U8 R94, desc[UR6][R10.64] ;  /* 0x000000060a5e7981 */ /* 0x0000a4000c1e1100 */
[----:B------:R-:W-:-:S02]  /*2280*/  LEA.HI.X.SX32 R35, R126, R5, 0x1, P0 ;  /* 0x000000057e237211 */ /* 0x000fc400000f0eff */
[----:B------:R1:W3:Y:S01]  /*2290*/  LDG.E.U8 R93, desc[UR6][R8.64] ;  /* 0x00000006085d7981 */ /* 0x0002e2000c1e1100 */
[----:B------:R-:W-:-:S03]  /*22a0*/  IMAD R147, R7, 0x2, R146 ;  /* 0x0000000207937824 */ /* 0x000fc600078e0292 */
[----:B------:R1:W2:Y:S01]  /*22b0*/  LDG.E.U8 R92, desc[UR6][R34.64] ;  /* 0x00000006225c7981 */ /* 0x0002a2000c1e1100 */
[-C--:B0-----:R-:W-:Y:S02]  /*22c0*/  IADD3 R10, P0, R130, R4.reuse, RZ ;  /* 0x00000004820a7210 */ /* 0x081fe40007f1e0ff */
[-C--:B-1----:R-:W-:Y:S01]  /*22d0*/  IADD3 R8, P1, R132, R4.reuse, RZ ;  /* 0x0000000484087210 */ /* 0x082fe20007f3e0ff */
[C---:B------:R-:W-:Y:S01]  /*22e0*/  IMAD R148, R7.reuse, 0x2, R147 ;  /* 0x0000000207947824 */ /* 0x040fe200078e0293 */
[-C--:B------:R-:W-:Y:S02]  /*22f0*/  LEA.HI.X.SX32 R11, R130, R5.reuse, 0x1, P0 ;  /* 0x00000005820b7211 */ /* 0x080fe400000f0eff */
[----:B------:R-:W-:Y:S02]  /*2300*/  LEA.HI.X.SX32 R9, R132, R5, 0x1, P1 ;  /* 0x0000000584097211 */ /* 0x000fe400008f0eff */
[----:B------:R-:W-:Y:S01]  /*2310*/  IADD3 R34, P0, R134, R4, RZ ;  /* 0x0000000486227210 */ /* 0x000fe20007f1e0ff */
        /* <DEDUP_REMOVED lines=10> */
[C---:B------:R-:W-:Y:S01]  /*23c0*/  IADD3 R34, P0, R150.reuse, R4, RZ ;  /* 0x0000000496227210 */ /* 0x040fe20007f1e0ff */
[----:B------:R-:W-:Y:S01]  /*23d0*/  IMAD R36, R7, 0x2, R16 ;  /* 0x0000000207247824 */ /* 0x000fe200078e0210 */
[----:B------:R-:W3:Y:S02]  /*23e0*/  LDG.E.U8 R83, desc[UR6][R10.64] ;  /* 0x000000060a537981 */ /* 0x000ee4000c1e1100 */
[----:B------:R-:W-:-:S02]  /*23f0*/  LEA.HI.X.SX32 R35, R150, R5, 0x1, P0 ;  /* 0x0000000596237211 */ /* 0x000fc400000f0eff */
[----:B------:R0:W3:Y:S01]  /*2400*/  LDG.E.U8 R82, desc[UR6][R8.64] ;  /* 0x0000000608527981 */ /* 0x0000e2000c1e1100 */
[----:B------:R-:W-:-:S03]  /*2410*/  IMAD R37, R7, 0x2, R36 ;  /* 0x0000000207257824 */ /* 0x000fc600078e0224 */
[----:B------:R-:W3:Y:S01]  /*2420*/  LDG.E.U8 R81, desc[UR6][R34.64] ;  /* 0x0000000622517981 */ /* 0x000ee2000c1e1100 */
[----:B0-----:R-:W-:-:S04]  /*2430*/  IADD3 R8, P0, R38, R4, RZ ;  /* 0x0000000426087210 */ /* 0x001fc80007f1e0ff */
[----:B------:R-:W-:Y:S01]  /*2440*/  LEA.HI.X.SX32 R9, R38, R5, 0x1, P0 ;  /* 0x0000000526097211 */ /* 0x000fe200000f0eff */
[----:B------:R-:W-:Y:S01]  /*2450*/  IMAD R38, R7, 0x2, R37 ;  /* 0x0000000207267824 */ /* 0x000fe200078e0225 */
[----:B------:R-:W-:-:S03]  /*2460*/  IADD3 R10, P1, R72, R4, RZ ;  /* 0x00000004480a7210 */ /* 0x000fc60007f3e0ff */
[----:B------:R-:W-:Y:S01]  /*2470*/  IMAD R39, R7, 0x2, R38 ;  /* 0x0000000207277824 */ /* 0x000fe200078e0226 */
[----:B------:R0:W3:Y:S01]  /*2480*/  LDG.E.U8 R80, desc[UR6][R8.64] ;  /* 0x0000000608507981 */ /* 0x0000e2000c1e1100 */
[----:B------:R-:W-:Y:S02]  /*2490*/  LEA.HI.X.SX32 R11, R72, R5, 0x1, P1 ;  /* 0x00000005480b7211 */ /* 0x000fe400008f0eff */
[----:B------:R-:W-:-:S03]  /*24a0*/  IADD3 R72, P0, R66, R4, RZ ;  /* 0x0000000442487210 */ /* 0x000fc60007f1e0ff */
[----:B------:R1:W3:Y:S01]  /*24b0*/  LDG.E.U8 R79, desc[UR6][R10.64] ;  /* 0x000000060a4f7981 */ /* 0x0002e2000c1e1100 */
[----:B0-----:R-:W-:Y:S01]  /*24c0*/  IMAD R8, R7, 0x2, R39 ;  /* 0x0000000207087824 */ /* 0x001fe200078e0227 */
[----:B------:R-:W-:-:S03]  /*24d0*/  LEA.HI.X.SX32 R73, R66, R5, 0x1, P0 ;  /* 0x0000000542497211 */ /* 0x000fc600000f0eff */
[C---:B------:R-:W-:Y:S01]  /*24e0*/  IMAD R34, R7.reuse, 0x2, R8 ;  /* 0x0000000207227824 */ /* 0x040fe200078e0208 */
[C---:B-1----:R-:W-:Y:S01]  /*24f0*/  IADD3 R10, P0, R74.reuse, R4, RZ ;  /* 0x000000044a0a7210 */ /* 0x042fe20007f1e0ff */
[----:B------:R0:W3:Y:S02]  /*2500*/  LDG.E.U8 R78, desc[UR6][R72.64] ;  /* 0x00000006484e7981 */ /* 0x0000e4000c1e1100 */
[----:B------:R-:W-:Y:S01]  /*2510*/  IMAD R35, R7, 0x2, R34 ;  /* 0x0000000207237824 */ /* 0x000fe200078e0222 */
[----:B------:R-:W-:-:S03]  /*2520*/  LEA.HI.X.SX32 R11, R74, R5, 0x1, P0 ;  /* 0x000000054a0b7211 */ /* 0x000fc600000f0eff */
[C---:B------:R-:W-:Y:S01]  /*2530*/  IMAD R31, R7.reuse, 0x2, R35 ;  /* 0x00000002071f7824 */ /* 0x040fe200078e0223 */
[-C--:B------:R-:W-:Y:S02]  /*2540*/  IADD3 R74, P0, R12, R4.reuse, RZ ;  /* 0x000000040c4a7210 */ /* 0x080fe40007f1e0ff */
[-C--:B------:R-:W-:Y:S01]  /*2550*/  IADD3 R66, P1, R76, R4.reuse, RZ ;  /* 0x000000044c427210 */ /* 0x080fe20007f3e0ff */
[----:B------:R1:W3:Y:S01]  /*2560*/  LDG.E.U8 R77, desc[UR6][R10.64] ;  /* 0x000000060a4d7981 */ /* 0x0002e2000c1e1100 */
[-C--:B------:R-:W-:Y:S02]  /*2570*/  LEA.HI.X.SX32 R75, R12, R5.reuse, 0x1, P0 ;  /* 0x000000050c4b7211 */ /* 0x080fe400000f0eff */
[-C--:B------:R-:W-:Y:S02]  /*2580*/  LEA.HI.X.SX32 R67, R76, R5.reuse, 0x1, P1 ;  /* 0x000000054c437211 */ /* 0x080fe400008f0eff */
[C---:B0-----:R-:W-:Y:S02]  /*2590*/  IADD3 R72, P0, R6.reuse, R4, RZ ;  /* 0x0000000406487210 */ /* 0x041fe40007f1e0ff */
[----:B------:R-:W3:Y:S01]  /*25a0*/  LDG.E.U8 R75, desc[UR6][R74.64] ;  /* 0x000000064a4b7981 */ /* 0x000ee2000c1e1100 */
[----:B-1----:R-:W-:Y:S01]  /*25b0*/  IMAD R11, R7, 0x2, R31 ;  /* 0x00000002070b7824 */ /* 0x002fe200078e021f */
[----:B------:R-:W-:-:S02]  /*25c0*/  LEA.HI.X.SX32 R73, R6, R5, 0x1, P0 ;  /* 0x0000000506497211 */ /* 0x000fc400000f0eff */
[----:B------:R0:W3:Y:S01]  /*25d0*/  LDG.E.U8 R76, desc[UR6][R66.64] ;  /* 0x00000006424c7981 */ /* 0x0000e2000c1e1100 */
[----:B------:R-:W-:-:S03]  /*25e0*/  IMAD R12, R7, 0x2, R11 ;  /* 0x00000002070c7824 */ /* 0x000fc600078e020b */
[----:B------:R-:W3:Y:S01]  /*25f0*/  LDG.E.U8 R74, desc[UR6][R72.64] ;  /* 0x00000006484a7981 */ /* 0x000ee2000c1e1100 */
[----:B------:R-:W-:Y:S01]  /*2600*/  IMAD R6, R7, 0x2, R12 ;  /* 0x0000000207067824 */ /* 0x000fe200078e020c */
[----:B0-----:R-:W-:-:S03]  /*2610*/  IADD3 R66, P1, R88, R4, RZ ;  /* 0x0000000458427210 */ /* 0x001fc60007f3e0ff */
[C---:B------:R-:W-:Y:S01]  /*2620*/  IMAD R9, R7.reuse, 0x2, R6 ;  /* 0x0000000207097824 */ /* 0x040fe200078e0206 */
[-C--:B------:R-:W-:Y:S02]  /*2630*/  LEA.HI.X.SX32 R67, R88, R5.reuse, 0x1, P1 ;  /* 0x0000000558437211 */ /* 0x080fe400008f0eff */
[CC--:B------:R-:W-:Y:S01]  /*2640*/  IADD3 R88, P0, R90.reuse, R4.reuse, RZ ;  /* 0x000000045a587210 */ /* 0x0c0fe20007f1e0ff */
[C---:B------:R-:W-:Y:S02]  /*2650*/  IMAD R10, R7.reuse, 0x2, R9 ;  /* 0x00000002070a7824 */ /* 0x040fe400078e0209 */
[----:B------:R0:W3:Y:S01]  /*2660*/  LDG.E.U8 R73, desc[UR6][R66.64] ;  /* 0x0000000642497981 */ /* 0x0000e2000c1e1100 */
[----:B------:R-:W-:Y:S01]  /*2670*/  LEA.HI.X.SX32 R89, R90, R5, 0x1, P0 ;  /* 0x000000055a597211 */ /* 0x000fe200000f0eff */
[----:B------:R-:W-:Y:S01]  /*2680*/  IMAD R3, R7, 0x2, R10 ;  /* 0x0000000207037824 */ /* 0x000fe200078e020a */
[----:B------:R-:W-:-:S03]  /*2690*/  IADD3 R90, P0, R32, R4, RZ ;  /* 0x00000004205a7210 */ /* 0x000fc60007f1e0ff */
[----:B------:R1:W3:Y:S01]  /*26a0*/  LDG.E.U8 R72, desc[UR6][R88.64] ;  /* 0x0000000658487981 */ /* 0x0002e2000c1e1100 */
[----:B------:R-:W-:Y:S01]  /*26b0*/  LEA.HI.X.SX32 R91, R32, R5, 0x1, P0 ;  /* 0x00000005205b7211 */ /* 0x000fe200000f0eff */
[----:B------:R-:W-:Y:S01]  /*26c0*/  IMAD R32, R7, 0x2, R3 ;  /* 0x0000000207207824 */ /* 0x000fe200078e0203 */
[----:B0-----:R-:W-:-:S03]  /*26d0*/  IADD3 R66, P1, R118, R4, RZ ;  /* 0x0000000476427210 */ /* 0x001fc60007f3e0ff */
[----:B------:R0:W3:Y:S01]  /*26e0*/  LDG.E.U8 R71, desc[UR6][R90.64] ;  /* 0x000000065a477981 */ /* 0x0000e2000c1e1100 */
[----:B------:R-:W-:Y:S01]  /*26f0*/  LEA.HI.X.SX32 R67, R118, R5, 0x1, P1 ;  /* 0x0000000576437211 */ /* 0x000fe200008f0eff */
[----:B------:R-:W-:Y:S01]  /*2700*/  IMAD R118, R7, 0x2, R32 ;  /* 0x0000000207767824 */ /* 0x000fe200078e0220 */
[----:B-1----:R-:W-:-:S03]  /*2710*/  IADD3 R88, P0, R116, R4, RZ ;  /* 0x0000000474587210 */ /* 0x002fc60007f1e0ff */
[C---:B------:R-:W-:Y:S01]  /*2720*/  IMAD R120, R7.reuse, 0x2, R118 ;  /* 0x0000000207787824 */ /* 0x040fe200078e0276 */
[----:B------:R-:W-:Y:S01]  /*2730*/  LEA.HI.X.SX32 R89, R116, R5, 0x1, P0 ;  /* 0x0000000574597211 */ /* 0x000fe200000f0eff */
[----:B------:R-:W3:Y:S01]  /*2740*/  LDG.E.U8 R67, desc[UR6][R66.64] ;  /* 0x0000000642437981 */ /* 0x000ee2000c1e1100 */
[----:B0-----:R-:W-:Y:S01]  /*2750*/  IADD3 R90, P0, R118, R4, RZ ;  /* 0x00000004765a7210 */ /* 0x001fe20007f1e0ff */
[----:B------:R-:W-:-:S03]  /*2760*/  IMAD R122, R7, 0x2, R120 ;  /* 0x00000002077a7824 */ /* 0x000fc600078e0278 */
[----:B------:R-:W-:Y:S01]  /*2770*/  LEA.HI.X.SX32 R91, R118, R5, 0x1, P0 ;  /* 0x00000005765b7211 */ /* 0x000fe200000f0eff */
[----:B------:R-:W-:Y:S01]  /*2780*/  IMAD R118, R7, 0x2, R122 ;  /* 0x0000000207767824 */ /* 0x000fe200078e027a */
[----:B------:R0:W3:Y:S04]  /*2790*/  LDG.E.U8 R66, desc[UR6][R88.64] ;  /* 0x0000000658427981 */ /* 0x0000e8000c1e1100 */
[----:B------:R1:W2:Y:S01]  /*27a0*/  LDG.E.U8 R130, desc[UR6][R90.64] ;  /* 0x000000065a827981 */ /* 0x0002a2000c1e1100 */
[----:B0-----:R-:W-:-:S04]  /*27b0*/  IADD3 R88, P0, R122, R4, RZ ;  /* 0x000000047a587210 */ /* 0x001fc80007f1e0ff */
[-C--:B------:R-:W-:Y:S01]  /*27c0*/  LEA.HI.X.SX32 R89, R122, R5.reuse, 0x1, P0 ;  /* 0x000000057a597211 */ /* 0x080fe200000f0eff */
[C---:B------:R-:W-:Y:S01]  /*27d0*/  IMAD R122, R7.reuse, 0x2, R118 ;  /* 0x00000002077a7824 */ /* 0x040fe200078e0276 */
[-C--:B-1----:R-:W-:Y:S02]  /*27e0*/  IADD3 R90, P0, R118, R4.reuse, RZ ;  /* 0x00000004765a7210 */ /* 0x082fe40007f1e0ff */
[----:B------:R-:W-:Y:S02]  /*27f0*/  IADD3 R116, P1, R120, R4, RZ ;  /* 0x0000000478747210 */ /* 0x000fe40007f3e0ff */
[-C--:B------:R-:W-:Y:S01]  /*2800*/  LEA.HI.X.SX32 R91, R118, R5.reuse, 0x1, P0 ;  /* 0x00000005765b7211 */ /* 0x080fe200000f0eff */
[C---:B------:R-:W-:Y:S01]  /*2810*/  IMAD R118, R7.reuse, 0x2, R122 ;  /* 0x0000000207767824 */ /* 0x040fe200078e027a */
[----:B------:R-:W-:Y:S02]  /*2820*/  LEA.HI.X.SX32 R117, R120, R5, 0x1, P1 ;  /* 0x0000000578757211 */ /* 0x000fe400008f0eff */
[----:B------:R0:W3:Y:S01]  /*2830*/  LDG.E.U8 R120, desc[UR6][R88.64] ;  /* 0x0000000658787981 */ /* 0x0000e2000c1e1100 */
[----:B------:R-:W-:-:S03]  /*2840*/  IMAD R124, R7, 0x2, R118 ;  /* 0x00000002077c7824 */ /* 0x000fc600078e0276 */
[----:B------:R1:W3:Y:S04]  /*2850*/  LDG.E.U8 R119, desc[UR6][R90.64] ;  /* 0x000000065a777981 */ /* 0x0002e8000c1e1100 */
[----:B------:R1:W3:Y:S01]  /*2860*/  LDG.E.U8 R121, desc[UR6][R116.64] ;  /* 0x0000000674797981 */ /* 0x0002e2000c1e1100 */
[----:B0-----:R-:W-:Y:S01]  /*2870*/  IADD3 R88, P0, R122, R4, RZ ;  /* 0x000000047a587210 */ /* 0x001fe20007f1e0ff */
[----:B------:R-:W-:-:S03]  /*2880*/  IMAD R126, R7, 0x2, R124 ;  /* 0x00000002077e7824 */ /* 0x000fc600078e027c */
[-C--:B------:R-:W-:Y:S02]  /*2890*/  LEA.HI.X.SX32 R89, R122, R5.reuse, 0x1, P0 ;  /* 0x000000057a597211 */ /* 0x080fe400000f0eff */
[-C--:B-1----:R-:W-:Y:S02]  /*28a0*/  IADD3 R90, P0, R124, R4.reuse, RZ ;  /* 0x000000047c5a7210 */ /* 0x082fe40007f1e0ff */
[-C--:B------:R-:W-:Y:S01]  /*28b0*/  IADD3 R116, P1, R118, R4.reuse, RZ ;  /* 0x0000000476747210 */ /* 0x080fe20007f3e0ff */
[----:B------:R-:W2:Y:S01]  /*28c0*/  LDG.E.U8 R88, desc[UR6][R88.64] ;  /* 0x0000000658587981 */ /* 0x000ea2000c1e1100 */
[-C--:B------:R-:W-:Y:S01]  /*28d0*/  LEA.HI.X.SX32 R91, R124, R5.reuse, 0x1, P0 ;  /* 0x000000057c5b7211 */ /* 0x080fe200000f0eff */
[C---:B------:R-:W-:Y:S01]  /*28e0*/  IMAD R124, R7.reuse, 0x2, R126 ;  /* 0x00000002077c7824 */ /* 0x040fe200078e027e */
[----:B------:R-:W-:Y:S02]  /*28f0*/  LEA.HI.X.SX32 R117, R118, R5, 0x1, P1 ;  /* 0x0000000576757211 */ /* 0x000fe400008f0eff */
[----:B------:R-:W-:Y:S01]  /*2900*/  IADD3 R122, P0, R126, R4, RZ ;  /* 0x000000047e7a7210 */ /* 0x000fe20007f1e0ff */
[----:B------:R-:W-:-:S02]  /*2910*/  IMAD R132, R7, 0x2, R124 ;  /* 0x0000000207847824 */ /* 0x000fc400078e027c */
[----:B------:R-:W3:Y:S01]  /*2920*/  LDG.E.U8 R118, desc[UR6][R116.64] ;  /* 0x0000000674767981 */ /* 0x000ee2000c1e1100 */
[----:B------:R-:W-:Y:S01]  /*2930*/  LEA.HI.X.SX32 R123, R126, R5, 0x1, P0 ;  /* 0x000000057e7b7211 */ /* 0x000fe200000f0eff */
[----:B------:R-:W-:Y:S01]  /*2940*/  IMAD R134, R7, 0x2, R132 ;  /* 0x0000000207867824 */ /* 0x000fe200078e0284 */
[-C--:B------:R-:W-:Y:S01]  /*2950*/  IADD3 R126, P1, R132, R4.reuse, RZ ;  /* 0x00000004847e7210 */ /* 0x080fe20007f3e0ff */
[----:B------:R0:W3:Y:S04]  /*2960*/  LDG.E.U8 R117, desc[UR6][R90.64] ;  /* 0x000000065a757981 */ /* 0x0000e8000c1e1100 */
[----:B------:R1:W3:Y:S01]  /*2970*/  LDG.E.U8 R116, desc[UR6][R122.64] ;  /* 0x000000067a747981 */ /* 0x0002e2000c1e1100 */
[----:B0-----:R-:W-:-:S04]  /*2980*/  IADD3 R90, P0, R124, R4, RZ ;  /* 0x000000047c5a7210 */ /* 0x001fc80007f1e0ff */
[-C--:B------:R-:W-:Y:S02]  /*2990*/  LEA.HI.X.SX32 R91, R124, R5.reuse, 0x1, P0 ;  /* 0x000000057c5b7211 */ /* 0x080fe400000f0eff */
[-C--:B------:R-:W-:Y:S02]  /*29a0*/  IADD3 R124, P0, R134, R4.reuse, RZ ;  /* 0x00000004867c7210 */ /* 0x080fe40007f1e0ff */
[-C--:B------:R-:W-:Y:S02]  /*29b0*/  LEA.HI.X.SX32 R127, R132, R5.reuse, 0x1, P1 ;  /* 0x00000005847f7211 */ /* 0x080fe400008f0eff */
[----:B------:R-:W-:Y:S01]  /*29c0*/  LEA.HI.X.SX32 R125, R134, R5, 0x1, P0 ;  /* 0x00000005867d7211 */ /* 0x000fe200000f0eff */
[C---:B------:R-:W-:Y:S01]  /*29d0*/  IMAD R132, R7.reuse, 0x2, R134 ;  /* 0x0000000207847824 */ /* 0x040fe200078e0286 */
[----:B------:R-:W3:Y:S03]  /*29e0*/  LDG.E.U8 R91, desc[UR6][R90.64] ;  /* 0x000000065a5b7981 */ /* 0x000ee6000c1e1100 */
[----:B------:R-:W-:Y:S01]  /*29f0*/  IMAD R134, R7, 0x2, R132 ;  /* 0x0000000207867824 */ /* 0x000fe200078e0284 */
[----:B------:R0:W3:Y:S01]  /*2a00*/  LDG.E.U8 R89, desc[UR6][R124.64] ;  /* 0x000000067c597981 */ /* 0x0000e2000c1e1100 */
[----:B-1----:R-:W-:-:S03]  /*2a10*/  IADD3 R122, P0, R132, R4, RZ ;  /* 0x00000004847a7210 */ /* 0x002fc60007f1e0ff */
[----:B------:R1:W3:Y:S01]  /*2a20*/  LDG.E.U8 R90, desc[UR6][R126.64] ;  /* 0x000000067e5a7981 */ /* 0x0002e2000c1e1100 */
[----:B------:R-:W-:Y:S01]  /*2a30*/  IMAD R144, R7, 0x2, R134 ;  /* 0x0000000207907824 */ /* 0x000fe200078e0286 */
[----:B------:R-:W-:-:S03]  /*2a40*/  LEA.HI.X.SX32 R123, R132, R5, 0x1, P0 ;  /* 0x00000005847b7211 */ /* 0x000fc600000f0eff */
[C---:B------:R-:W-:Y:S01]  /*2a50*/  IMAD R152, R7.reuse, 0x2, R144 ;  /* 0x0000000207987824 */ /* 0x040fe200078e0290 */
[-C--:B0-----:R-:W-:Y:S01]  /*2a60*/  IADD3 R124, P1, R144, R4.reuse, RZ ;  /* 0x00000004907c7210 */ /* 0x081fe20007f3e0ff */
[----:B------:R0:W3:Y:S01]  /*2a70*/  LDG.E.U8 R132, desc[UR6][R122.64] ;  /* 0x000000067a847981 */ /* 0x0000e2000c1e1100 */
[----:B-1----:R-:W-:Y:S01]  /*2a80*/  IADD3 R126, P0, R134, R4, RZ ;  /* 0x00000004867e7210 */ /* 0x002fe20007f1e0ff */
[----:B------:R-:W-:-:S03]  /*2a90*/  IMAD R150, R7, 0x2, R152 ;  /* 0x0000000207967824 */ /* 0x000fc600078e0298 */
[-C--:B------:R-:W-:Y:S02]  /*2aa0*/  LEA.HI.X.SX32 R127, R134, R5.reuse, 0x1, P0 ;  /* 0x00000005867f7211 */ /* 0x080fe400000f0eff */
[-C--:B------:R-:W-:Y:S02]  /*2ab0*/  LEA.HI.X.SX32 R125, R144, R5.reuse, 0x1, P1 ;  /* 0x00000005907d7211 */ /* 0x080fe400008f0eff */
[CC--:B0-----:R-:W-:Y:S01]  /*2ac0*/  IADD3 R122, P0, R152.reuse, R4.reuse, RZ ;  /* 0x00000004987a7210 */ /* 0x0c1fe20007f1e0ff */
[----:B------:R0:W3:Y:S03]  /*2ad0*/  LDG.E.U8 R133, desc[UR6][R126.64] ;  /* 0x000000067e857981 */ /* 0x0000e6000c1e1100 */
[----:B------:R-:W-:Y:S01]  /*2ae0*/  LEA.HI.X.SX32 R123, R152, R5, 0x1, P0 ;  /* 0x00000005987b7211 */ /* 0x000fe200000f0eff */
[----:B------:R1:W3:Y:S04]  /*2af0*/  LDG.E.U8 R134, desc[UR6][R124.64] ;  /* 0x000000067c867981 */ /* 0x0002e8000c1e1100 */
[----:B------:R5:W3:Y:S01]  /*2b00*/  LDG.E.U8 R135, desc[UR6][R122.64] ;  /* 0x000000067a877981 */ /* 0x000ae2000c1e1100 */
[----:B0-----:R-:W-:-:S02]  /*2b10*/  IADD3 R126, P1, R150, R4, RZ ;  /* 0x00000004967e7210 */ /* 0x001fc40007f3e0ff */
[----:B-1----:R-:W-:Y:S02]  /*2b20*/  IADD3 R124, P0, R136, R4, RZ ;  /* 0x00000004887c7210 */ /* 0x002fe40007f1e0ff */
[-C--:B------:R-:W-:Y:S02]  /*2b30*/  LEA.HI.X.SX32 R127, R150, R5.reuse, 0x1, P1 ;  /* 0x00000005967f7211 */ /* 0x080fe400008f0eff */
[----:B------:R-:W-:-:S03]  /*2b40*/  LEA.HI.X.SX32 R125, R136, R5, 0x1, P0 ;  /* 0x00000005887d7211 */ /* 0x000fc600000f0eff */
[----:B------:R0:W3:Y:S01]  /*2b50*/  LDG.E.U8 R136, desc[UR6][R126.64] ;  /* 0x000000067e887981 */ /* 0x0000e2000c1e1100 */
[----:B-----5:R-:W-:-:S04]  /*2b60*/  IADD3 R122, P1, R137, R4, RZ ;  /* 0x00000004897a7210 */ /* 0x020fc80007f3e0ff */
[----:B------:R-:W-:Y:S02]  /*2b70*/  LEA.HI.X.SX32 R123, R137, R5, 0x1, P1 ;  /* 0x00000005897b7211 */ /* 0x000fe400008f0eff */
[----:B------:R1:W5:Y:S01]  /*2b80*/  LDG.E.U8 R137, desc[UR6][R124.64] ;  /* 0x000000067c897981 */ /* 0x000362000c1e1100 */
[----:B0-----:R-:W-:-:S04]  /*2b90*/  IADD3 R126, P0, R138, R4, RZ ;  /* 0x000000048a7e7210 */ /* 0x001fc80007f1e0ff */
[----:B------:R-:W-:Y:S02]  /*2ba0*/  LEA.HI.X.SX32 R127, R138, R5, 0x1, P0 ;  /* 0x000000058a7f7211 */ /* 0x000fe400000f0eff */
[----:B------:R0:W5:Y:S01]  /*2bb0*/  LDG.E.U8 R138, desc[UR6][R122.64] ;  /* 0x000000067a8a7981 */ /* 0x000162000c1e1100 */
[----:B-1----:R-:W-:-:S04]  /*2bc0*/  IADD3 R124, P1, R139, R4, RZ ;  /* 0x000000048b7c7210 */ /* 0x002fc80007f3e0ff */
[----:B------:R-:W-:Y:S02]  /*2bd0*/  LEA.HI.X.SX32 R125, R139, R5, 0x1, P1 ;  /* 0x000000058b7d7211 */ /* 0x000fe400008f0eff */
[----:B------:R1:W5:Y:S01]  /*2be0*/  LDG.E.U8 R139, desc[UR6][R126.64] ;  /* 0x000000067e8b7981 */ /* 0x000362000c1e1100 */
[----:B0-----:R-:W-:-:S04]  /*2bf0*/  IADD3 R122, P0, R140, R4, RZ ;  /* 0x000000048c7a7210 */ /* 0x001fc80007f1e0ff */
[----:B------:R-:W-:Y:S02]  /*2c00*/  LEA.HI.X.SX32 R123, R140, R5, 0x1, P0 ;  /* 0x000000058c7b7211 */ /* 0x000fe400000f0eff */
[----:B------:R0:W5:Y:S01]  /*2c10*/  LDG.E.U8 R140, desc[UR6][R124.64] ;  /* 0x000000067c8c7981 */ /* 0x000162000c1e1100 */
[----:B-1----:R-:W-:-:S04]  /*2c20*/  IADD3 R126, P1, R141, R4, RZ ;  /* 0x000000048d7e7210 */ /* 0x002fc80007f3e0ff */
[-C--:B------:R-:W-:Y:S02]  /*2c30*/  LEA.HI.X.SX32 R127, R141, R5.reuse, 0x1, P1 ;  /* 0x000000058d7f7211 */ /* 0x080fe400008f0eff */
[----:B------:R1:W5:Y:S01]  /*2c40*/  LDG.E.U8 R141, desc[UR6][R122.64] ;  /* 0x000000067a8d7981 */ /* 0x000362000c1e1100 */
[-C--:B0-----:R-:W-:Y:S02]  /*2c50*/  IADD3 R124, P0, R142, R4.reuse, RZ ;  /* 0x000000048e7c7210 */ /* 0x081fe40007f1e0ff */
[-C--:B-1----:R-:W-:Y:S02]  /*2c60*/  IADD3 R122, P1, R128, R4.reuse, RZ ;  /* 0x00000004807a7210 */ /* 0x082fe40007f3e0ff */
[-C--:B------:R-:W-:Y:S02]  /*2c70*/  LEA.HI.X.SX32 R125, R142, R5.reuse, 0x1, P0 ;  /* 0x000000058e7d7211 */ /* 0x080fe400000f0eff */
[----:B------:R-:W-:Y:S01]  /*2c80*/  LEA.HI.X.SX32 R123, R128, R5, 0x1, P1 ;  /* 0x00000005807b7211 */ /* 0x000fe200008f0eff */
[----:B------:R0:W5:Y:S01]  /*2c90*/  LDG.E.U8 R142, desc[UR6][R126.64] ;  /* 0x000000067e8e7981 */ /* 0x000162000c1e1100 */
[----:B------:R-:W-:-:S03]  /*2ca0*/  IADD3 R128, P0, R129, R4, RZ ;  /* 0x0000000481807210 */ /* 0x000fc60007f1e0ff */
[----:B------:R1:W5:Y:S01]  /*2cb0*/  LDG.E.U8 R143, desc[UR6][R124.64] ;  /* 0x000000067c8f7981 */ /* 0x000362000c1e1100 */
[----:B------:R-:W-:-:S03]  /*2cc0*/  LEA.HI.X.SX32 R129, R129, R5, 0x1, P0 ;  /* 0x0000000581817211 */ /* 0x000fc600000f0eff */
[----:B------:R4:W5:Y:S01]  /*2cd0*/  LDG.E.U8 R144, desc[UR6][R122.64] ;  /* 0x000000067a907981 */ /* 0x000962000c1e1100 */
[----:B0-----:R-:W-:-:S04]  /*2ce0*/  IADD3 R126, P1, R145, R4, RZ ;  /* 0x00000004917e7210 */ /* 0x001fc80007f3e0ff */
[-C--:B------:R-:W-:Y:S02]  /*2cf0*/  LEA.HI.X.SX32 R127, R145, R5.reuse, 0x1, P1 ;  /* 0x00000005917f7211 */ /* 0x080fe400008f0eff */
[CC--:B-1----:R-:W-:Y:S01]  /*2d00*/  IADD3 R124, P0, R146.reuse, R4.reuse, RZ ;  /* 0x00000004927c7210 */ /* 0x0c2fe20007f1e0ff */
[----:B------:R0:W5:Y:S01]  /*2d10*/  LDG.E.U8 R145, desc[UR6][R128.64] ;  /* 0x0000000680917981 */ /* 0x000162000c1e1100 */
[-C--:B----4-:R-:W-:Y:S02]  /*2d20*/  IADD3 R122, P1, R147, R4.reuse, RZ ;  /* 0x00000004937a7210 */ /* 0x090fe40007f3e0ff */
[-C--:B------:R-:W-:Y:S01]  /*2d30*/  LEA.HI.X.SX32 R125, R146, R5.reuse, 0x1, P0 ;  /* 0x00000005927d7211 */ /* 0x080fe200000f0eff */
[----:B------:R-:W-:Y:S01]  /*2d40*/  IMAD R150, R7, 0x2, R150 ;  /* 0x0000000207967824 */ /* 0x000fe200078e0296 */
[----:B------:R-:W-:Y:S01]  /*2d50*/  LEA.HI.X.SX32 R123, R147, R5, 0x1, P1 ;  /* 0x00000005937b7211 */ /* 0x000fe200008f0eff */
[----:B------:R-:W4:Y:S01]  /*2d60*/  LDG.E.U8 R146, desc[UR6][R126.64] ;  /* 0x000000067e927981 */ /* 0x000f22000c1e1100 */
[----:B0-----:R-:W-:-:S03]  /*2d70*/  IADD3 R128, P0, R148, R4, RZ ;  /* 0x0000000494807210 */ /* 0x001fc60007f1e0ff */
[----:B------:R0:W4:Y:S01]  /*2d80*/  LDG.E.U8 R147, desc[UR6][R124.64] ;  /* 0x000000067c937981 */ /* 0x000122000c1e1100 */
[----:B------:R-:W-:Y:S01]  /*2d90*/  IMAD R152, R7, 0x2, R150 ;  /* 0x0000000207987824 */ /* 0x000fe200078e0296 */
[----:B------:R-:W-:Y:S02]  /*2da0*/  LEA.HI.X.SX32 R129, R148, R5, 0x1, P0 ;  /* 0x0000000594817211 */ /* 0x000fe400000f0eff */
[----:B------:R1:W4:Y:S04]  /*2db0*/  LDG.E.U8 R148, desc[UR6][R122.64] ;  /* 0x000000067a947981 */ /* 0x000328000c1e1100 */
[----:B------:R-:W4:Y:S01]  /*2dc0*/  LDG.E.U8 R128, desc[UR6][R128.64] ;  /* 0x0000000680807981 */ /* 0x000f22000c1e1100 */
[-C--:B0-----:R-:W-:Y:S02]  /*2dd0*/  IADD3 R124, P0, R149, R4.reuse, RZ ;  /* 0x00000004957c7210 */ /* 0x081fe40007f1e0ff */
[----:B-1----:R-:W-:-:S02]  /*2de0*/  IADD3 R122, P1, R150, R4, RZ ;  /* 0x00000004967a7210 */ /* 0x002fc40007f3e0ff */
[-C--:B------:R-:W-:Y:S02]  /*2df0*/  LEA.HI.X.SX32 R125, R149, R5.reuse, 0x1, P0 ;  /* 0x00000005957d7211 */ /* 0x080fe400000f0eff */
[-C--:B------:R-:W-:Y:S01]  /*2e00*/  LEA.HI.X.SX32 R123, R150, R5.reuse, 0x1, P1 ;  /* 0x00000005967b7211 */ /* 0x080fe200008f0eff */
[C---:B------:R-:W-:Y:S01]  /*2e10*/  IMAD R150, R7.reuse, 0x2, R152 ;  /* 0x0000000207967824 */ /* 0x040fe200078e0298 */
[CC--:B------:R-:W-:Y:S01]  /*2e20*/  IADD3 R126, P0, R152.reuse, R4.reuse, RZ ;  /* 0x00000004987e7210 */ /* 0x0c0fe20007f1e0ff */
[----:B------:R0:W4:Y:S03]  /*2e30*/  LDG.E.U8 R129, desc[UR6][R124.64] ;  /* 0x000000067c817981 */ /* 0x000126000c1e1100 */
[----:B------:R-:W-:Y:S01]  /*2e40*/  LEA.HI.X.SX32 R127, R152, R5, 0x1, P0 ;  /* 0x00000005987f7211 */ /* 0x000fe200000f0eff */
[C---:B------:R-:W-:Y:S01]  /*2e50*/  IMAD R152, R7.reuse, 0x2, R150 ;  /* 0x0000000207987824 */ /* 0x040fe200078e0296 */
[----:B------:R1:W5:Y:S03]  /*2e60*/  LDG.E.U8 R149, desc[UR6][R122.64] ;  /* 0x000000067a957981 */ /* 0x000366000c1e1100 */
[----:B------:R-:W-:Y:S01]  /*2e70*/  IMAD R154, R7, 0x2, R152 ;  /* 0x00000002079a7824 */ /* 0x000fe200078e0298 */
[----:B0-----:R-:W-:-:S03]  /*2e80*/  IADD3 R124, P0, R150, R4, RZ ;  /* 0x00000004967c7210 */ /* 0x001fc60007f1e0ff */
[----:B------:R-:W-:Y:S01]  /*2e90*/  IMAD R156, R7, 0x2, R154 ;  /* 0x00000002079c7824 */ /* 0x000fe200078e029a */
[----:B------:R-:W-:Y:S02]  /*2ea0*/  LEA.HI.X.SX32 R125, R150, R5, 0x1, P0 ;  /* 0x00000005967d7211 */ /* 0x000fe400000f0eff */
[----:B------:R0:W4:Y:S01]  /*2eb0*/  LDG.E.U8 R150, desc[UR6][R126.64] ;  /* 0x000000067e967981 */ /* 0x000122000c1e1100 */
[----:B-1----:R-:W-:-:S03]  /*2ec0*/  IADD3 R122, P1, R154, R4, RZ ;  /* 0x000000049a7a7210 */ /* 0x002fc60007f3e0ff */
[----:B------:R1:W4:Y:S01]  /*2ed0*/  LDG.E.U8 R151, desc[UR6][R124.64] ;  /* 0x000000067c977981 */ /* 0x000322000c1e1100 */
[-C--:B------:R-:W-:Y:S02]  /*2ee0*/  LEA.HI.X.SX32 R123, R154, R5.reuse, 0x1, P1 ;  /* 0x000000059a7b7211 */ /* 0x080fe400008f0eff */
[CC--:B0-----:R-:W-:Y:S01]  /*2ef0*/  IADD3 R126, P0, R152.reuse, R4.reuse, RZ ;  /* 0x00000004987e7210 */ /* 0x0c1fe20007f1e0ff */
[----:B------:R-:W-:Y:S02]  /*2f00*/  IMAD R154, R7, 0x2, R156 ;  /* 0x00000002079a7824 */ /* 0x000fe400078e029c */
[----:B------:R-:W4:Y:S01]  /*2f10*/  LDG.E.U8 R153, desc[UR6][R122.64] ;  /* 0x000000067a997981 */ /* 0x000f22000c1e1100 */
[----:B------:R-:W-:Y:S02]  /*2f20*/  LEA.HI.X.SX32 R127, R152, R5, 0x1, P0 ;  /* 0x00000005987f7211 */ /* 0x000fe400000f0eff */
[----:B-1----:R-:W-:-:S03]  /*2f30*/  IADD3 R124, P0, R156, R4, RZ ;  /* 0x000000049c7c7210 */ /* 0x002fc60007f1e0ff */
[----:B------:R0:W4:Y:S01]  /*2f40*/  LDG.E.U8 R152, desc[UR6][R126.64] ;  /* 0x000000067e987981 */ /* 0x000122000c1e1100 */
[----:B------:R-:W-:Y:S01]  /*2f50*/  LEA.HI.X.SX32 R125, R156, R5, 0x1, P0 ;  /* 0x000000059c7d7211 */ /* 0x000fe200000f0eff */
[----:B------:R-:W-:-:S04]  /*2f60*/  IMAD R156, R7, 0x2, R154 ;  /* 0x00000002079c7824 */ /* 0x000fc800078e029a */
[----:B------:R-:W-:Y:S01]  /*2f70*/  IMAD R158, R7, 0x2, R156 ;  /* 0x00000002079e7824 */ /* 0x000fe200078e029c */
[----:B0-----:R-:W-:-:S03]  /*2f80*/  IADD3 R126, P0, R154, R4, RZ ;  /* 0x000000049a7e7210 */ /* 0x001fc60007f1e0ff */
[----:B------:R-:W-:Y:S01]  /*2f90*/  IMAD R160, R7, 0x2, R158 ;  /* 0x0000000207a07824 */ /* 0x000fe200078e029e */
[----:B------:R-:W-:Y:S02]  /*2fa0*/  LEA.HI.X.SX32 R127, R154, R5, 0x1, P0 ;  /* 0x000000059a7f7211 */ /* 0x000fe400000f0eff */
[----:B------:R0:W4:Y:S01]  /*2fb0*/  LDG.E.U8 R154, desc[UR6][R124.64] ;  /* 0x000000067c9a7981 */ /* 0x000122000c1e1100 */
[----:B------:R-:W-:-:S03]  /*2fc0*/  IADD3 R122, P1, R158, R4, RZ ;  /* 0x000000049e7a7210 */ /* 0x000fc60007f3e0ff */
        /* <DEDUP_REMOVED lines=60> */
[C---:B------:R-:W-:Y:S01]  /*3390*/  IMAD R176, R7.reuse, 0x2, R174 ;  /* 0x0000000207b07824 */ /* 0x040fe200078e02ae */
[-C--:B------:R-:W-:Y:S02]  /*33a0*/  IADD3 R122, P1, R174, R4.reuse, RZ ;  /* 0x00000004ae7a7210 */ /* 0x080fe40007f3e0ff */
[-C--:B------:R-:W-:Y:S02]  /*33b0*/  LEA.HI.X.SX32 R127, R170, R5.reuse, 0x1, P0 ;  /* 0x00000005aa7f7211 */ /* 0x080fe400000f0eff */
[----:B------:R0:W4:Y:S01]  /*33c0*/  LDG.E.U8 R170, desc[UR6][R124.64] ;  /* 0x000000067caa7981 */ /* 0x000122000c1e1100 */
[----:B------:R-:W-:Y:S01]  /*33d0*/  LEA.HI.X.SX32 R123, R174, R5, 0x1, P1 ;  /* 0x00000005ae7b7211 */ /* 0x000fe200008f0eff */
[----:B------:R-:W-:Y:S02]  /*33e0*/  IMAD R174, R7, 0x2, R176 ;  /* 0x0000000207ae7824 */ /* 0x000fe400078e02b0 */
[----:B------:R1:W4:Y:S01]  /*33f0*/  LDG.E.U8 R171, desc[UR6][R126.64] ;  /* 0x000000067eab7981 */ /* 0x000322000c1e1100 */
[----:B0-----:R-:W-:-:S03]  /*3400*/  IADD3 R124, P0, R172, R4, RZ ;  /* 0x00000004ac7c7210 */ /* 0x001fc60007f1e0ff */
[----:B------:R-:W4:Y:S01]  /*3410*/  LDG.E.U8 R173, desc[UR6][R122.64] ;  /* 0x000000067aad7981 */ /* 0x000f22000c1e1100 */
[-C--:B------:R-:W-:Y:S02]  /*3420*/  LEA.HI.X.SX32 R125, R172, R5.reuse, 0x1, P0 ;  /* 0x00000005ac7d7211 */ /* 0x080fe400000f0eff */
[CC--:B-1----:R-:W-:Y:S01]  /*3430*/  IADD3 R126, P0, R176.reuse, R4.reuse, RZ ;  /* 0x00000004b07e7210 */ /* 0x0c2fe20007f1e0ff */
[C---:B------:R-:W-:Y:S02]  /*3440*/  IMAD R175, R7.reuse, 0x2, R174 ;  /* 0x0000000207af7824 */ /* 0x040fe400078e02ae */
[----:B------:R0:W4:Y:S01]  /*3450*/  LDG.E.U8 R172, desc[UR6][R124.64] ;  /* 0x000000067cac7981 */ /* 0x000122000c1e1100 */
[----:B------:R-:W-:Y:S01]  /*3460*/  LEA.HI.X.SX32 R127, R176, R5, 0x1, P0 ;  /* 0x00000005b07f7211 */ /* 0x000fe200000f0eff */
[----:B------:R-:W-:Y:S01]  /*3470*/  IMAD R176, R7, 0x2, R175 ;  /* 0x0000000207b07824 */ /* 0x000fe200078e02af */
[----:B0-----:R-:W-:-:S04]  /*3480*/  IADD3 R124, P0, R174, R4, RZ ;  /* 0x00000004ae7c7210 */ /* 0x001fc80007f1e0ff */
[-C--:B------:R-:W-:Y:S02]  /*3490*/  LEA.HI.X.SX32 R125, R174, R5.reuse, 0x1, P0 ;  /* 0x00000005ae7d7211 */ /* 0x080fe400000f0eff */
[CC--:B------:R-:W-:Y:S01]  /*34a0*/  IADD3 R122, P0, R175.reuse, R4.reuse, RZ ;  /* 0x00000004af7a7210 */ /* 0x0c0fe20007f1e0ff */
[----:B------:R-:W0:Y:S01]  /*34b0*/  S2UR UR4, SR_CgaCtaId ;  /* 0x00000000000479c3 */ /* 0x000e220000008800 */
[----:B------:R1:W4:Y:S02]  /*34c0*/  LDG.E.U8 R174, desc[UR6][R126.64] ;  /* 0x000000067eae7981 */ /* 0x000324000c1e1100 */
[----:B------:R-:W-:Y:S02]  /*34d0*/  LEA.HI.X.SX32 R123, R175, R5, 0x1, P0 ;  /* 0x00000005af7b7211 */ /* 0x000fe400000f0eff */
[----:B------:R2:W4:Y:S01]  /*34e0*/  LDG.E.U8 R175, desc[UR6][R124.64] ;  /* 0x000000067caf7981 */ /* 0x000522000c1e1100 */
[----:B-1----:R-:W-:Y:S01]  /*34f0*/  IADD3 R126, P1, R176, R4, RZ ;  /* 0x00000004b07e7210 */ /* 0x002fe20007f3e0ff */
[----:B--2---:R-:W-:-:S03]  /*3500*/  IMAD R125, R7, 0x2, R176 ;  /* 0x00000002077d7824 */ /* 0x004fc600078e02b0 */
[----:B------:R-:W-:Y:S02]  /*3510*/  LEA.HI.X.SX32 R127, R176, R5, 0x1, P1 ;  /* 0x00000005b07f7211 */ /* 0x000fe400008f0eff */
[----:B------:R1:W2:Y:S01]  /*3520*/  LDG.E.U8 R176, desc[UR6][R122.64] ;  /* 0x000000067ab07981 */ /* 0x0002a2000c1e1100 */
[----:B------:R-:W-:Y:S01]  /*3530*/  IMAD R178, R7, 0x2, R125 ;  /* 0x0000000207b27824 */ /* 0x000fe200078e027d */
[----:B------:R-:W-:Y:S02]  /*3540*/  LOP3.LUT R179, R180, 0x7, RZ, 0xc0, !PT ;  /* 0x00000007b4b37812 */ /* 0x000fe400078ec0ff */
[----:B------:R-:W2:Y:S01]  /*3550*/  LDG.E.U8 R126, desc[UR6][R126.64] ;  /* 0x000000067e7e7981 */ /* 0x000ea2000c1e1100 */
[----:B-1----:R-:W-:-:S04]  /*3560*/  IADD3 R122, P0, R125, R4, RZ ;  /* 0x000000047d7a7210 */ /* 0x002fc80007f1e0ff */
[----:B------:R-:W-:Y:S02]  /*3570*/  LEA.HI.X.SX32 R123, R125, R5, 0x1, P0 ;  /* 0x000000057d7b7211 */ /* 0x000fe400000f0eff */
[----:B------:R-:W-:-:S03]  /*3580*/  IADD3 R124, P1, R178, R4, RZ ;  /* 0x00000004b27c7210 */ /* 0x000fc60007f3e0ff */
[----:B------:R1:W2:Y:S01]  /*3590*/  LDG.E.U8 R127, desc[UR6][R122.64] ;  /* 0x000000067a7f7981 */ /* 0x0002a2000c1e1100 */
[----:B------:R-:W-:Y:S01]  /*35a0*/  LEA.HI.X.SX32 R125, R178, R5, 0x1, P1 ;  /* 0x00000005b27d7211 */ /* 0x000fe200008f0eff */
[----:B------:R-:W-:Y:S01]  /*35b0*/  UMOV UR60, 0x400 ;  /* 0x00000400003c7882 */ /* 0x000fe20000000000 */
[----:B------:R-:W-:Y:S01]  /*35c0*/  IMAD R178, R7, 0x2, R178 ;  /* 0x0000000207b27824 */ /* 0x000fe200078e02b2 */
[----:B0-----:R-:W-:-:S03]  /*35d0*/  ULEA UR60, UR4, UR60, 0x18 ;  /* 0x0000003c043c7291 */ /* 0x001fc6000f8ec03f */
[----:B------:R0:W2:Y:S01]  /*35e0*/  LDG.E.U8 R125, desc[UR6][R124.64] ;  /* 0x000000067c7d7981 */ /* 0x0000a2000c1e1100 */
[----:B-1----:R-:W-:Y:S01]  /*35f0*/  LOP3.LUT R122, R180, 0x7f, RZ, 0xc0, !PT ;  /* 0x0000007fb47a7812 */ /* 0x002fe200078ec0ff */
[----:B------:R-:W-:-:S04]  /*3600*/  IMAD.SHL.U32 R180, R179, 0x10, RZ ;  /* 0x00000010b3b47824 */ /* 0x000fc800078e00ff */
[----:B------:R-:W-:Y:S01]  /*3610*/  IMAD.SHL.U32 R179, R122, 0x80, RZ ;  /* 0x000000807ab37824 */ /* 0x000fe200078e00ff */
[----:B------:R-:W-:-:S04]  /*3620*/  IADD3 R122, P0, R178, R4, RZ ;  /* 0x00000004b27a7210 */ /* 0x000fc80007f1e0ff */
[----:B0-----:R-:W-:Y:S02]  /*3630*/  LOP3.LUT R124, R180, R181, R179, 0xfe, !PT ;  /* 0x000000b5b47c7212 */ /* 0x001fe400078efeb3 */
[----:B------:R-:W-:-:S03]  /*3640*/  LEA.HI.X.SX32 R123, R178, R5, 0x1, P0 ;  /* 0x00000005b27b7211 */ /* 0x000fc600000f0eff */
[----:B------:R0:W-:Y:S04]  /*3650*/  STS.U8 [R124+UR60+0x400a], R48 ;  /* 0x00400a307c007988 */ /* 0x0001e8000800003c */
[----:B------:R1:W-:Y:S04]  /*3660*/  STS.U8 [R124+UR60+0x6], R49 ;  /* 0x000006317c007988 */ /* 0x0003e8000800003c */
[----:B------:R3:W-:Y:S01]  /*3670*/  STS.U8 [R124+UR60+0x4008], R60 ;  /* 0x0040083c7c007988 */ /* 0x0007e2000800003c */
[----:B0-----:R-:W-:-:S03]  /*3680*/  IADD3 R48, P0, R87, R4, RZ ;  /* 0x0000000457307210 */ /* 0x001fc60007f1e0ff */
[----:B------:R0:W-:Y:S01]  /*3690*/  STS.U8 [R124+UR60+0x400e], R58 ;  /* 0x00400e3a7c007988 */ /* 0x0001e2000800003c */
[----:B-1----:R-:W-:-:S03]  /*36a0*/  LEA.HI.X.SX32 R49, R87, R5, 0x1, P0 ;  /* 0x0000000557317211 */ /* 0x002fc600000f0eff */
[----:B------:R1:W-:Y:S01]  /*36b0*/  STS.U8 [R124+UR60+0xc], R50 ;  /* 0x00000c327c007988 */ /* 0x0003e2000800003c */
[----:B---3--:R-:W-:-:S03]  /*36c0*/  IADD3 R60, P0, R25, R4, RZ ;  /* 0x00000004193c7210 */ /* 0x008fc60007f1e0ff */
[----:B------:R3:W-:Y:S01]  /*36d0*/  STS.U8 [R124+UR60+0x4000], R52 ;  /* 0x004000347c007988 */ /* 0x0007e2000800003c */
[----:B0-----:R-:W-:-:S03]  /*36e0*/  IADD3 R58, P1, R26, R4, RZ ;  /* 0x000000041a3a7210 */ /* 0x001fc60007f3e0ff */
[----:B------:R0:W-:Y:S01]  /*36f0*/  STS.U8 [R124+UR60+0x4004], R61 ;  /* 0x0040043d7c007988 */ /* 0x0001e2000800003c */
[----:B-1----:R-:W-:-:S03]  /*3700*/  IADD3 R50, P3, R28, R4, RZ ;  /* 0x000000041c327210 */ /* 0x002fc60007f7e0ff */
[----:B------:R1:W-:Y:S01]  /*3710*/  STS.U8 [R124+UR60+0x800a], R59 ;  /* 0x00800a3b7c007988 */ /* 0x0003e2000800003c */
[----:B---3--:R-:W-:-:S03]  /*3720*/  IADD3 R52, P2, R27, R4, RZ ;  /* 0x000000041b347210 */ /* 0x008fc60007f5e0ff */
[----:B------:R3:W-:Y:S01]  /*3730*/  STS.U8 [R124+UR60+0xa], R51 ;  /* 0x00000a337c007988 */ /* 0x0007e2000800003c */
[----:B0-----:R-:W-:-:S03]  /*3740*/  LEA.HI.X.SX32 R61, R25, R5, 0x1, P0 ;  /* 0x00000005193d7211 */ /* 0x001fc600000f0eff */
[----:B------:R0:W-:Y:S01]  /*3750*/  STS.U8 [R124+UR60+0xe], R53 ;  /* 0x00000e357c007988 */ /* 0x0001e2000800003c */
[----:B-1----:R-:W-:-:S03]  /*3760*/  LEA.HI.X.SX32 R59, R26, R5, 0x1, P1 ;  /* 0x000000051a3b7211 */ /* 0x002fc600008f0eff */
[----:B------:R1:W-:Y:S01]  /*3770*/  STS.U8 [R124+UR60+0x400c], R64 ;  /* 0x00400c407c007988 */ /* 0x0003e2000800003c */
[----:B---3--:R-:W-:-:S03]  /*3780*/  LEA.HI.X.SX32 R51, R28, R5, 0x1, P3 ;  /* 0x000000051c337211 */ /* 0x008fc600018f0eff */
[----:B------:R3:W-:Y:S01]  /*3790*/  STS.U8 [R124+UR60+0x8006], R62 ;  /* 0x0080063e7c007988 */ /* 0x0007e2000800003c */
[-C--:B------:R-:W-:Y:S02]  /*37a0*/  IADD3 R26, P3, R24, R4.reuse, RZ ;  /* 0x00000004181a7210 */ /* 0x080fe40007f7e0ff */
[----:B0-----:R-:W-:Y:S01]  /*37b0*/  LEA.HI.X.SX32 R53, R27, R5, 0x1, P2 ;  /* 0x000000051b357211 */ /* 0x001fe200010f0eff */
[----:B------:R0:W-:Y:S01]  /*37c0*/  STS.U8 [R124+UR60+0x4], R0 ;  /* 0x000004007c007988 */ /* 0x0001e2000800003c */
[-C--:B------:R-:W-:Y:S02]  /*37d0*/  IADD3 R28, P2, R23, R4.reuse, RZ ;  /* 0x00000004171c7210 */ /* 0x080fe40007f5e0ff */
[-C--:B-1----:R-:W-:Y:S01]  /*37e0*/  IADD3 R64, P0, R21, R4.reuse, RZ ;  /* 0x0000000415407210 */ /* 0x082fe20007f1e0ff */
[----:B------:R1:W-:Y:S01]  /*37f0*/  STS.U8 [R124+UR60+0x8000], R63 ;  /* 0x0080003f7c007988 */ /* 0x0003e2000800003c */
[----:B---3--:R-:W-:-:S03]  /*3800*/  IADD3 R62, P1, R22, R4, RZ ;  /* 0x00000004163e7210 */ /* 0x008fc60007f3e0ff */
[----:B------:R3:W-:Y:S01]  /*3810*/  STS.U8 [R124+UR60+0x8002], R65 ;  /* 0x008002417c007988 */ /* 0x0007e2000800003c */
[-C--:B------:R-:W-:Y:S02]  /*3820*/  LEA.HI.X.SX32 R27, R24, R5.reuse, 0x1, P3 ;  /* 0x00000005181b7211 */ /* 0x080fe400018f0eff */
[----:B0-----:R-:W-:Y:S01]  /*3830*/  LOP3.LUT R0, R124, 0x10, RZ, 0x3c, !PT ;  /* 0x000000107c007812 */ /* 0x001fe200078e3cff */
[----:B------:R0:W-:Y:S01]  /*3840*/  STS.U8 [R124+UR60+0x8], R29 ;  /* 0x0000081d7c007988 */ /* 0x0001e2000800003c */
[----:B-1----:R-:W-:-:S03]  /*3850*/  LEA.HI.X.SX32 R63, R22, R5, 0x1, P1 ;  /* 0x00000005163f7211 */ /* 0x002fc600008f0eff */
[----:B------:R1:W-:Y:S01]  /*3860*/  STS.U8 [R124+UR60+0x8008], R68 ;  /* 0x008008447c007988 */ /* 0x0003e2000800003c */
[----:B---3--:R-:W-:-:S03]  /*3870*/  LEA.HI.X.SX32 R65, R21, R5, 0x1, P0 ;  /* 0x0000000515417211 */ /* 0x008fc600000f0eff */
[----:B------:R3:W-:Y:S01]  /*3880*/  STS.U8 [R124+UR60+0xc008], R88 ;  /* 0x00c008587c007988 */ /* 0x0007e2000800003c */
[-C--:B------:R-:W-:Y:S02]  /*3890*/  IADD3 R22, P0, R44, R4.reuse, RZ ;  /* 0x000000042c167210 */ /* 0x080fe40007f1e0ff */
[----:B0-----:R-:W-:Y:S01]  /*38a0*/  LEA.HI.X.SX32 R29, R23, R5, 0x1, P2 ;  /* 0x00000005171d7211 */ /* 0x001fe200010f0eff */
[----:B------:R-:W-:Y:S01]  /*38b0*/  STS.U8 [R124+UR60], R47 ;  /* 0x0000002f7c007988 */ /* 0x000fe2000800003c */
[-C--:B------:R-:W-:Y:S02]  /*38c0*/  IADD3 R24, P3, R2, R4.reuse, RZ ;  /* 0x0000000402187210 */ /* 0x080fe40007f7e0ff */
[-C--:B-1----:R-:W-:Y:S01]  /*38d0*/  IADD3 R68, P2, R46, R4.reuse, RZ ;  /* 0x000000042e447210 */ /* 0x082fe20007f5e0ff */
[----:B------:R-:W-:Y:S01]  /*38e0*/  STS.U8 [R124+UR60+0x2], R30 ;  /* 0x0000021e7c007988 */ /* 0x000fe2000800003c */
[----:B---3--:R-:W-:-:S03]  /*38f0*/  IADD3 R88, P1, R45, R4, RZ ;  /* 0x000000042d587210 */ /* 0x008fc60007f3e0ff */
[----:B------:R-:W-:Y:S01]  /*3900*/  STS.U8 [R124+UR60+0x4002], R54 ;  /* 0x004002367c007988 */ /* 0x000fe2000800003c */
[----:B------:R-:W-:-:S03]  /*3910*/  LEA.HI.X.SX32 R23, R44, R5, 0x1, P0 ;  /* 0x000000052c177211 */ /* 0x000fc600000f0eff */
[----:B------:R-:W-:Y:S01]  /*3920*/  STS.U8 [R124+UR60+0x4006], R33 ;  /* 0x004006217c007988 */ /* 0x000fe2000800003c */
[----:B------:R-:W-:-:S03]  /*3930*/  LEA.HI.X.SX32 R25, R2, R5, 0x1, P3 ;  /* 0x0000000502197211 */ /* 0x000fc600018f0eff */
[----:B------:R0:W-:Y:S01]  /*3940*/  STS.U8 [R124+UR60+0x8004], R69 ;  /* 0x008004457c007988 */ /* 0x0001e2000800003c */
[----:B------:R-:W-:-:S03]  /*3950*/  IADD3 R44, P3, R43, R4, RZ ;  /* 0x000000042b2c7210 */ /* 0x000fc60007f7e0ff */
[----:B------:R-:W-:Y:S04]  /*3960*/  STS.U8 [R124+UR60+0x800c], R70 ;  /* 0x00800c467c007988 */ /* 0x000fe8000800003c */
[----:B------:R-:W-:Y:S01]  /*3970*/  STS.U8 [R124+UR60+0x800e], R131 ;  /* 0x00800e837c007988 */ /* 0x000fe2000800003c */
[----:B0-----:R-:W-:-:S03]  /*3980*/  LEA.HI.X.SX32 R69, R46, R5, 0x1, P2 ;  /* 0x000000052e457211 */ /* 0x001fc600010f0eff */
[----:B------:R-:W-:Y:S01]  /*3990*/  STS.U8 [R124+UR60+0xc000], R130 ;  /* 0x00c000827c007988 */ /* 0x000fe2000800003c */
[----:B------:R-:W-:-:S03]  /*39a0*/  IADD3 R46, P2, R42, R4, RZ ;  /* 0x000000042a2e7210 */ /* 0x000fc60007f5e0ff */
[----:B------:R-:W-:Y:S04]  /*39b0*/  STS.U8 [R124+UR60+0xc002], R121 ;  /* 0x00c002797c007988 */ /* 0x000fe8000800003c */
[----:B------:R-:W-:Y:S04]  /*39c0*/  STS.U8 [R124+UR60+0xc004], R120 ;  /* 0x00c004787c007988 */ /* 0x000fe8000800003c */
[----:B------:R-:W-:Y:S04]  /*39d0*/  STS.U8 [R124+UR60+0xc006], R119 ;  /* 0x00c006777c007988 */ /* 0x000fe8000800003c */
[----:B------:R-:W-:Y:S04]  /*39e0*/  STS.U8 [R124+UR60+0xc00a], R118 ;  /* 0x00c00a767c007988 */ /* 0x000fe8000800003c */
[----:B------:R-:W-:Y:S04]  /*39f0*/  STS.U8 [R124+UR60+0xc00c], R117 ;  /* 0x00c00c757c007988 */ /* 0x000fe8000800003c */
[----:B------:R-:W-:Y:S04]  /*3a00*/  STS.U8 [R124+UR60+0xc00e], R116 ;  /* 0x00c00e747c007988 */ /* 0x000fe8000800003c */
[----:B------:R0:W-:Y:S04]  /*3a10*/  STS.U8 [R0+UR60+0x800e], R92 ;  /* 0x00800e5c00007988 */ /* 0x0001e8000800003c */
[----:B------:R1:W-:Y:S04]  /*3a20*/  STS.U8 [R0+UR60+0xc004], R89 ;  /* 0x00c0045900007988 */ /* 0x0003e8000800003c */
[----:B------:R3:W-:Y:S01]  /*3a30*/  STS.U8 [R0+UR60+0xc002], R90 ;  /* 0x00c0025a00007988 */ /* 0x0007e2000800003c */
[----:B0-----:R-:W-:Y:S01]  /*3a40*/  IADD3 R92, P0, R40, R4, RZ ;  /* 0x00000004285c7210 */ /* 0x001fe20007f1e0ff */
[----:B------:R-:W-:-:S02]  /*3a50*/  IMAD R178, R7, 0x2, R178 ;  /* 0x0000000207b27824 */ /* 0x000fc400078e02b2 */
[----:B------:R-:W2:Y:S01]  /*3a60*/  LDG.E.U8 R122, desc[UR6][R122.64] ;  /* 0x000000067a7a7981 */ /* 0x000ea2000c1e1100 */
[----:B-1----:R-:W-:-:S03]  /*3a70*/  LEA.HI.X.SX32 R89, R45, R5, 0x1, P1 ;  /* 0x000000052d597211 */ /* 0x002fc600008f0eff */
[----:B------:R0:W-:Y:S01]  /*3a80*/  STS.U8 [R0+UR60+0x800c], R93 ;  /* 0x00800c5d00007988 */ /* 0x0001e2000800003c */
[----:B---3--:R-:W-:-:S03]  /*3a90*/  IADD3 R90, P1, R41, R4, RZ ;  /* 0x00000004295a7210 */ /* 0x008fc60007f3e0ff */
[----:B------:R1:W-:Y:S01]  /*3aa0*/  STS.U8 [R0+UR60+0x8006], R96 ;  /* 0x0080066000007988 */ /* 0x0003e2000800003c */
[-C--:B------:R-:W-:Y:S02]  /*3ab0*/  LEA.HI.X.SX32 R47, R42, R5.reuse, 0x1, P2 ;  /* 0x000000052a2f7211 */ /* 0x080fe400010f0eff */
[-C--:B------:R-:W-:Y:S01]  /*3ac0*/  LEA.HI.X.SX32 R45, R43, R5.reuse, 0x1, P3 ;  /* 0x000000052b2d7211 */ /* 0x080fe200018f0eff */
[----:B------:R3:W-:Y:S01]  /*3ad0*/  STS.U8 [R0+UR60+0xc000], R91 ;  /* 0x00c0005b00007988 */ /* 0x0007e2000800003c */
[----:B0-----:R-:W-:-:S03]  /*3ae0*/  LEA.HI.X.SX32 R93, R40, R5, 0x1, P0 ;  /* 0x00000005285d7211 */ /* 0x001fc600000f0eff */
[----:B------:R0:W-:Y:S01]  /*3af0*/  STS.U8 [R0+UR60+0x800a], R94 ;  /* 0x00800a5e00007988 */ /* 0x0001e2000800003c */
[-C--:B------:R-:W-:Y:S02]  /*3b00*/  IADD3 R42, P2, R19, R4.reuse, RZ ;  /* 0x00000004132a7210 */ /* 0x080fe40007f5e0ff */
[-C--:B-1----:R-:W-:Y:S01]  /*3b10*/  IADD3 R96, P0, R17, R4.reuse, RZ ;  /* 0x0000000411607210 */ /* 0x082fe20007f1e0ff */
[----:B------:R1:W-:Y:S01]  /*3b20*/  STS.U8 [R0+UR60+0x8004], R97 ;  /* 0x0080046100007988 */ /* 0x0003e2000800003c */
[-C--:B------:R-:W-:Y:S02]  /*3b30*/  IADD3 R40, P3, R20, R4.reuse, RZ ;  /* 0x0000000414287210 */ /* 0x080fe40007f7e0ff */
[----:B---3--:R-:W-:Y:S01]  /*3b40*/  LEA.HI.X.SX32 R91, R41, R5, 0x1, P1 ;  /* 0x00000005295b7211 */ /* 0x008fe200008f0eff */
[----:B------:R3:W-:Y:S01]  /*3b50*/  STS.U8 [R0+UR60+0x400e], R100 ;  /* 0x00400e6400007988 */ /* 0x0007e2000800003c */
[----:B0-----:R-:W-:-:S03]  /*3b60*/  IADD3 R94, P1, R18, R4, RZ ;  /* 0x00000004125e7210 */ /* 0x001fc60007f3e0ff */
[----:B------:R0:W-:Y:S01]  /*3b70*/  STS.U8 [R0+UR60+0x8008], R95 ;  /* 0x0080085f00007988 */ /* 0x0001e2000800003c */
[-C--:B------:R-:W-:Y:S02]  /*3b80*/  LEA.HI.X.SX32 R43, R19, R5.reuse, 0x1, P2 ;  /* 0x00000005132b7211 */ /* 0x080fe400010f0eff */
[-C--:B-1----:R-:W-:Y:S01]  /*3b90*/  LEA.HI.X.SX32 R97, R17, R5.reuse, 0x1, P0 ;  /* 0x0000000511617211 */ /* 0x082fe200000f0eff */
[----:B------:R1:W-:Y:S01]  /*3ba0*/  STS.U8 [R0+UR60+0x8002], R98 ;  /* 0x0080026200007988 */ /* 0x0003e2000800003c */
[-C--:B------:R-:W-:Y:S02]  /*3bb0*/  LEA.HI.X.SX32 R41, R20, R5.reuse, 0x1, P3 ;  /* 0x0000000514297211 */ /* 0x080fe400018f0eff */
[-C--:B---3--:R-:W-:Y:S01]  /*3bc0*/  IADD3 R100, P0, R13, R4.reuse, RZ ;  /* 0x000000040d647210 */ /* 0x088fe20007f1e0ff */
[----:B------:R3:W-:Y:S01]  /*3bd0*/  STS.U8 [R0+UR60+0x400c], R101 ;  /* 0x00400c6500007988 */ /* 0x0007e2000800003c */
[-C--:B------:R-:W-:Y:S02]  /*3be0*/  IADD3 R20, P2, R15, R4.reuse, RZ ;  /* 0x000000040f147210 */ /* 0x080fe40007f5e0ff */
[----:B0-----:R-:W-:Y:S01]  /*3bf0*/  LEA.HI.X.SX32 R95, R18, R5, 0x1, P1 ;  /* 0x00000005125f7211 */ /* 0x001fe200008f0eff */
[----:B------:R0:W-:Y:S01]  /*3c00*/  STS.U8 [R0+UR60+0x2], R114 ;  /* 0x0000027200007988 */ /* 0x0001e2000800003c */
[----:B------:R-:W-:-:S02]  /*3c10*/  IADD3 R18, P3, R16, R4, RZ ;  /* 0x0000000410127210 */ /* 0x000fc40007f7e0ff */
[-C--:B-1----:R-:W-:Y:S01]  /*3c20*/  IADD3 R98, P1, R14, R4.reuse, RZ ;  /* 0x000000040e627210 */ /* 0x082fe20007f3e0ff */
[----:B------:R1:W-:Y:S01]  /*3c30*/  STS.U8 [R0+UR60+0x4006], R104 ;  /* 0x0040066800007988 */ /* 0x0003e2000800003c */
[-C--:B------:R-:W-:Y:S02]  /*3c40*/  LEA.HI.X.SX32 R21, R15, R5.reuse, 0x1, P2 ;  /* 0x000000050f157211 */ /* 0x080fe400010f0eff */
[-C--:B---3--:R-:W-:Y:S01]  /*3c50*/  LEA.HI.X.SX32 R101, R13, R5.reuse, 0x1, P0 ;  /* 0x000000050d657211 */ /* 0x088fe200000f0eff */
[----:B------:R3:W-:Y:S01]  /*3c60*/  STS.U8 [R0+UR60+0x8000], R99 ;  /* 0x0080006300007988 */ /* 0x0007e2000800003c */
[----:B------:R-:W-:Y:S01]  /*3c70*/  LEA.HI.X.SX32 R19, R16, R5, 0x1, P3 ;  /* 0x0000000510137211 */ /* 0x000fe200018f0eff */
[----:B0-----:R-:W-:Y:S01]  /*3c80*/  IMAD R114, R7, 0x2, R178 ;  /* 0x0000000207727824 */ /* 0x001fe200078e02b2 */
[-C--:B------:R-:W-:Y:S01]  /*3c90*/  IADD3 R16, P2, R38, R4.reuse, RZ ;  /* 0x0000000426107210 */ /* 0x080fe20007f5e0ff */
[----:B------:R0:W-:Y:S01]  /*3ca0*/  STS.U8 [R0+UR60+0x400a], R102 ;  /* 0x00400a6600007988 */ /* 0x0001e2000800003c */
[----:B-1----:R-:W-:-:S03]  /*3cb0*/  IADD3 R104, P0, R36, R4, RZ ;  /* 0x0000000424687210 */ /* 0x002fc60007f1e0ff */
[----:B------:R1:W-:Y:S01]  /*3cc0*/  STS.U8 [R0+UR60+0x4004], R105 ;  /* 0x0040046900007988 */ /* 0x0003e2000800003c */
[----:B---3--:R-:W-:Y:S01]  /*3cd0*/  LEA.HI.X.SX32 R99, R14, R5, 0x1, P1 ;  /* 0x000000050e637211 */ /* 0x008fe200008f0eff */
[----:B------:R-:W-:Y:S02]  /*3ce0*/  IMAD R116, R7, 0x2, R114 ;  /* 0x0000000207747824 */ /* 0x000fe400078e0272 */
[----:B------:R3:W-:Y:S01]  /*3cf0*/  STS.U8 [R0+UR60+0x4002], R106 ;  /* 0x0040026a00007988 */ /* 0x0007e2000800003c */
[----:B0-----:R-:W-:-:S03]  /*3d00*/  IADD3 R102, P1, R37, R4, RZ ;  /* 0x0000000425667210 */ /* 0x001fc60007f3e0ff */
[----:B------:R0:W-:Y:S01]  /*3d10*/  STS.U8 [R0+UR60+0x4008], R103 ;  /* 0x0040086700007988 */ /* 0x0001e2000800003c */
[-C--:B------:R-:W-:Y:S02]  /*3d20*/  IADD3 R14, P3, R39, R4.reuse, RZ ;  /* 0x00000004270e7210 */ /* 0x080fe40007f7e0ff */
[-C--:B-1----:R-:W-:Y:S01]  /*3d30*/  LEA.HI.X.SX32 R105, R36, R5.reuse, 0x1, P0 ;  /* 0x0000000524697211 */ /* 0x082fe200000f0eff */
[----:B------:R1:W-:Y:S01]  /*3d40*/  STS.U8 [R0+UR60+0x4000], R107 ;  /* 0x0040006b00007988 */ /* 0x0003e2000800003c */
[-C--:B------:R-:W-:Y:S02]  /*3d50*/  LEA.HI.X.SX32 R17, R38, R5.reuse, 0x1, P2 ;  /* 0x0000000526117211 */ /* 0x080fe400010f0eff */
[-C--:B---3--:R-:W-:Y:S01]  /*3d60*/  IADD3 R106, P0, R8, R4.reuse, RZ ;  /* 0x00000004086a7210 */ /* 0x088fe20007f1e0ff */
[----:B------:R3:W-:Y:S01]  /*3d70*/  STS.U8 [R0+UR60+0xe], R108 ;  /* 0x00000e6c00007988 */ /* 0x0007e2000800003c */
[-C--:B------:R-:W-:Y:S02]  /*3d80*/  IADD3 R36, P2, R35, R4.reuse, RZ ;  /* 0x0000000423247210 */ /* 0x080fe40007f5e0ff */
[-C--:B0-----:R-:W-:Y:S01]  /*3d90*/  LEA.HI.X.SX32 R103, R37, R5.reuse, 0x1, P1 ;  /* 0x0000000525677211 */ /* 0x081fe200008f0eff */
[----:B------:R-:W-:Y:S01]  /*3da0*/  STS.U8 [R0+UR60], R115 ;  /* 0x0000007300007988 */ /* 0x000fe2000800003c */
[----:B------:R-:W-:Y:S01]  /*3db0*/  IADD3 R38, P1, R34, R4, RZ ;  /* 0x0000000422267210 */ /* 0x000fe20007f3e0ff */
[----:B------:R-:W-:Y:S01]  /*3dc0*/  IMAD R118, R7, 0x2, R116 ;  /* 0x0000000207767824 */ /* 0x000fe200078e0274 */
[-C--:B------:R-:W-:Y:S01]  /*3dd0*/  LEA.HI.X.SX32 R15, R39, R5.reuse, 0x1, P3 ;  /* 0x00000005270f7211 */ /* 0x080fe200018f0eff */
[----:B------:R-:W-:Y:S01]  /*3de0*/  STS.U8 [R0+UR60+0x4], R113 ;  /* 0x0000047100007988 */ /* 0x000fe2000800003c */
[----:B-1----:R-:W-:-:S02]  /*3df0*/  LEA.HI.X.SX32 R107, R8, R5, 0x1, P0 ;  /* 0x00000005086b7211 */ /* 0x002fc400000f0eff */
[-C--:B------:R-:W-:Y:S01]  /*3e00*/  LEA.HI.X.SX32 R39, R34, R5.reuse, 0x1, P1 ;  /* 0x0000000522277211 */ /* 0x080fe200008f0eff */
[----:B------:R-:W-:Y:S01]  /*3e10*/  STS.U8 [R0+UR60+0x6], R112 ;  /* 0x0000067000007988 */ /* 0x000fe2000800003c */
[-C--:B------:R-:W-:Y:S02]  /*3e20*/  LEA.HI.X.SX32 R37, R35, R5.reuse, 0x1, P2 ;  /* 0x0000000523257211 */ /* 0x080fe400010f0eff */
[-C--:B---3--:R-:W-:Y:S01]  /*3e30*/  IADD3 R108, P0, R31, R4.reuse, RZ ;  /* 0x000000041f6c7210 */ /* 0x088fe20007f1e0ff */
[----:B------:R-:W-:Y:S01]  /*3e40*/  STS.U8 [R0+UR60+0x8], R111 ;  /* 0x0000086f00007988 */ /* 0x000fe2000800003c */
[-C--:B------:R-:W-:Y:S02]  /*3e50*/  IADD3 R34, P1, R11, R4.reuse, RZ ;  /* 0x000000040b227210 */ /* 0x080fe40007f3e0ff */
[----:B------:R-:W-:Y:S01]  /*3e60*/  IADD3 R30, P2, R12, R4, RZ ;  /* 0x000000040c1e7210 */ /* 0x000fe20007f5e0ff */
[----:B------:R-:W-:Y:S04]  /*3e70*/  STS.U8 [R0+UR60+0xa], R110 ;  /* 0x00000a6e00007988 */ /* 0x000fe8000800003c */
[----:B------:R0:W-:Y:S04]  /*3e80*/  STS.U8 [R0+UR60+0xc], R109 ;  /* 0x00000c6d00007988 */ /* 0x0001e8000800003c */
[----:B------:R-:W-:Y:S04]  /*3e90*/  STS.U8 [R0+UR60+0xc006], R132 ;  /* 0x00c0068400007988 */ /* 0x000fe8000800003c */
[----:B------:R-:W-:Y:S04]  /*3ea0*/  STS.U8 [R0+UR60+0xc008], R133 ;  /* 0x00c0088500007988 */ /* 0x000fe8000800003c */
[----:B------:R-:W-:Y:S01]  /*3eb0*/  STS.U8 [R0+UR60+0xc00a], R134 ;  /* 0x00c00a8600007988 */ /* 0x000fe2000800003c */
[----:B0-----:R-:W-:-:S03]  /*3ec0*/  LEA.HI.X.SX32 R109, R31, R5, 0x1, P0 ;  /* 0x000000051f6d7211 */ /* 0x001fc600000f0eff */
[----:B------:R-:W-:Y:S04]  /*3ed0*/  STS.U8 [R0+UR60+0xc00c], R135 ;  /* 0x00c00c8700007988 */ /* 0x000fe8000800003c */
[----:B------:R0:W-:Y:S01]  /*3ee0*/  STS.U8 [R0+UR60+0xc00e], R136 ;  /* 0x00c00e8800007988 */ /* 0x0001e2000800003c */
[-C--:B------:R-:W-:Y:S02]  /*3ef0*/  LEA.HI.X.SX32 R35, R11, R5.reuse, 0x1, P1 ;  /* 0x000000050b237211 */ /* 0x080fe400008f0eff */
[-C--:B------:R-:W-:Y:S01]  /*3f00*/  LEA.HI.X.SX32 R31, R12, R5.reuse, 0x1, P2 ;  /* 0x000000050c1f7211 */ /* 0x080fe200010f0eff */
[----:B------:R-:W3:Y:S01]  /*3f10*/  LDL.LU R123, [R1] ;  /* 0x00000000017b7983 */ /* 0x000ee20000300800 */
[-C--:B------:R-:W-:Y:S01]  /*3f20*/  IADD3 R12, P1, R9, R4.reuse, RZ ;  /* 0x00000004090c7210 */ /* 0x080fe20007f3e0ff */
[C---:B0-----:R-:W-:Y:S01]  /*3f30*/  IMAD R0, R7.reuse, 0x2, R118 ;  /* 0x0000000207007824 */ /* 0x041fe200078e0276 */
[-C--:B------:R-:W-:Y:S01]  /*3f40*/  IADD3 R110, P0, R6, R4.reuse, RZ ;  /* 0x00000004066e7210 */ /* 0x080fe20007f1e0ff */
[----:B------:R-:W2:Y:S01]  /*3f50*/  LDL.LU R136, [R1+0x4] ;  /* 0x0000040001887983 */ /* 0x000ea20000300800 */
[----:B------:R-:W-:Y:S01]  /*3f60*/  IADD3 R8, P2, R10, R4, RZ ;  /* 0x000000040a087210 */ /* 0x000fe20007f5e0ff */
[----:B------:R-:W-:Y:S01]  /*3f70*/  IMAD R120, R7, 0x2, R0 ;  /* 0x0000000207787824 */ /* 0x000fe200078e0200 */
[----:B------:R-:W-:-:S02]  /*3f80*/  LEA.HI.X.SX32 R13, R9, R5, 0x1, P1 ;  /* 0x00000005090d7211 */ /* 0x000fc400008f0eff */
[-C--:B------:R-:W-:Y:S01]  /*3f90*/  LEA.HI.X.SX32 R111, R6, R5.reuse, 0x1, P0 ;  /* 0x00000005066f7211 */ /* 0x080fe200000f0eff */
[----:B------:R-:W-:Y:S01]  /*3fa0*/  IMAD R130, R7, 0x2, R120 ;  /* 0x0000000207827824 */ /* 0x000fe200078e0278 */
[-C--:B------:R-:W-:Y:S02]  /*3fb0*/  LEA.HI.X.SX32 R9, R10, R5.reuse, 0x1, P2 ;  /* 0x000000050a097211 */ /* 0x080fe400010f0eff */
[-C--:B------:R-:W-:Y:S01]  /*3fc0*/  IADD3 R10, P0, R3, R4.reuse, RZ ;  /* 0x00000004030a7210 */ /* 0x080fe20007f1e0ff */
[----:B------:R-:W-:Y:S01]  /*3fd0*/  IMAD R54, R7, 0x2, R130 ;  /* 0x0000000207367824 */ /* 0x000fe200078e0282 */
[-C--:B------:R-:W-:Y:S02]  /*3fe0*/  IADD3 R2, P1, R32, R4.reuse, RZ ;  /* 0x0000000420027210 */ /* 0x080fe40007f3e0ff */
[----:B------:R-:W-:Y:S01]  /*3ff0*/  LEA.HI.X.SX32 R11, R3, R5, 0x1, P0 ;  /* 0x00000005030b7211 */ /* 0x000fe200000f0eff */
[----:B------:R-:W-:Y:S01]  /*4000*/  IMAD R70, R7, 0x2, R54 ;  /* 0x0000000207467824 */ /* 0x000fe200078e0236 */
[----:B------:R-:W-:-:S02]  /*4010*/  IADD3 R182, P0, R114, R4, RZ ;  /* 0x0000000472b67210 */ /* 0x000fc40007f1e0ff */
[-C--:B------:R-:W-:Y:S02]  /*4020*/  IADD3 R112, P2, R178, R4.reuse, RZ ;  /* 0x00000004b2707210 */ /* 0x080fe40007f5e0ff */
[-C--:B------:R-:W-:Y:S01]  /*4030*/  LEA.HI.X.SX32 R183, R114, R5.reuse, 0x1, P0 ;  /* 0x0000000572b77211 */ /* 0x080fe200000f0eff */
[C---:B------:R-:W-:Y:S01]  /*4040*/  IMAD R114, R7.reuse, 0x2, R70 ;  /* 0x0000000207727824 */ /* 0x040fe200078e0246 */
[-C--:B------:R-:W-:Y:S02]  /*4050*/  LEA.HI.X.SX32 R3, R32, R5.reuse, 0x1, P1 ;  /* 0x0000000520037211 */ /* 0x080fe400008f0eff */
[-C--:B------:R-:W-:Y:S02]  /*4060*/  LEA.HI.X.SX32 R113, R178, R5.reuse, 0x1, P2 ;  /* 0x00000005b2717211 */ /* 0x080fe400010f0eff */
[-C--:B------:R-:W-:Y:S02]  /*4070*/  IADD3 R180, P1, R116, R4.reuse, RZ ;  /* 0x0000000474b47210 */ /* 0x080fe40007f3e0ff */
[----:B------:R-:W-:Y:S01]  /*4080*/  IADD3 R178, P2, R118, R4, RZ ;  /* 0x0000000476b27210 */ /* 0x000fe20007f5e0ff */
[----:B------:R-:W-:Y:S01]  /*4090*/  IMAD R6, R7, 0x2, R114 ;  /* 0x0000000207067824 */ /* 0x000fe200078e0272 */
[----:B------:R-:W-:-:S02]  /*40a0*/  LEA.HI.X.SX32 R181, R116, R5, 0x1, P1 ;  /* 0x0000000574b57211 */ /* 0x000fc400008f0eff */
[-C--:B------:R-:W-:Y:S02]  /*40b0*/  LEA.HI.X.SX32 R179, R118, R5.reuse, 0x1, P2 ;  /* 0x0000000576b37211 */ /* 0x080fe400010f0eff */
[-C--:B------:R-:W-:Y:S02]  /*40c0*/  IADD3 R134, P0, R0, R4.reuse, RZ ;  /* 0x0000000400867210 */ /* 0x080fe40007f1e0ff */
[-C--:B------:R-:W-:Y:S02]  /*40d0*/  IADD3 R32, P1, R120, R4.reuse, RZ ;  /* 0x0000000478207210 */ /* 0x080fe40007f3e0ff */
[----:B------:R-:W-:Y:S01]  /*40e0*/  IADD3 R132, P2, R130, R4, RZ ;  /* 0x0000000482847210 */ /* 0x000fe20007f5e0ff */
[----:B------:R-:W-:Y:S01]  /*40f0*/  IMAD R87, R7, 0x2, R6 ;  /* 0x0000000207577824 */ /* 0x000fe200078e0206 */
[-C--:B------:R-:W-:Y:S02]  /*4100*/  LEA.HI.X.SX32 R135, R0, R5.reuse, 0x1, P0 ;  /* 0x0000000500877211 */ /* 0x080fe400000f0eff */
[----:B------:R-:W-:-:S02]  /*4110*/  LEA.HI.X.SX32 R33, R120, R5, 0x1, P1 ;  /* 0x0000000578217211 */ /* 0x000fc400008f0eff */
[-C--:B------:R-:W-:Y:S01]  /*4120*/  LEA.HI.X.SX32 R133, R130, R5.reuse, 0x1, P2 ;  /* 0x0000000582857211 */ /* 0x080fe200010f0eff */
[C---:B------:R-:W-:Y:S01]  /*4130*/  IMAD R0, R7.reuse, 0x2, R87 ;  /* 0x0000000207007824 */ /* 0x040fe200078e0257 */
[-C--:B------:R-:W-:Y:S02]  /*4140*/  IADD3 R130, P0, R54, R4.reuse, RZ ;  /* 0x0000000436827210 */ /* 0x080fe40007f1e0ff */
[-C--:B------:R-:W-:Y:S02]  /*4150*/  IADD3 R120, P1, R70, R4.reuse, RZ ;  /* 0x0000000446787210 */ /* 0x080fe40007f3e0ff */
[----:B------:R-:W-:Y:S02]  /*4160*/  IADD3 R118, P2, R114, R4, RZ ;  /* 0x0000000472767210 */ /* 0x000fe40007f5e0ff */
[-C--:B------:R-:W-:Y:S01]  /*4170*/  LEA.HI.X.SX32 R131, R54, R5.reuse, 0x1, P0 ;  /* 0x0000000536837211 */ /* 0x080fe200000f0eff */
[----:B------:R-:W-:Y:S01]  /*4180*/  IMAD R54, R7, 0x2, R0 ;  /* 0x0000000207367824 */ /* 0x000fe200078e0200 */
[----:B------:R-:W-:-:S02]  /*4190*/  LEA.HI.X.SX32 R121, R70, R5, 0x1, P1 ;  /* 0x0000000546797211 */ /* 0x000fc400008f0eff */
[----:B------:R-:W-:Y:S02]  /*41a0*/  LEA.HI.X.SX32 R119, R114, R5, 0x1, P2 ;  /* 0x0000000572777211 */ /* 0x000fe400010f0eff */
[----:B------:R-:W-:-:S04]  /*41b0*/  IADD3 R114, P1, R87, R4, RZ ;  /* 0x0000000457727210 */ /* 0x000fc80007f3e0ff */
[----:B------:R-:W-:Y:S02]  /*41c0*/  LEA.HI.X.SX32 R115, R87, R5, 0x1, P1 ;  /* 0x0000000557737211 */ /* 0x000fe400008f0eff */
[----:B------:R-:W-:Y:S01]  /*41d0*/  IADD3 R184, P1, R54, R4, RZ ;  /* 0x0000000436b87210 */ /* 0x000fe20007f3e0ff */
[----:B------:R-:W-:-:S03]  /*41e0*/  IMAD R70, R7, 0x2, R54 ;  /* 0x0000000207467824 */ /* 0x000fc600078e0236 */
[----:B------:R-:W-:Y:S02]  /*41f0*/  LEA.HI.X.SX32 R185, R54, R5, 0x1, P1 ;  /* 0x0000000536b97211 */ /* 0x000fe400008f0eff */
[----:B------:R-:W2:Y:S01]  /*4200*/  LDL.LU R54, [R1+0x8] ;  /* 0x0000080001367983 */ /* 0x000ea20000300800 */
[----:B------:R-:W-:-:S04]  /*4210*/  IADD3 R116, P0, R6, R4, RZ ;  /* 0x0000000406747210 */ /* 0x000fc80007f1e0ff */
[----:B------:R-:W-:Y:S02]  /*4220*/  LEA.HI.X.SX32 R117, R6, R5, 0x1, P0 ;  /* 0x0000000506757211 */ /* 0x000fe400000f0eff */
[----:B------:R-:W-:-:S04]  /*4230*/  IADD3 R186, P0, R0, R4, RZ ;  /* 0x0000000400ba7210 */ /* 0x000fc80007f1e0ff */
[----:B------:R-:W-:Y:S02]  /*4240*/  LEA.HI.X.SX32 R187, R0, R5, 0x1, P0 ;  /* 0x0000000500bb7211 */ /* 0x000fe400000f0eff */
[----:B------:R-:W-:Y:S01]  /*4250*/  LOP3.LUT R0, R124, 0x20, RZ, 0x3c, !PT ;  /* 0x000000207c007812 */ /* 0x000fe200078e3cff */
[----:B------:R-:W-:-:S04]  /*4260*/  IMAD R87, R7, 0x2, R70 ;  /* 0x0000000207577824 */ /* 0x000fc800078e0246 */
[----:B------:R-:W-:Y:S04]  /*4270*/  STS.U8 [R0+UR60+0x6], R252 ;  /* 0x000006fc00007988 */ /* 0x000fe8000800003c */
        /* <DEDUP_REMOVED lines=20> */
[----:B-----5:R-:W-:Y:S04]  /*43c0*/  STS.U8 [R0+UR60+0xc000], R149 ;  /* 0x00c0009500007988 */ /* 0x020fe8000800003c */
[----:B----4-:R-:W-:Y:S04]  /*43d0*/  STS.U8 [R0+UR60+0xc002], R150 ;  /* 0x00c0029600007988 */ /* 0x010fe8000800003c */
[----:B------:R-:W-:Y:S04]  /*43e0*/  STS.U8 [R0+UR60+0xc004], R151 ;  /* 0x00c0049700007988 */ /* 0x000fe8000800003c */
[----:B------:R-:W-:Y:S04]  /*43f0*/  STS.U8 [R0+UR60+0xc006], R152 ;  /* 0x00c0069800007988 */ /* 0x000fe8000800003c */
[----:B------:R-:W-:Y:S04]  /*4400*/  STS.U8 [R0+UR60+0xc008], R153 ;  /* 0x00c0089900007988 */ /* 0x000fe8000800003c */
[----:B------:R-:W-:Y:S04]  /*4410*/  STS.U8 [R0+UR60+0xc00a], R154 ;  /* 0x00c00a9a00007988 */ /* 0x000fe8000800003c */
[----:B------:R-:W-:Y:S04]  /*4420*/  STS.U8 [R0+UR60+0xc00c], R155 ;  /* 0x00c00c9b00007988 */ /* 0x000fe8000800003c */
[----:B------:R-:W-:Y:S01]  /*4430*/  STS.U8 [R0+UR60+0xc00e], R156 ;  /* 0x00c00e9c00007988 */ /* 0x000fe2000800003c */
[----:B------:R-:W-:-:S02]  /*4440*/  IADD3 R6, P2, R70, R4, RZ ;  /* 0x0000000446067210 */ /* 0x000fc40007f5e0ff */
[C---:B------:R-:W-:Y:S02]  /*4450*/  IADD3 R4, P3, R87.reuse, R4, RZ ;  /* 0x0000000457047210 */ /* 0x040fe40007f7e0ff */
[-C--:B------:R-:W-:Y:S02]  /*4460*/  LEA.HI.X.SX32 R7, R70, R5.reuse, 0x1, P2 ;  /* 0x0000000546077211 */ /* 0x080fe400010f0eff */
[----:B------:R-:W-:Y:S01]  /*4470*/  LEA.HI.X.SX32 R5, R87, R5, 0x1, P3 ;  /* 0x0000000557057211 */ /* 0x000fe200018f0eff */
[----:B---3--:R-:W-:Y:S04]  /*4480*/  STS.U8 [R0+UR60+0x4], R123 ;  /* 0x0000047b00007988 */ /* 0x008fe8000800003c */
[----:B--2---:R-:W-:Y:S04]  /*4490*/  STS.U8 [R0+UR60+0x2], R136 ;  /* 0x0000028800007988 */ /* 0x004fe8000800003c */
[----:B------:R0:W-:Y:S02]  /*44a0*/  STS.U8 [R0+UR60], R54 ;  /* 0x0000003600007988 */ /* 0x0001e4000800003c */
[----:B0-----:R-:W-:-:S02]  /*44b0*/  LOP3.LUT R54, R124, 0x30, RZ, 0x3c, !PT ;  /* 0x000000307c367812 */ /* 0x001fc400078e3cff */
[----:B------:R-:W-:-:S03]  /*44c0*/  LOP3.LUT R0, R124, 0x40, RZ, 0x3c, !PT ;  /* 0x000000407c007812 */ /* 0x000fc600078e3cff */
[----:B------:R-:W-:Y:S04]  /*44d0*/  STS.U8 [R54+UR60], R247 ;  /* 0x000000f736007988 */ /* 0x000fe8000800003c */
        /* <DEDUP_REMOVED lines=30> */
[----:B------:R0:W-:Y:S04]  /*46c0*/  STS.U8 [R54+UR60+0xc00e], R164 ;  /* 0x00c00ea436007988 */ /* 0x0001e8000800003c */
[----:B------:R-:W-:Y:S01]  /*46d0*/  STS.U8 [R0+UR60], R239 ;  /* 0x000000ef00007988 */ /* 0x000fe2000800003c */
[----:B0-----:R-:W-:-:S03]  /*46e0*/  LOP3.LUT R54, R124, 0x50, RZ, 0x3c, !PT ;  /* 0x000000507c367812 */ /* 0x001fc600078e3cff */
        /* <DEDUP_REMOVED lines=72> */
[----:B------:R-:W2:Y:S04]  /*4b70*/  LDG.E.U8 R26, desc[UR6][R26.64] ;  /* 0x000000061a1a7981 */ /* 0x000ea8000c1e1100 */
[----:B------:R-:W3:Y:S04]  /*4b80*/  LDG.E.U8 R22, desc[UR6][R22.64] ;  /* 0x0000000616167981 */ /* 0x000ee8000c1e1100 */
[----:B------:R-:W4:Y:S04]  /*4b90*/  LDG.E.U8 R88, desc[UR6][R88.64] ;  /* 0x0000000658587981 */ /* 0x000f28000c1e1100 */
[----:B------:R-:W5:Y:S04]  /*4ba0*/  LDG.E.U8 R68, desc[UR6][R68.64] ;  /* 0x0000000644447981 */ /* 0x000f68000c1e1100 */
        /* <DEDUP_REMOVED lines=51> */
[----:B------:R0:W5:Y:S04]  /*4ee0*/  LDG.E.U8 R4, desc[UR6][R4.64] ;  /* 0x0000000604047981 */ /* 0x000168000c1e1100 */
[----:B------:R-:W-:Y:S04]  /*4ef0*/  STL [R1], RZ ;  /* 0x000000ff01007387 */ /* 0x000fe80000100800 */
[----:B------:R-:W-:Y:S04]  /*4f00*/  STL [R1+0x4], RZ ;  /* 0x000004ff01007387 */ /* 0x000fe80000100800 */
        /* <DEDUP_REMOVED lines=89> */
[----:B------:R-:W-:Y:S01]  /*54a0*/  STL [R1+0x16c], RZ ;  /* 0x00016cff01007387 */ /* 0x000fe20000100800 */
[----:B------:R-:W1:Y:S03]  /*54b0*/  S2R R251, SR_CTAID.X ;  /* 0x0000000000fb7919 */ /* 0x000e660000002500 */
        /* <DEDUP_REMOVED lines=24> */
[----:B------:R-:W5:Y:S03]  /*5640*/  S2R R252, SR_TID.X ;  /* 0x0000000000fc7919 */ /* 0x000f660000002100 */
[----:B------:R-:W-:Y:S04]  /*5650*/  STL [R1+0x1d0], RZ ;  /* 0x0001d0ff01007387 */ /* 0x000fe80000100800 */
[----:B------:R-:W-:Y:S04]  /*5660*/  STL [R1+0x1d4], RZ ;  /* 0x0001d4ff01007387 */ /* 0x000fe80000100800 */
[----:B------:R-:W-:Y:S04]  /*5670*/  STL [R1+0x1d8], RZ ;  /* 0x0001d8ff01007387 */ /* 0x000fe80000100800 */
[----:B------:R-:W-:Y:S01]  /*5680*/  STL [R1+0x1dc], RZ ;  /* 0x0001dcff01007387 */ /* 0x000fe20000100800 */
[----:B-1----:R-:W-:-:S03]  /*5690*/  IMAD.SHL.U32 R251, R251, 0x80, RZ ;  /* 0x00000080fbfb7824 */ /* 0x002fc600078e00ff */
[----:B------:R-:W-:Y:S04]  /*56a0*/  STL [R1+0x1e0], RZ ;  /* 0x0001e0ff01007387 */ /* 0x000fe80000100800 */
[----:B------:R-:W-:Y:S04]  /*56b0*/  STL [R1+0x1e4], RZ ;  /* 0x0001e4ff01007387 */ /* 0x000fe80000100800 */
[----:B------:R-:W-:Y:S04]  /*56c0*/  STL [R1+0x1e8], RZ ;  /* 0x0001e8ff01007387 */ /* 0x000fe80000100800 */
[----:B------:R-:W-:Y:S01]  /*56d0*/  STL [R1+0x1ec], RZ ;  /* 0x0001ecff01007387 */ /* 0x000fe20000100800 */
[----:B------:R-:W-:-:S03]  /*56e0*/  VIADD R0, R251, 0x80 ;  /* 0x00000080fb007836 */ /* 0x000fc60000000000 */
[----:B------:R-:W-:Y:S04]  /*56f0*/  STL [R1+0x1f0], RZ ;  /* 0x0001f0ff01007387 */ /* 0x000fe80000100800 */
[----:B------:R-:W-:Y:S04]  /*5700*/  STL [R1+0x1f4], RZ ;  /* 0x0001f4ff01007387 */ /* 0x000fe80000100800 */
[----:B------:R-:W-:Y:S04]  /*5710*/  STL [R1+0x1f8], RZ ;  /* 0x0001f8ff01007387 */ /* 0x000fe80000100800 */
[----:B------:R-:W-:Y:S01]  /*5720*/  STL [R1+0x1fc], RZ ;  /* 0x0001fcff01007387 */ /* 0x000fe20000100800 */
[----:B------:R-:W-:-:S02]  /*5730*/  ISETP.GE.AND P0, PT, R0, 0x1, PT ;  /* 0x000000010000780c */ /* 0x000fc40003f06270 */
[----:B0-----:R-:W-:Y:S01]  /*5740*/  LOP3.LUT R5, R124, 0x70, RZ, 0x3c, !PT ;  /* 0x000000707c057812 */ /* 0x001fe200078e3cff */
[----:B--2---:R-:W-:Y:S04]  /*5750*/  STS.U8 [R55+UR60+0x4000], R26 ;  /* 0x0040001a37007988 */ /* 0x004fe8000800003c */
[----:B---3--:R-:W-:Y:S04]  /*5760*/  STS.U8 [R55+UR60+0x4002], R22 ;  /* 0x0040021637007988 */ /* 0x008fe8000800003c */
[----:B----4-:R-:W-:Y:S04]  /*5770*/  STS.U8 [R55+UR60+0x4004], R88 ;  /* 0x0040045837007988 */ /* 0x010fe8000800003c */
[----:B-----5:R-:W-:Y:S04]  /*5780*/  STS.U8 [R55+UR60+0x4006], R68 ;  /* 0x0040064437007988 */ /* 0x020fe8000800003c */
[----:B------:R0:W-:Y:S04]  /*5790*/  STS.U8 [R55+UR60+0x4008], R24 ;  /* 0x0040081837007988 */ /* 0x0001e8000800003c */
        /* <DEDUP_REMOVED lines=17> */
[----:B------:R-:W-:Y:S04]  /*58b0*/  STS.U8 [R55+UR60+0xc00c], R132 ;  /* 0x00c00c8437007988 */ /* 0x000fe8000800003c */
[----:B------:R-:W-:Y:S01]  /*58c0*/  STS.U8 [R55+UR60+0xc00e], R130 ;  /* 0x00c00e8237007988 */ /* 0x000fe2000800003c */
[----:B------:R-:W-:-:S03]  /*58d0*/  IMAD.MOV.U32 R3, RZ, RZ, -0x800000 ;  /* 0xff800000ff037424 */ /* 0x000fc600078e00ff */
[----:B------:R2:W-:Y:S01]  /*58e0*/  STS.U8 [R5+UR60], R48 ;  /* 0x0000003005007988 */ /* 0x0005e2000800003c */
[----:B------:R-:W-:-:S03]  /*58f0*/  IMAD.MOV.U32 R240, RZ, RZ, 0x3f800000 ;  /* 0x3f800000fff07424 */ /* 0x000fc600078e00ff */
[----:B------:R-:W-:Y:S01]  /*5900*/  STS.U8 [R5+UR60+0x2], R60 ;  /* 0x0000023c05007988 */ /* 0x000fe2000800003c */
[----:B------:R-:W-:-:S03]  /*5910*/  IMAD.MOV.U32 R241, RZ, RZ, 0x3f800000 ;  /* 0x3f800000fff17424 */ /* 0x000fc600078e00ff */
[----:B------:R-:W-:Y:S01]  /*5920*/  STS.U8 [R5+UR60+0x4], R58 ;  /* 0x0000043a05007988 */ /* 0x000fe2000800003c */
[----:B0-----:R-:W-:-:S03]  /*5930*/  CS2R R24, SRZ ;  /* 0x0000000000187805 */ /* 0x001fc6000001ff00 */
[----:B------:R-:W-:Y:S01]  /*5940*/  STS.U8 [R5+UR60+0x6], R52 ;  /* 0x0000063405007988 */ /* 0x000fe2000800003c */
[----:B------:R-:W-:-:S03]  /*5950*/  CS2R R26, SRZ ;  /* 0x00000000001a7805 */ /* 0x000fc6000001ff00 */
[----:B------:R0:W-:Y:S01]  /*5960*/  STS.U8 [R5+UR60+0x8], R50 ;  /* 0x0000083205007988 */ /* 0x0001e2000800003c */
[----:B-1----:R-:W-:-:S03]  /*5970*/  CS2R R32, SRZ ;  /* 0x0000000000207805 */ /* 0x002fc6000001ff00 */
[----:B------:R-:W-:Y:S01]  /*5980*/  STS.U8 [R5+UR60+0xa], R64 ;  /* 0x00000a4005007988 */ /* 0x000fe2000800003c */
[----:B------:R-:W-:-:S03]  /*5990*/  CS2R R36, SRZ ;  /* 0x0000000000247805 */ /* 0x000fc6000001ff00 */
[----:B------:R-:W-:Y:S01]  /*59a0*/  STS.U8 [R5+UR60+0xc], R62 ;  /* 0x00000c3e05007988 */ /* 0x000fe2000800003c */
[----:B------:R-:W-:-:S03]  /*59b0*/  CS2R R38, SRZ ;  /* 0x0000000000267805 */ /* 0x000fc6000001ff00 */
[----:B------:R1:W-:Y:S01]  /*59c0*/  STS.U8 [R5+UR60+0xe], R28 ;  /* 0x00000e1c05007988 */ /* 0x0003e2000800003c */
[----:B------:R-:W-:-:S03]  /*59d0*/  CS2R R46, SRZ ;  /* 0x00000000002e7805 */ /* 0x000fc6000001ff00 */
[----:B------:R3:W-:Y:S01]  /*59e0*/  STS.U8 [R5+UR60+0x4000], R44 ;  /* 0x0040002c05007988 */ /* 0x0007e2000800003c */
[----:B--2---:R-:W-:-:S03]  /*59f0*/  CS2R R48, SRZ ;  /* 0x0000000000307805 */ /* 0x004fc6000001ff00 */
[----:B------:R-:W-:Y:S01]  /*5a00*/  STS.U8 [R5+UR60+0x4002], R96 ;  /* 0x0040026005007988 */ /* 0x000fe2000800003c */
[----:B0-----:R-:W-:-:S03]  /*5a10*/  CS2R R50, SRZ ;  /* 0x0000000000327805 */ /* 0x001fc6000001ff00 */
[----:B------:R-:W-:Y:S01]  /*5a20*/  STS.U8 [R5+UR60+0x4004], R94 ;  /* 0x0040045e05007988 */ /* 0x000fe2000800003c */
[----:B-1----:R-:W-:-:S03]  /*5a30*/  CS2R R28, SRZ ;  /* 0x00000000001c7805 */ /* 0x002fc6000001ff00 */
[----:B------:R0:W-:Y:S01]  /*5a40*/  STS.U8 [R5+UR60+0x4006], R42 ;  /* 0x0040062a05007988 */ /* 0x0001e2000800003c */
[----:B---3--:R-:W-:-:S03]  /*5a50*/  CS2R R44, SRZ ;  /* 0x00000000002c7805 */ /* 0x008fc6000001ff00 */
[----:B------:R1:W-:Y:S01]  /*5a60*/  STS.U8 [R5+UR60+0x4008], R40 ;  /* 0x0040082805007988 */ /* 0x0003e2000800003c */
[----:B------:R-:W-:-:S03]  /*5a70*/  CS2R R52, SRZ ;  /* 0x0000000000347805 */ /* 0x000fc6000001ff00 */
[----:B------:R-:W-:Y:S01]  /*5a80*/  STS.U8 [R5+UR60+0x400a], R100 ;  /* 0x00400a6405007988 */ /* 0x000fe2000800003c */
[----:B------:R-:W-:-:S03]  /*5a90*/  CS2R R54, SRZ ;  /* 0x0000000000367805 */ /* 0x000fc6000001ff00 */
[----:B------:R-:W-:Y:S01]  /*5aa0*/  STS.U8 [R5+UR60+0x400c], R98 ;  /* 0x00400c6205007988 */ /* 0x000fe2000800003c */
[----:B0-----:R-:W-:-:S03]  /*5ab0*/  CS2R R42, SRZ ;  /* 0x00000000002a7805 */ /* 0x001fc6000001ff00 */
[----:B------:R-:W-:Y:S01]  /*5ac0*/  STS.U8 [R5+UR60+0x400e], R20 ;  /* 0x00400e1405007988 */ /* 0x000fe2000800003c */
[----:B-1----:R-:W-:-:S03]  /*5ad0*/  CS2R R40, SRZ ;  /* 0x0000000000287805 */ /* 0x002fc6000001ff00 */
[----:B------:R-:W-:Y:S01]  /*5ae0*/  STS.U8 [R5+UR60+0x8000], R108 ;  /* 0x0080006c05007988 */ /* 0x000fe2000800003c */
[----:B------:R-:W-:-:S03]  /*5af0*/  CS2R R56, SRZ ;  /* 0x0000000000387805 */ /* 0x000fc6000001ff00 */
[----:B------:R0:W-:Y:S01]  /*5b00*/  STS.U8 [R5+UR60+0x8002], R34 ;  /* 0x0080022205007988 */ /* 0x0001e2000800003c */
[----:B------:R-:W-:-:S03]  /*5b10*/  CS2R R58, SRZ ;  /* 0x00000000003a7805 */ /* 0x000fc6000001ff00 */
        /* <DEDUP_REMOVED lines=12> */
[----:B------:R-:W-:Y:S01]  /*5be0*/  STS.U8 [R5+UR60+0xc000], R120 ;  /* 0x00c0007805007988 */ /* 0x000fe2000800003c */
[----:B------:R-:W-:-:S03]  /*5bf0*/  CS2R R68, SRZ ;  /* 0x0000000000447805 */ /* 0x000fc6000001ff00 */
[----:B------:R-:W-:Y:S01]  /*5c00*/  STS.U8 [R5+UR60+0xc002], R118 ;  /* 0x00c0027605007988 */ /* 0x000fe2000800003c */
[----:B------:R-:W-:-:S03]  /*5c10*/  CS2R R70, SRZ ;  /* 0x0000000000467805 */ /* 0x000fc6000001ff00 */
[----:B------:R-:W-:Y:S01]  /*5c20*/  STS.U8 [R5+UR60+0xc004], R116 ;  /* 0x00c0047405007988 */ /* 0x000fe2000800003c */
[----:B0-----:R-:W-:-:S03]  /*5c30*/  IMAD.MOV.U32 R2, RZ, RZ, -0x800000 ;  /* 0xff800000ff027424 */ /* 0x001fc600078e00ff */
[----:B------:R0:W-:Y:S01]  /*5c40*/  STS.U8 [R5+UR60+0xc006], R114 ;  /* 0x00c0067205007988 */ /* 0x0001e2000800003c */
[----:B------:R-:W-:-:S03]  /*5c50*/  CS2R R72, SRZ ;  /* 0x0000000000487805 */ /* 0x000fc6000001ff00 */
[----:B------:R1:W-:Y:S01]  /*5c60*/  STS.U8 [R5+UR60+0xc008], R186 ;  /* 0x00c008ba05007988 */ /* 0x0003e2000800003c */
[----:B------:R-:W-:-:S03]  /*5c70*/  CS2R R74, SRZ ;  /* 0x00000000004a7805 */ /* 0x000fc6000001ff00 */
[----:B------:R1:W-:Y:S01]  /*5c80*/  STS.U8 [R5+UR60+0xc00a], R184 ;  /* 0x00c00ab805007988 */ /* 0x0003e2000800003c */
[----:B------:R-:W-:-:S03]  /*5c90*/  CS2R R76, SRZ ;  /* 0x00000000004c7805 */ /* 0x000fc6000001ff00 */
[----:B------:R1:W-:Y:S01]  /*5ca0*/  STS.U8 [R5+UR60+0xc00c], R6 ;  /* 0x00c00c0605007988 */ /* 0x0003e2000800003c */
[----:B------:R-:W-:-:S03]  /*5cb0*/  CS2R R78, SRZ ;  /* 0x00000000004e7805 */ /* 0x000fc6000001ff00 */
[----:B------:R1:W-:Y:S01]  /*5cc0*/  STS.U8 [R5+UR60+0xc00e], R4 ;  /* 0x00c00e0405007988 */ /* 0x0003e2000800003c */
[----:B------:R-:W-:Y:S02]  /*5cd0*/  CS2R R80, SRZ ;  /* 0x0000000000507805 */ /* 0x000fe4000001ff00 */
[----:B------:R-:W-:Y:S02]  /*5ce0*/  CS2R R82, SRZ ;  /* 0x0000000000527805 */ /* 0x000fe4000001ff00 */
[----:B------:R-:W-:Y:S02]  /*5cf0*/  CS2R R84, SRZ ;  /* 0x0000000000547805 */ /* 0x000fe4000001ff00 */
[----:B------:R-:W-:Y:S02]  /*5d00*/  CS2R R86, SRZ ;  /* 0x0000000000567805 */ /* 0x000fe4000001ff00 */
[----:B------:R-:W-:Y:S02]  /*5d10*/  CS2R R88, SRZ ;  /* 0x0000000000587805 */ /* 0x000fe4000001ff00 */
[----:B------:R-:W-:-:S02]  /*5d20*/  CS2R R90, SRZ ;  /* 0x00000000005a7805 */ /* 0x000fc4000001ff00 */
        /* <DEDUP_REMOVED lines=11> */
[----:B0-----:R-:W-:-:S02]  /*5de0*/  CS2R R114, SRZ ;  /* 0x0000000000727805 */ /* 0x001fc4000001ff00 */
        /* <DEDUP_REMOVED lines=9> */
[----:B------:R-:W-:Y:S02]  /*5e80*/  LOP3.LUT P5, RZ, R252, 0x80, RZ, 0xc0, !PT ;  /* 0x00000080fcff7812 */ /* 0x000fe400078ac0ff */
        /* <DEDUP_REMOVED lines=9> */
[C---:B------:R-:W-:Y:S01]  /*5f20*/  LOP3.LUT R215, R252.reuse, 0xff, RZ, 0xc0, !PT ;  /* 0x000000fffcd77812 */ /* 0x040fe200078ec0ff */
[----:B------:R-:W-:Y:S01]  /*5f30*/  IMAD.SHL.U32 R0, R252, 0x2, RZ ;  /* 0x00000002fc007824 */ /* 0x000fe200078e00ff */
[----:B-1----:R-:W-:Y:S06]  /*5f40*/  @!P0 BRA `(.L_x_0) ;  /* 0x000000b000c88947 */ /* 0x002fec0003800000 */
[----:B------:R-:W0:Y:S01]  /*5f50*/  LDC R34, c[0x0][0x268] ;  /* 0x00009a00ff227b82 */ /* 0x000e220000000800 */
[--C-:B------:R-:W-:Y:S01]  /*5f60*/  SHF.R.U32.HI R2, RZ, 0x5, R252.reuse ;  /* 0x00000005ff027819 */ /* 0x100fe200000116fc */
[----:B------:R-:W-:Y:S01]  /*5f70*/  ULDC.64 UR8, c[0x0][0x260] ;  /* 0x0000980000087ab9 */ /* 0x000fe20000000a00 */
[--C-:B------:R-:W-:Y:S01]  /*5f80*/  SHF.R.U32.HI R0, RZ, 0x5, R252.reuse ;  /* 0x00000005ff007819 */ /* 0x100fe200000116fc */
[----:B------:R-:W-:Y:S01]  /*5f90*/  ULDC.64 UR10, c[0x0][0x250] ;  /* 0x00009400000a7ab9 */ /* 0x000fe20000000a00 */
[----:B------:R-:W-:Y:S01]  /*5fa0*/  SGXT.U32 R2, R2, 0x3 ;  /* 0x000000030202781a */ /* 0x000fe20000000000 */
[----:B------:R-:W-:Y:S01]  /*5fb0*/  UMOV UR56, UR11 ;  /* 0x0000000b00387c82 */ /* 0x000fe20008000000 */
[--C-:B------:R-:W-:Y:S01]  /*5fc0*/  SHF.R.U32.HI R3, RZ, 0x2, R252.reuse ;  /* 0x00000002ff037819 */ /* 0x100fe200000116fc */
[----:B------:R-:W1:Y:S01]  /*5fd0*/  S2UR UR5, SR_CTAID.Y ;  /* 0x00000000000579c3 */ /* 0x000e620000002600 */
[----:B------:R-:W-:Y:S01]  /*5fe0*/  R2UR UR4, R0 ;  /* 0x00000000000472ca */ /* 0x000fe200000e0000 */
[----:B------:R-:W-:Y:S01]  /*5ff0*/  IMAD.U32 R0, RZ, RZ, UR9 ;  /* 0x00000009ff007e24 */ /* 0x000fe2000f8e00ff */
[C---:B------:R-:W-:Y:S01]  /*6000*/  LOP3.LUT R22, R252.reuse, 0x1, RZ, 0xc0, !PT ;  /* 0x00000001fc167812 */ /* 0x040fe200078ec0ff */
[----:B------:R-:W-:Y:S01]  /*6010*/  USHF.L.U32 UR45, UR56, 0x1, URZ ;  /* 0x00000001382d7899 */ /* 0x000fe2000800063f */
[----:B------:R-:W-:Y:S01]  /*6020*/  LOP3.LUT R25, R252, 0x1c, RZ, 0xc0, !PT ;  /* 0x0000001cfc197812 */ /* 0x000fe200078ec0ff */
[----:B------:R-:W-:Y:S01]  /*6030*/  UIMAD UR47, UR56, 0x3, URZ ;  /* 0x00000003382f78a4 */ /* 0x000fe2000f8e023f */
[----:B------:R-:W-:Y:S01]  /*6040*/  SGXT.U32 R3, R3, 0x3 ;  /* 0x000000030303781a */ /* 0x000fe20000000000 */
[----:B------:R-:W2:Y:S01]  /*6050*/  LDC.64 R30, c[0x0][0x220] ;  /* 0x00008800ff1e7b82 */ /* 0x000ea20000000a00 */
[----:B------:R3:W-:Y:S01]  /*6060*/  STL [R1+0x5f4], R0 ;  /* 0x0005f40001007387 */ /* 0x0007e20000100800 */
[----:B------:R-:W-:Y:S01]  /*6070*/  IMAD R26, R22, 0x2, R25 ;  /* 0x00000002161a7824 */ /* 0x000fe200078e0219 */
[----:B------:R-:W-:Y:S01]  /*6080*/  SHF.R.U32.HI R237, RZ, 0x1, R252 ;  /* 0x00000001ffed7819 */ /* 0x000fe200000116fc */
[----:B------:R-:W-:Y:S01]  /*6090*/  UMOV UR4, UR8 ;  /* 0x0000000800047c82 */ /* 0x000fe20008000000 */
[----:B------:R-:W-:Y:S01]  /*60a0*/  UMOV UR8, UR9 ;  /* 0x0000000900087c82 */ /* 0x000fe20008000000 */
[----:B------:R-:W-:Y:S01]  /*60b0*/  UMOV UR9, UR10 ;  /* 0x0000000a00097c82 */ /* 0x000fe20008000000 */
[----:B------:R-:W-:Y:S01]  /*60c0*/  SGXT.U32 R237, R237, 0x1 ;  /* 0x00000001eded781a */ /* 0x000fe20000000000 */
[----:B0-----:R-:W-:Y:S01]  /*60d0*/  IMAD R5, R2, R34, RZ ;  /* 0x0000002202057224 */ /* 0x001fe200078e02ff */
[----:B------:R-:W-:Y:S01]  /*60e0*/  LOP3.LUT R2, R252, 0xe0, RZ, 0xc0, !PT ;  /* 0x000000e0fc027812 */ /* 0x000fe200078ec0ff */
[----:B------:R-:W0:Y:S01]  /*60f0*/  LDC R217, c[0x0][0x258] ;  /* 0x00009600ffd97b82 */ /* 0x000e220000000800 */
[----:B---3--:R-:W-:Y:S01]  /*6100*/  IMAD.U32 R0, RZ, RZ, UR11 ;  /* 0x0000000bff007e24 */ /* 0x008fe2000f8e00ff */
[----:B------:R-:W-:Y:S01]  /*6110*/  LOP3.LUT R237, R26, R237, RZ, 0xfc, !PT ;  /* 0x000000ed1aed7212 */ /* 0x000fe200078efcff */
[C---:B------:R-:W-:Y:S01]  /*6120*/  IMAD R6, R34.reuse, 0x8, R5 ;  /* 0x0000000822067824 */ /* 0x040fe200078e0205 */
[----:B------:R-:W-:Y:S01]  /*6130*/  SHF.R.U32.HI R2, RZ, 0x1, R2 ;  /* 0x00000001ff027819 */ /* 0x000fe20000011602 */
[----:B------:R-:W-:Y:S01]  /*6140*/  USHF.R.S32.HI UR46, URZ, 0x1f, UR45 ;  /* 0x0000001f3f2e7899 */ /* 0x000fe2000801142d */
[----:B------:R3:W-:Y:S01]  /*6150*/  STL [R1+0x5f8], R0 ;  /* 0x0005f80001007387 */ /* 0x0007e20000100800 */
[----:B-1----:R-:W-:Y:S01]  /*6160*/  UIMAD UR4, UR5, UR4, URZ ;  /* 0x00000004050472a4 */ /* 0x002fe2000f8e023f */
[----:B------:R-:W-:Y:S01]  /*6170*/  LOP3.LUT R22, R251, R2, R3, 0xfe, !PT ;  /* 0x00000002fb167212 */ /* 0x000fe200078efe03 */
[----:B------:R-:W-:Y:S01]  /*6180*/  IMAD R7, R34, 0x8, R6 ;  /* 0x0000000822077824 */ /* 0x000fe200078e0206 */
[----:B------:R-:W-:Y:S01]  /*6190*/  LOP3.LUT R2, R252, 0x1f, RZ, 0xc0, !PT ;  /* 0x0000001ffc027812 */ /* 0x000fe200078ec0ff */
[----:B------:R-:W-:Y:S01]  /*61a0*/  UIMAD UR44, UR5, UR9, URZ ;  /* 0x00000009052c72a4 */ /* 0x000fe2000f8e023f */
[----:B------:R-:W1:Y:S01]  /*61b0*/  S2R R250, SR_TID.X ;  /* 0x0000000000fa7919 */ /* 0x000e620000002100 */
[----:B------:R-:W-:Y:S01]  /*61c0*/  IMAD R8, R34, 0x8, R7 ;  /* 0x0000000822087824 */ /* 0x000fe200078e0207 */
[----:B------:R-:W-:Y:S01]  /*61d0*/  USHF.R.S32.HI UR48, URZ, 0x1f, UR47 ;  /* 0x0000001f3f307899 */ /* 0x000fe2000801142f */
[----:B------:R-:W-:Y:S01]  /*61e0*/  IMAD R3, R2, UR8, RZ ;  /* 0x0000000802037c24 */ /* 0x000fe2000f8e02ff */
[----:B------:R-:W-:Y:S01]  /*61f0*/  USHF.R.S32.HI UR8, URZ, 0x1f, UR4 ;  /* 0x0000001f3f087899 */ /* 0x000fe20008011404 */
[C---:B------:R-:W-:Y:S01]  /*6200*/  IMAD R9, R34.reuse, 0x8, R8 ;  /* 0x0000000822097824 */ /* 0x040fe200078e0208 */
[----:B------:R-:W-:Y:S01]  /*6210*/  USHF.L.U32 UR49, UR56, 0x2, URZ ;  /* 0x0000000238317899 */ /* 0x000fe2000800063f */
[----:B------:R-:W-:Y:S01]  /*6220*/  IMAD.MOV.U32 R243, RZ, RZ, 0x5410 ;  /* 0x00005410fff37424 */ /* 0x000fe200078e00ff */
[----:B--2---:R-:W-:Y:S01]  /*6230*/  IADD3 R30, P0, P1, R3, UR4, R30 ;  /* 0x00000004031e7c10 */ /* 0x004fe2000f91e01e */
[C---:B------:R-:W-:Y:S01]  /*6240*/  IMAD R10, R34.reuse, 0x8, R9 ;  /* 0x00000008220a7824 */ /* 0x040fe200078e0209 */
[----:B------:R-:W-:Y:S01]  /*6250*/  SHF.R.S32.HI R28, RZ, 0x1f, R3 ;  /* 0x0000001fff1c7819 */ /* 0x000fe20000011403 */
[----:B------:R-:W-:Y:S01]  /*6260*/  ULDC.64 UR4, c[0x0][0x218] ;  /* 0x0000860000047ab9 */ /* 0x000fe20000000a00 */
[-C--:B---3--:R-:W-:Y:S01]  /*6270*/  IADD3 R0, P2, R7, R30.reuse, RZ ;  /* 0x0000001e07007210 */ /* 0x088fe20007f5e0ff */
[----:B------:R-:W-:Y:S01]  /*6280*/  IMAD R11, R34, 0x8, R10 ;  /* 0x00000008220b7824 */ /* 0x000fe200078e020a */
[----:B------:R-:W-:Y:S01]  /*6290*/  IADD3.X R32, R28, UR8, R31, P0, P1 ;  /* 0x000000081c207c10 */ /* 0x000fe200087e241f */
[----:B0-----:R-:W-:Y:S01]  /*62a0*/  IMAD R215, R215, R217, RZ ;  /* 0x000000d9d7d77224 */ /* 0x001fe200078e02ff */
[CC--:B------:R-:W-:Y:S01]  /*62b0*/  IADD3 R28, P0, R5.reuse, R30.reuse, RZ ;  /* 0x0000001e051c7210 */ /* 0x0c0fe20007f1e0ff */
[----:B------:R-:W-:Y:S01]  /*62c0*/  IMAD R12, R34, 0x8, R11 ;  /* 0x00000008220c7824 */ /* 0x000fe200078e020b */
[C---:B------:R-:W-:Y:S01]  /*62d0*/  IADD3 R29, P1, R6.reuse, R30, RZ ;  /* 0x0000001e061d7210 */ /* 0x040fe20007f3e0ff */
[----:B------:R-:W-:Y:S01]  /*62e0*/  UIADD3 UR43, UP0, UR44, UR4, URZ ;  /* 0x000000042c2b7290 */ /* 0x000fe2000ff1e03f */
[-C--:B------:R-:W-:Y:S01]  /*62f0*/  LEA.HI.X.SX32 R5, R5, R32.reuse, 0x1, P0 ;  /* 0x0000002005057211 */ /* 0x080fe200000f0eff */
[----:B------:R-:W-:Y:S01]  /*6300*/  STL [R1+0x3f8], R28 ;  /* 0x0003f81c01007387 */ /* 0x000fe20000100800 */
[-C--:B------:R-:W-:Y:S01]  /*6310*/  LEA.HI.X.SX32 R6, R6, R32.reuse, 0x1, P1 ;  /* 0x0000002006067211 */ /* 0x080fe200008f0eff */
[C---:B------:R-:W-:Y:S01]  /*6320*/  IMAD R13, R34.reuse, 0x8, R12 ;  /* 0x00000008220d7824 */ /* 0x040fe200078e020c */
[----:B------:R-:W-:Y:S01]  /*6330*/  ULEA.HI.X.SX32 UR44, UR44, UR5, 0x1, UP0 ;  /* 0x000000052c2c7291 */ /* 0x000fe200080f0e3f */
[----:B------:R-:W-:Y:S01]  /*6340*/  STL [R1+0x400], R29 ;  /* 0x0004001d01007387 */ /* 0x000fe20000100800 */
[----:B------:R-:W-:Y:S01]  /*6350*/  IMAD R217, R217, 0x100, R215 ;  /* 0x00000100d9d97824 */ /* 0x000fe200078e02d7 */
[----:B------:R-:W-:Y:S01]  /*6360*/  USHF.R.S32.HI UR50, URZ, 0x1f, UR49 ;  /* 0x0000001f3f327899 */ /* 0x000fe20008011431 */
[C---:B------:R-:W-:Y:S01]  /*6370*/  IMAD R14, R34.reuse, 0x8, R13 ;  /* 0x00000008220e7824 */ /* 0x040fe200078e020d */
[----:B------:R0:W-:Y:S01]  /*6380*/  STL [R1+0x408], R0 ;  /* 0x0004080001007387 */ /* 0x0001e20000100800 */
[----:B------:R-:W-:Y:S01]  /*6390*/  UIMAD UR51, UR56, 0x5, URZ ;  /* 0x00000005383378a4 */ /* 0x000fe2000f8e023f */
[----:B------:R-:W-:Y:S01]  /*63a0*/  IMAD.MOV.U32 R242, RZ, RZ, 0x7632 ;  /* 0x00007632fff27424 */ /* 0x000fe200078e00ff */
[----:B------:R-:W-:Y:S01]  /*63b0*/  UIMAD UR30, UR56, 0x6, URZ ;  /* 0x00000006381e78a4 */ /* 0x000fe2000f8e023f */
[----:B------:R-:W-:Y:S01]  /*63c0*/  STL [R1+0x3f4], R5 ;  /* 0x0003f40501007387 */ /* 0x000fe20000100800 */
[----:B------:R-:W-:Y:S01]  /*63d0*/  IMAD R15, R34, 0x8, R14 ;  /* 0x00000008220f7824 */ /* 0x000fe200078e020e */
[----:B------:R-:W-:Y:S01]  /*63e0*/  USHF.R.S32.HI UR19, URZ, 0x1f, UR51 ;  /* 0x0000001f3f137899 */ /* 0x000fe20008011433 */
[----:B-1----:R-:W-:Y:S01]  /*63f0*/  LOP3.LUT R250, R250, 0x7f, RZ, 0xc0, !PT ;  /* 0x0000007ffafa7812 */ /* 0x002fe200078ec0ff */
[----:B------:R1:W-:Y:S01]  /*6400*/  STL [R1+0x3fc], R6 ;  /* 0x0003fc0601007387 */ /* 0x0003e20000100800 */
[C---:B------:R-:W-:Y:S01]  /*6410*/  IMAD R16, R34.reuse, 0x8, R15 ;  /* 0x0000000822107824 */ /* 0x040fe200078e020f */
[----:B0-----:R-:W-:Y:S01]  /*6420*/  LEA.HI.X.SX32 R0, R7, R32, 0x1, P2 ;  /* 0x0000002007007211 */ /* 0x001fe200010f0eff */
[----:B------:R-:W-:Y:S01]  /*6430*/  USHF.R.S32.HI UR36, URZ, 0x1f, UR30 ;  /* 0x0000001f3f247899 */ /* 0x000fe2000801141e */
[CC--:B------:R-:W-:Y:S01]  /*6440*/  IADD3 R7, P1, R9.reuse, R30.reuse, RZ ;  /* 0x0000001e09077210 */ /* 0x0c0fe20007f3e0ff */
[C---:B------:R-:W-:Y:S01]  /*6450*/  IMAD R17, R34.reuse, 0x8, R16 ;  /* 0x0000000822117824 */ /* 0x040fe200078e0210 */
[----:B------:R-:W-:Y:S01]  /*6460*/  UIADD3 UR8, UR60, 0x10000, URZ ;  /* 0x000100003c087890 */ /* 0x000fe2000fffe03f */
[----:B------:R0:W-:Y:S01]  /*6470*/  STL [R1+0x404], R0 ;  /* 0x0004040001007387 */ /* 0x0001e20000100800 */
[----:B------:R-:W-:Y:S01]  /*6480*/  UIMAD UR32, UR56, 0x7, URZ ;  /* 0x00000007382078a4 */ /* 0x000fe2000f8e023f */
[----:B------:R-:W-:Y:S01]  /*6490*/  IMAD R18, R34, 0x8, R17 ;  /* 0x0000000822127824 */ /* 0x000fe200078e0211 */
[-C--:B-1----:R-:W-:Y:S01]  /*64a0*/  IADD3 R6, P0, R8, R30.reuse, RZ ;  /* 0x0000001e08067210 */ /* 0x082fe20007f1e0ff */
[----:B------:R-:W-:Y:S01]  /*64b0*/  USHF.R.U32.HI UR17, URZ, 0x4, UR8 ;  /* 0x000000043f117899 */ /* 0x000fe20008011608 */
[----:B------:R-:W-:Y:S01]  /*64c0*/  LOP3.LUT R4, R252, 0x80, RZ, 0xc0, !PT ;  /* 0x00000080fc047812 */ /* 0x000fe200078ec0ff */
[----:B------:R-:W-:Y:S01]  /*64d0*/  IMAD R19, R34, 0x8, R18 ;  /* 0x0000000822137824 */ /* 0x000fe200078e0212 */
[----:B------:R-:W-:Y:S01]  /*64e0*/  USHF.L.U32 UR20, UR56, 0x3, URZ ;  /* 0x0000000338147899 */ /* 0x000fe2000800063f */
[----:B------:R-:W-:Y:S01]  /*64f0*/  STL [R1+0x410], R6 ;  /* 0x0004100601007387 */ /* 0x000fe20000100800 */
[----:B------:R-:W-:Y:S01]  /*6500*/  USGXT.U32 UR54, UR17, 0xe ;  /* 0x0000000e1136789a */ /* 0x000fe20008000000 */
[----:B0-----:R-:W-:Y:S01]  /*6510*/  IADD3 R0, P2, R10, R30, RZ ;  /* 0x0000001e0a007210 */ /* 0x001fe20007f5e0ff */
[----:B------:R-:W-:Y:S01]  /*6520*/  IMAD R20, R34, 0x8, R19 ;  /* 0x0000000822147824 */ /* 0x000fe200078e0213 */
[----:B------:R0:W-:Y:S01]  /*6530*/  STL [R1+0x418], R7 ;  /* 0x0004180701007387 */ /* 0x0001e20000100800 */
[----:B------:R-:W-:Y:S01]  /*6540*/  USHF.R.S32.HI UR17, URZ, 0x1f, UR32 ;  /* 0x0000001f3f117899 */ /* 0x000fe20008011420 */
[----:B------:R-:W-:Y:S01]  /*6550*/  IMAD R4, R4, 0x20, R250 ;  /* 0x0000002004047824 */ /* 0x000fe200078e02fa */
[----:B------:R-:W-:Y:S01]  /*6560*/  USHF.R.S32.HI UR21, URZ, 0x1f, UR20 ;  /* 0x0000001f3f157899 */ /* 0x000fe20008011414 */
[----:B------:R1:W-:Y:S01]  /*6570*/  STL [R1+0x420], R0 ;  /* 0x0004200001007387 */ /* 0x0003e20000100800 */
[----:B------:R-:W-:Y:S01]  /*6580*/  IMAD R21, R34, 0x8, R20 ;  /* 0x0000000822157824 */ /* 0x000fe200078e0214 */
[----:B------:R-:W-:Y:S01]  /*6590*/  UIMAD UR24, UR56, 0x9, URZ ;  /* 0x00000009381878a4 */ /* 0x000fe2000f8e023f */
[----:B------:R-:W-:Y:S01]  /*65a0*/  LOP3.LUT P6, RZ, R252, 0x1, RZ, 0xc0, !PT ;  /* 0x00000001fcff7812 */ /* 0x000fe200078cc0ff */
[----:B------:R-:W-:Y:S01]  /*65b0*/  UIMAD UR28, UR56, 0xa, URZ ;  /* 0x0000000a381c78a4 */ /* 0x000fe2000f8e023f */
[----:B------:R-:W-:Y:S01]  /*65c0*/  IMAD R23, R34, 0x8, R21 ;  /* 0x0000000822177824 */ /* 0x000fe200078e0215 */
[-C--:B0-----:R-:W-:Y:S01]  /*65d0*/  LEA.HI.X.SX32 R7, R8, R32.reuse, 0x1, P0 ;  /* 0x0000002008077211 */ /* 0x081fe200000f0eff */
[----:B------:R-:W-:Y:S01]  /*65e0*/  USHF.R.S32.HI UR25, URZ, 0x1f, UR24 ;  /* 0x0000001f3f197899 */ /* 0x000fe20008011418 */
[-C--:B------:R-:W-:Y:S01]  /*65f0*/  LEA.HI.X.SX32 R8, R9, R32.reuse, 0x1, P1 ;  /* 0x0000002009087211 */ /* 0x080fe200008f0eff */
[----:B------:R-:W-:Y:S01]  /*6600*/  IMAD R24, R34, 0x8, R23 ;  /* 0x0000000822187824 */ /* 0x000fe200078e0217 */
[----:B-1----:R-:W-:Y:S01]  /*6610*/  LEA.HI.X.SX32 R0, R10, R32, 0x1, P2 ;  /* 0x000000200a007211 */ /* 0x002fe200010f0eff */
[----:B------:R-:W-:Y:S01]  /*6620*/  STL [R1+0x40c], R7 ;  /* 0x00040c0701007387 */ /* 0x000fe20000100800 */
[----:B------:R-:W-:Y:S01]  /*6630*/  IADD3 R9, P1, R12, R30, RZ ;  /* 0x0000001e0c097210 */ /* 0x000fe20007f3e0ff */
[----:B------:R-:W-:Y:S01]  /*6640*/  IMAD R25, R34, 0x8, R24 ;  /* 0x0000000822197824 */ /* 0x000fe200078e0218 */
[----:B------:R-:W-:Y:S01]  /*6650*/  USHF.R.S32.HI UR29, URZ, 0x1f, UR28 ;  /* 0x0000001f3f1d7899 */ /* 0x000fe2000801141c */
[----:B------:R0:W-:Y:S01]  /*6660*/  STL [R1+0x414], R8 ;  /* 0x0004140801007387 */ /* 0x0001e20000100800 */
[----:B------:R-:W-:Y:S01]  /*6670*/  LEA.HI.X.SX32 R10, R12, R32, 0x1, P1 ;  /* 0x000000200c0a7211 */ /* 0x000fe200008f0eff */
[C---:B------:R-:W-:Y:S01]  /*6680*/  IMAD R2, R34.reuse, 0x8, R25 ;  /* 0x0000000822027824 */ /* 0x040fe200078e0219 */
[----:B------:R-:W-:Y:S01]  /*6690*/  UIMAD UR22, UR56, 0xb, URZ ;  /* 0x0000000b381678a4 */ /* 0x000fe2000f8e023f */
[----:B------:R1:W-:Y:S01]  /*66a0*/  STL [R1+0x41c], R0 ;  /* 0x00041c0001007387 */ /* 0x0003e20000100800 */
[----:B------:R-:W-:Y:S01]  /*66b0*/  UIMAD UR23, UR56, 0xc, URZ ;  /* 0x0000000c381778a4 */ /* 0x000fe2000f8e023f */
[C---:B------:R-:W-:Y:S01]  /*66c0*/  IMAD R26, R34.reuse, 0x8, R2 ;  /* 0x00000008221a7824 */ /* 0x040fe200078e0202 */
[----:B------:R-:W-:Y:S01]  /*66d0*/  USHF.R.S32.HI UR52, URZ, 0x1f, UR22 ;  /* 0x0000001f3f347899 */ /* 0x000fe20008011416 */
[----:B------:R-:W-:Y:S01]  /*66e0*/  IMAD.MOV.U32 R240, RZ, RZ, 0x3f800000 ;  /* 0x3f800000fff07424 */ /* 0x000fe200078e00ff */
[----:B------:R-:W-:Y:S01]  /*66f0*/  UIMAD UR26, UR56, 0xd, URZ ;  /* 0x0000000d381a78a4 */ /* 0x000fe2000f8e023f */
[-C--:B0-----:R-:W-:Y:S01]  /*6700*/  IADD3 R8, P0, R11, R30.reuse, RZ ;  /* 0x0000001e0b087210 */ /* 0x081fe20007f1e0ff */
[C---:B------:R-:W-:Y:S01]  /*6710*/  IMAD R3, R34.reuse, 0x8, R26 ;  /* 0x0000000822037824 */ /* 0x040fe200078e021a */
[----:B------:R-:W-:Y:S01]  /*6720*/  UIMAD UR42, UR56, 0xe, URZ ;  /* 0x0000000e382a78a4 */ /* 0x000fe2000f8e023f */
[----:B------:R-:W-:Y:S01]  /*6730*/  IMAD.MOV.U32 R203, RZ, RZ, -0x800000 ;  /* 0xff800000ffcb7424 */ /* 0x000fe200078e00ff */
[----:B-1----:R-:W-:Y:S01]  /*6740*/  IADD3 R0, P2, R13, R30, RZ ;  /* 0x0000001e0d007210 */ /* 0x002fe20007f5e0ff */
[----:B------:R-:W-:Y:S01]  /*6750*/  STL [R1+0x428], R8 ;  /* 0x0004280801007387 */ /* 0x000fe20000100800 */
[C---:B------:R-:W-:Y:S01]  /*6760*/  IMAD R27, R34.reuse, 0x8, R3 ;  /* 0x00000008221b7824 */ /* 0x040fe200078e0203 */
[----:B------:R-:W-:Y:S01]  /*6770*/  UIMAD UR41, UR56, 0xf, URZ ;  /* 0x0000000f382978a4 */ /* 0x000fe2000f8e023f */
[----:B------:R-:W-:Y:S01]  /*6780*/  IMAD.MOV.U32 R202, RZ, RZ, -0x800000 ;  /* 0xff800000ffca7424 */ /* 0x000fe200078e00ff */
[----:B------:R0:W-:Y:S01]  /*6790*/  STL [R1+0x430], R9 ;  /* 0x0004300901007387 */ /* 0x0001e20000100800 */
[C---:B------:R-:W-:Y:S01]  /*67a0*/  IMAD R28, R34.reuse, 0x8, R27 ;  /* 0x00000008221c7824 */ /* 0x040fe200078e021b */
[----:B------:R-:W-:Y:S01]  /*67b0*/  USHF.L.U32 UR40, UR56, 0x4, URZ ;  /* 0x0000000438287899 */ /* 0x000fe2000800063f */
[----:B------:R-:W-:Y:S01]  /*67c0*/  IMAD.MOV.U32 R241, RZ, RZ, 0x3f800000 ;  /* 0x3f800000fff17424 */ /* 0x000fe200078e00ff */
[----:B------:R1:W-:Y:S01]  /*67d0*/  STL [R1+0x438], R0 ;  /* 0x0004380001007387 */ /* 0x0003e20000100800 */
[C---:B------:R-:W-:Y:S01]  /*67e0*/  IMAD R5, R34.reuse, 0x8, R28 ;  /* 0x0000000822057824 */ /* 0x040fe200078e021c */
[----:B------:R-:W-:Y:S01]  /*67f0*/  UIMAD UR39, UR56, 0x11, URZ ;  /* 0x00000011382778a4 */ /* 0x000fe2000f8e023f */
[----:B------:R-:W-:Y:S01]  /*6800*/  CS2R R36, SRZ ;  /* 0x0000000000247805 */ /* 0x000fe2000001ff00 */
[----:B------:R-:W-:Y:S01]  /*6810*/  UIMAD UR38, UR56, 0x12, URZ ;  /* 0x00000012382678a4 */ /* 0x000fe2000f8e023f */
[C---:B------:R-:W-:Y:S01]  /*6820*/  IMAD R6, R34.reuse, 0x8, R5 ;  /* 0x0000000822067824 */ /* 0x040fe200078e0205 */
[----:B0-----:R-:W-:Y:S01]  /*6830*/  LEA.HI.X.SX32 R9, R11, R32, 0x1, P0 ;  /* 0x000000200b097211 */ /* 0x001fe200000f0eff */
[----:B------:R-:W-:Y:S01]  /*6840*/  UIMAD UR37, UR56, 0x13, URZ ;  /* 0x00000013382578a4 */ /* 0x000fe2000f8e023f */
[----:B------:R-:W-:Y:S01]  /*6850*/  IADD3 R11, P1, R15, R30, RZ ;  /* 0x0000001e0f0b7210 */ /* 0x000fe20007f3e0ff */
[C---:B------:R-:W-:Y:S01]  /*6860*/  IMAD R7, R34.reuse, 0x8, R6 ;  /* 0x0000000822077824 */ /* 0x040fe200078e0206 */
[-C--:B-1----:R-:W-:Y:S01]  /*6870*/  LEA.HI.X.SX32 R0, R13, R32.reuse, 0x1, P2 ;  /* 0x000000200d007211 */ /* 0x082fe200010f0eff */
[----:B------:R0:W-:Y:S01]  /*6880*/  STL [R1+0x424], R9 ;  /* 0x0004240901007387 */ /* 0x0001e20000100800 */
[----:B------:R-:W-:Y:S01]  /*6890*/  LEA.HI.X.SX32 R12, R15, R32, 0x1, P1 ;  /* 0x000000200f0c7211 */ /* 0x000fe200008f0eff */
[----:B------:R-:W-:Y:S01]  /*68a0*/  IMAD R8, R34, 0x8, R7 ;  /* 0x0000000822087824 */ /* 0x000fe200078e0207 */
[-C--:B------:R-:W-:Y:S01]  /*68b0*/  IADD3 R13, P1, R18, R30.reuse, RZ ;  /* 0x0000001e120d7210 */ /* 0x080fe20007f3e0ff */
[----:B------:R1:W-:Y:S01]  /*68c0*/  STL [R1+0x42c], R10 ;  /* 0x00042c0a01007387 */ /* 0x0003e20000100800 */
[----:B------:R-:W-:Y:S01]  /*68d0*/  UIMAD UR35, UR56, 0x14, URZ ;  /* 0x00000014382378a4 */ /* 0x000fe2000f8e023f */
[----:B------:R-:W-:Y:S01]  /*68e0*/  CS2R R38, SRZ ;  /* 0x0000000000267805 */ /* 0x000fe2000001ff00 */
[----:B------:R-:W-:Y:S01]  /*68f0*/  UIMAD UR31, UR56, 0x15, URZ ;  /* 0x00000015381f78a4 */ /* 0x000fe2000f8e023f */
[----:B------:R2:W-:Y:S01]  /*6900*/  STL [R1+0x434], R0 ;  /* 0x0004340001007387 */ /* 0x0005e20000100800 */
[----:B------:R-:W-:Y:S01]  /*6910*/  UIMAD UR27, UR56, 0x16, URZ ;  /* 0x00000016381b78a4 */ /* 0x000fe2000f8e023f */
[----:B0-----:R-:W-:Y:S01]  /*6920*/  IMAD R9, R34, 0x8, R8 ;  /* 0x0000000822097824 */ /* 0x001fe200078e0208 */
[----:B------:R-:W-:Y:S01]  /*6930*/  UMOV UR53, URZ ;  /* 0x0000003f00357c82 */ /* 0x000fe20008000000 */
[----:B------:R-:W-:Y:S01]  /*6940*/  UMOV UR14, 0xfffffe00 ;  /* 0xfffffe00000e7882 */ /* 0x000fe20000000000 */
[----:B------:R-:W-:Y:S01]  /*6950*/  UMOV UR15, 0x3fffffef ;  /* 0x3fffffef000f7882 */ /* 0x000fe20000000000 */
[-C--:B-1----:R-:W-:Y:S01]  /*6960*/  IADD3 R10, P0, R14, R30.reuse, RZ ;  /* 0x0000001e0e0a7210 */ /* 0x082fe20007f1e0ff */
[----:B------:R-:W-:Y:S01]  /*6970*/  UIMAD UR18, UR56, 0x17, URZ ;  /* 0x00000017381278a4 */ /* 0x000fe2000f8e023f */
[----:B------:R-:W-:Y:S01]  /*6980*/  CS2R R40, SRZ ;  /* 0x0000000000287805 */ /* 0x000fe2000001ff00 */
[----:B------:R-:W-:Y:S01]  /*6990*/  UMOV UR55, URZ ;  /* 0x0000003f00377c82 */ /* 0x000fe20008000000 */
[----:B--2---:R-:W-:Y:S01]  /*69a0*/  IADD3 R0, P2, R16, R30, RZ ;  /* 0x0000001e10007210 */ /* 0x004fe20007f5e0ff */
[----:B------:R0:W-:Y:S01]  /*69b0*/  STL [R1+0x440], R10 ;  /* 0x0004400a01007387 */ /* 0x0001e20000100800 */
[----:B------:R-:W-:Y:S01]  /*69c0*/  UIMAD UR34, UR56, 0x18, URZ ;  /* 0x00000018382278a4 */ /* 0x000fe2000f8e023f */
[----:B------:R-:W-:Y:S01]  /*69d0*/  CS2R R42, SRZ ;  /* 0x00000000002a7805 */ /* 0x000fe2000001ff00 */
[----:B------:R-:W-:Y:S01]  /*69e0*/  UIMAD UR33, UR56, 0x19, URZ ;  /* 0x00000019382178a4 */ /* 0x000fe2000f8e023f */
[----:B------:R1:W-:Y:S01]  /*69f0*/  STL [R1+0x448], R11 ;  /* 0x0004480b01007387 */ /* 0x0003e20000100800 */
[----:B------:R-:W-:Y:S01]  /*6a00*/  UIMAD UR8, UR56, 0x1a, URZ ;  /* 0x0000001a380878a4 */ /* 0x000fe2000f8e023f */
[----:B------:R-:W-:Y:S01]  /*6a10*/  CS2R R44, SRZ ;  /* 0x00000000002c7805 */ /* 0x000fe2000001ff00 */
[----:B------:R-:W-:Y:S01]  /*6a20*/  UIMAD UR9, UR56, 0x1b, URZ ;  /* 0x0000001b380978a4 */ /* 0x000fe2000f8e023f */
[----:B------:R2:W-:Y:S01]  /*6a30*/  STL [R1+0x450], R0 ;  /* 0x0004500001007387 */ /* 0x0005e20000100800 */
[----:B------:R-:W-:Y:S01]  /*6a40*/  UIMAD UR10, UR56, 0x1c, URZ ;  /* 0x0000001c380a78a4 */ /* 0x000fe2000f8e023f */
[----:B0-----:R-:W-:Y:S01]  /*6a50*/  IMAD R10, R34, 0x8, R9 ;  /* 0x00000008220a7824 */ /* 0x001fe200078e0209 */
[----:B------:R-:W-:Y:S01]  /*6a60*/  UIMAD UR11, UR56, 0x1d, URZ ;  /* 0x0000001d380b78a4 */ /* 0x000fe2000f8e023f */
[----:B------:R-:W-:Y:S01]  /*6a70*/  CS2R R46, SRZ ;  /* 0x00000000002e7805 */ /* 0x000fe2000001ff00 */
[----:B------:R-:W-:Y:S01]  /*6a80*/  UIMAD UR12, UR56, 0x1e, URZ ;  /* 0x0000001e380c78a4 */ /* 0x000fe2000f8e023f */
[-C--:B-1----:R-:W-:Y:S01]  /*6a90*/  LEA.HI.X.SX32 R11, R14, R32.reuse, 0x1, P0 ;  /* 0x000000200e0b7211 */ /* 0x082fe200000f0eff */
[----:B------:R-:W-:Y:S01]  /*6aa0*/  UIMAD UR13, UR56, 0x1f, URZ ;  /* 0x0000001f380d78a4 */ /* 0x000fe2000f8e023f */
[-C--:B------:R-:W-:Y:S01]  /*6ab0*/  LEA.HI.X.SX32 R14, R18, R32.reuse, 0x1, P1 ;  /* 0x00000020120e7211 */ /* 0x080fe200008f0eff */
[----:B------:R-:W-:Y:S01]  /*6ac0*/  USHF.R.S32.HI UR16, URZ, 0x1f, UR56 ;  /* 0x0000001f3f107899 */ /* 0x000fe20008011438 */
[----:B--2---:R-:W-:Y:S01]  /*6ad0*/  LEA.HI.X.SX32 R0, R16, R32, 0x1, P2 ;  /* 0x0000002010007211 */ /* 0x004fe200010f0eff */
[----:B------:R0:W-:Y:S01]  /*6ae0*/  STL [R1+0x43c], R11 ;  /* 0x00043c0b01007387 */ /* 0x0001e20000100800 */
[C---:B------:R-:W-:Y:S01]  /*6af0*/  IADD3 R15, P1, R21.reuse, R30, RZ ;  /* 0x0000001e150f7210 */ /* 0x040fe20007f3e0ff */
[----:B------:R-:W-:Y:S01]  /*6b00*/  UMOV UR4, URZ ;  /* 0x0000003f00047c82 */ /* 0x000fe20008000000 */
[----:B------:R-:W-:Y:S01]  /*6b10*/  CS2R R48, SRZ ;  /* 0x0000000000307805 */ /* 0x000fe2000001ff00 */
[----:B------:R1:W-:Y:S01]  /*6b20*/  STL [R1+0x444], R12 ;  /* 0x0004440c01007387 */ /* 0x0003e20000100800 */
[----:B------:R-:W-:Y:S01]  /*6b30*/  LEA.HI.X.SX32 R16, R21, R32, 0x1, P1 ;  /* 0x0000002015107211 */ /* 0x000fe200008f0eff */
[----:B------:R-:W-:Y:S01]  /*6b40*/  IMAD.U32 R197, RZ, RZ, UR4 ;  /* 0x00000004ffc57e24 */ /* 0x000fe2000f8e00ff */
[----:B------:R-:W-:Y:S01]  /*6b50*/  CS2R R50, SRZ ;  /* 0x0000000000327805 */ /* 0x000fe2000001ff00 */
[----:B------:R2:W-:Y:S01]  /*6b60*/  STL [R1+0x44c], R0 ;  /* 0x00044c0001007387 */ /* 0x0005e20000100800 */
[----:B------:R-:W-:Y:S01]  /*6b70*/  CS2R R52, SRZ ;  /* 0x0000000000347805 */ /* 0x000fe2000001ff00 */
[----:B0-----:R-:W-:Y:S01]  /*6b80*/  IMAD R11, R34, 0x8, R10 ;  /* 0x00000008220b7824 */ /* 0x001fe200078e020a */
[----:B------:R-:W-:-:S02]  /*6b90*/  CS2R R54, SRZ ;  /* 0x0000000000367805 */ /* 0x000fc4000001ff00 */
[----:B------:R-:W-:Y:S02]  /*6ba0*/  CS2R R56, SRZ ;  /* 0x0000000000387805 */ /* 0x000fe4000001ff00 */
[----:B------:R-:W-:Y:S02]  /*6bb0*/  CS2R R58, SRZ ;  /* 0x00000000003a7805 */ /* 0x000fe4000001ff00 */
[----:B-1----:R-:W-:Y:S02]  /*6bc0*/  IADD3 R12, P0, R17, R30, RZ ;  /* 0x0000001e110c7210 */ /* 0x002fe40007f1e0ff */
[----:B------:R-:W-:Y:S02]  /*6bd0*/  CS2R R60, SRZ ;  /* 0x00000000003c7805 */ /* 0x000fe4000001ff00 */
[----:B------:R-:W-:Y:S02]  /*6be0*/  CS2R R62, SRZ ;  /* 0x00000000003e7805 */ /* 0x000fe4000001ff00 */
[----:B------:R-:W-:-:S02]  /*6bf0*/  CS2R R64, SRZ ;  /* 0x0000000000407805 */ /* 0x000fc4000001ff00 */
[----:B--2---:R-:W-:Y:S01]  /*6c00*/  IADD3 R0, P2, R19, R30, RZ ;  /* 0x0000001e13007210 */ /* 0x004fe20007f5e0ff */
[----:B------:R0:W-:Y:S01]  /*6c10*/  STL [R1+0x458], R12 ;  /* 0x0004580c01007387 */ /* 0x0001e20000100800 */
[----:B------:R-:W-:Y:S02]  /*6c20*/  CS2R R66, SRZ ;  /* 0x0000000000427805 */ /* 0x000fe4000001ff00 */
[----:B------:R-:W-:Y:S02]  /*6c30*/  CS2R R68, SRZ ;  /* 0x0000000000447805 */ /* 0x000fe4000001ff00 */
[----:B------:R-:W-:Y:S01]  /*6c40*/  CS2R R70, SRZ ;  /* 0x0000000000467805 */ /* 0x000fe2000001ff00 */
[----:B------:R1:W-:Y:S01]  /*6c50*/  STL [R1+0x460], R13 ;  /* 0x0004600d01007387 */ /* 0x0003e20000100800 */
[----:B------:R-:W-:Y:S02]  /*6c60*/  CS2R R72, SRZ ;  /* 0x0000000000487805 */ /* 0x000fe4000001ff00 */
[----:B------:R-:W-:-:S02]  /*6c70*/  CS2R R74, SRZ ;  /* 0x00000000004a7805 */ /* 0x000fc4000001ff00 */
[----:B------:R-:W-:Y:S01]  /*6c80*/  CS2R R76, SRZ ;  /* 0x00000000004c7805 */ /* 0x000fe2000001ff00 */
[----:B------:R2:W-:Y:S01]  /*6c90*/  STL [R1+0x468], R0 ;  /* 0x0004680001007387 */ /* 0x0005e20000100800 */
[----:B------:R-:W-:Y:S01]  /*6ca0*/  CS2R R78, SRZ ;  /* 0x00000000004e7805 */ /* 0x000fe2000001ff00 */
[----:B0-----:R-:W-:Y:S01]  /*6cb0*/  IMAD R12, R34, 0x8, R11 ;  /* 0x00000008220c7824 */ /* 0x001fe200078e020b */
[----:B------:R-:W-:Y:S02]  /*6cc0*/  CS2R R80, SRZ ;  /* 0x0000000000507805 */ /* 0x000fe4000001ff00 */
[----:B------:R-:W-:Y:S02]  /*6cd0*/  CS2R R82, SRZ ;  /* 0x0000000000527805 */ /* 0x000fe4000001ff00 */
[----:B------:R-:W-:Y:S02]  /*6ce0*/  CS2R R84, SRZ ;  /* 0x0000000000547805 */ /* 0x000fe4000001ff00 */
[----:B-1----:R-:W-:-:S02]  /*6cf0*/  LEA.HI.X.SX32 R13, R17, R32, 0x1, P0 ;  /* 0x00000020110d7211 */ /* 0x002fc400000f0eff */
[----:B------:R-:W-:Y:S02]  /*6d00*/  CS2R R86, SRZ ;  /* 0x0000000000567805 */ /* 0x000fe4000001ff00 */
[----:B------:R-:W-:Y:S02]  /*6d10*/  IADD3 R17, P1, R25, R30, RZ ;  /* 0x0000001e19117210 */ /* 0x000fe40007f3e0ff */
[----:B------:R-:W-:Y:S02]  /*6d20*/  CS2R R88, SRZ ;  /* 0x0000000000587805 */ /* 0x000fe4000001ff00 */
[----:B--2---:R-:W-:Y:S01]  /*6d30*/  LEA.HI.X.SX32 R0, R19, R32, 0x1, P2 ;  /* 0x0000002013007211 */ /* 0x004fe200010f0eff */
[----:B------:R0:W-:Y:S01]  /*6d40*/  STL [R1+0x454], R13 ;  /* 0x0004540d01007387 */ /* 0x0001e20000100800 */
[----:B------:R-:W-:Y:S02]  /*6d50*/  CS2R R90, SRZ ;  /* 0x00000000005a7805 */ /* 0x000fe4000001ff00 */
[----:B------:R-:W-:-:S02]  /*6d60*/  CS2R R92, SRZ ;  /* 0x00000000005c7805 */ /* 0x000fc4000001ff00 */
[----:B------:R-:W-:Y:S01]  /*6d70*/  CS2R R94, SRZ ;  /* 0x00000000005e7805 */ /* 0x000fe2000001ff00 */
[----:B------:R1:W-:Y:S01]  /*6d80*/  STL [R1+0x45c], R14 ;  /* 0x00045c0e01007387 */ /* 0x0003e20000100800 */
[----:B------:R-:W-:Y:S02]  /*6d90*/  CS2R R96, SRZ ;  /* 0x0000000000607805 */ /* 0x000fe4000001ff00 */
[----:B------:R-:W-:Y:S02]  /*6da0*/  CS2R R98, SRZ ;  /* 0x0000000000627805 */ /* 0x000fe4000001ff00 */
        /* <DEDUP_REMOVED lines=28> */
[----:B------:R-:W-:Y:S02]  /*6f70*/  CS2R R138, SRZ ;  /* 0x00000000008a7805 */ /* 0x000fe4000001ff00 */
        /* <DEDUP_REMOVED lines=8> */
[----:B------:R-:W-:Y:S01]  /*7000*/  CS2R R150, SRZ ;  /* 0x0000000000967805 */ /* 0x000fe2000001ff00 */
[----:B------:R-:W-:Y:S01]  /*7010*/  IMAD.U32 R244, RZ, RZ, UR54 ;  /* 0x00000036fff47e24 */ /* 0x000fe2000f8e00ff */
[----:B------:R2:W-:Y:S01]  /*7020*/  STL [R1+0x47c], R0 ;  /* 0x00047c0001007387 */ /* 0x0005e20000100800 */
[----:B------:R-:W-:Y:S01]  /*7030*/  IMAD.U32 R245, RZ, RZ, UR55 ;  /* 0x00000037fff57e24 */ /* 0x000fe2000f8e00ff */
[----:B------:R-:W-:Y:S01]  /*7040*/  UMOV UR61, URZ ;  /* 0x0000003f003d7c82 */ /* 0x000fe20008000000 */
[----:B0-----:R-:W-:Y:S01]  /*7050*/  IMAD R15, R34, 0x8, R14 ;  /* 0x00000008220f7824 */ /* 0x001fe200078e020e */
[----:B------:R-:W-:Y:S01]  /*7060*/  UMOV UR5, URZ ;  /* 0x0000003f00057c82 */ /* 0x000fe20008000000 */
[----:B-1----:R-:W-:-:S02]  /*7070*/  IADD3 R16, P0, R24, R30, RZ ;  /* 0x0000001e18107210 */ /* 0x002fc40007f1e0ff */
[----:B--2---:R-:W-:-:S03]  /*7080*/  IADD3 R0, P2, R2, R30, RZ ;  /* 0x0000001e02007210 */ /* 0x004fc60007f5e0ff */
[----:B------:R0:W-:Y:S01]  /*7090*/  STL [R1+0x488], R16 ;  /* 0x0004881001007387 */ /* 0x0001e20000100800 */
[----:B------:R-:W-:-:S03]  /*70a0*/  LEA.HI.X.SX32 R18, R24, R32, 0x1, P0 ;  /* 0x0000002018127211 */ /* 0x000fc600000f0eff */
[----:B------:R1:W-:Y:S04]  /*70b0*/  STL [R1+0x490], R17 ;  /* 0x0004901101007387 */ /* 0x0003e80000100800 */
[----:B------:R2:W-:Y:S01]  /*70c0*/  STL [R1+0x498], R0 ;  /* 0x0004980001007387 */ /* 0x0005e20000100800 */
[----:B0-----:R-:W-:-:S03]  /*70d0*/  IMAD R16, R34, 0x8, R15 ;  /* 0x0000000822107824 */ /* 0x001fc600078e020f */
[----:B------:R0:W-:Y:S01]  /*70e0*/  STL [R1+0x484], R18 ;  /* 0x0004841201007387 */ /* 0x0001e20000100800 */
[-C--:B-1----:R-:W-:Y:S02]  /*70f0*/  LEA.HI.X.SX32 R17, R25, R32.reuse, 0x1, P1 ;  /* 0x0000002019117211 */ /* 0x082fe400008f0eff */
[----:B------:R-:W-:Y:S02]  /*7100*/  CS2R R24, SRZ ;  /* 0x0000000000187805 */ /* 0x000fe4000001ff00 */
[----:B--2---:R-:W-:Y:S01]  /*7110*/  LEA.HI.X.SX32 R0, R2, R32, 0x1, P2 ;  /* 0x0000002002007211 */ /* 0x004fe200010f0eff */
[----:B------:R1:W-:Y:S01]  /*7120*/  STL [R1+0x48c], R17 ;  /* 0x00048c1101007387 */ /* 0x0003e20000100800 */
[----:B------:R-:W-:Y:S01]  /*7130*/  IMAD R2, R34, 0x8, R16 ;  /* 0x0000000822027824 */ /* 0x000fe200078e0210 */
[-C--:B0-----:R-:W-:Y:S02]  /*7140*/  IADD3 R18, P1, R3, R30.reuse, RZ ;  /* 0x0000001e03127210 */ /* 0x081fe40007f3e0ff */
[----:B------:R0:W-:Y:S01]  /*7150*/  STL [R1+0x494], R0 ;  /* 0x0004940001007387 */ /* 0x0001e20000100800 */
[----:B-1----:R-:W-:-:S02]  /*7160*/  IADD3 R17, P0, R26, R30, RZ ;  /* 0x0000001e1a117210 */ /* 0x002fc40007f1e0ff */
[----:B0-----:R-:W-:-:S03]  /*7170*/  IADD3 R0, P2, R27, R30, RZ ;  /* 0x0000001e1b007210 */ /* 0x001fc60007f5e0ff */
[----:B------:R0:W-:Y:S01]  /*7180*/  STL [R1+0x4a0], R17 ;  /* 0x0004a01101007387 */ /* 0x0001e20000100800 */
[----:B------:R-:W-:-:S03]  /*7190*/  LEA.HI.X.SX32 R19, R26, R32, 0x1, P0 ;  /* 0x000000201a137211 */ /* 0x000fc600000f0eff */
[----:B------:R1:W-:Y:S04]  /*71a0*/  STL [R1+0x4a8], R18 ;  /* 0x0004a81201007387 */ /* 0x0003e80000100800 */
[----:B------:R2:W-:Y:S01]  /*71b0*/  STL [R1+0x4b0], R0 ;  /* 0x0004b00001007387 */ /* 0x0005e20000100800 */
[----:B0-----:R-:W-:-:S03]  /*71c0*/  IMAD R17, R34, 0x8, R2 ;  /* 0x0000000822117824 */ /* 0x001fc600078e0202 */
[----:B------:R0:W-:Y:S01]  /*71d0*/  STL [R1+0x49c], R19 ;  /* 0x00049c1301007387 */ /* 0x0001e20000100800 */
[-C--:B-1----:R-:W-:Y:S01]  /*71e0*/  LEA.HI.X.SX32 R18, R3, R32.reuse, 0x1, P1 ;  /* 0x0000002003127211 */ /* 0x082fe200008f0eff */
[----:B------:R-:W-:Y:S01]  /*71f0*/  IMAD R3, R34, 0x8, R17 ;  /* 0x0000000822037824 */ /* 0x000fe200078e0211 */
[----:B--2---:R-:W-:-:S03]  /*7200*/  LEA.HI.X.SX32 R0, R27, R32, 0x1, P2 ;  /* 0x000000201b007211 */ /* 0x004fc600010f0eff */
[----:B------:R1:W-:Y:S01]  /*7210*/  STL [R1+0x4a4], R18 ;  /* 0x0004a41201007387 */ /* 0x0003e20000100800 */
[----:B------:R-:W-:Y:S02]  /*7220*/  CS2R R26, SRZ ;  /* 0x00000000001a7805 */ /* 0x000fe4000001ff00 */
[-C--:B0-----:R-:W-:Y:S01]  /*7230*/  IADD3 R19, P1, R5, R30.reuse, RZ ;  /* 0x0000001e05137210 */ /* 0x081fe20007f3e0ff */
[----:B------:R0:W-:Y:S01]  /*7240*/  STL [R1+0x4ac], R0 ;  /* 0x0004ac0001007387 */ /* 0x0001e20000100800 */
[-C--:B-1----:R-:W-:Y:S02]  /*7250*/  IADD3 R18, P0, R28, R30.reuse, RZ ;  /* 0x0000001e1c127210 */ /* 0x082fe40007f1e0ff */
[----:B0-----:R-:W-:-:S03]  /*7260*/  IADD3 R0, P2, R6, R30, RZ ;  /* 0x0000001e06007210 */ /* 0x001fc60007f5e0ff */
[----:B------:R0:W-:Y:S01]  /*7270*/  STL [R1+0x4b8], R18 ;  /* 0x0004b81201007387 */ /* 0x0001e20000100800 */
[----:B------:R-:W-:Y:S02]  /*7280*/  LEA.HI.X.SX32 R20, R28, R32, 0x1, P0 ;  /* 0x000000201c147211 */ /* 0x000fe400000f0eff */
[----:B------:R-:W-:Y:S01]  /*7290*/  CS2R R28, SRZ ;  /* 0x00000000001c7805 */ /* 0x000fe2000001ff00 */
[----:B------:R1:W-:Y:S04]  /*72a0*/  STL [R1+0x4c0], R19 ;  /* 0x0004c01301007387 */ /* 0x0003e80000100800 */
[----:B------:R2:W-:Y:S01]  /*72b0*/  STL [R1+0x4c8], R0 ;  /* 0x0004c80001007387 */ /* 0x0005e20000100800 */
[----:B0-----:R-:W-:-:S03]  /*72c0*/  IMAD R18, R34, 0x8, R3 ;  /* 0x0000000822127824 */ /* 0x001fc600078e0203 */
[----:B------:R-:W-:Y:S01]  /*72d0*/  STL [R1+0x4b4], R20 ;  /* 0x0004b41401007387 */ /* 0x000fe20000100800 */
[-C--:B-1----:R-:W-:Y:S01]  /*72e0*/  LEA.HI.X.SX32 R19, R5, R32.reuse, 0x1, P1 ;  /* 0x0000002005137211 */ /* 0x082fe200008f0eff */
[----:B------:R-:W-:Y:S01]  /*72f0*/  IMAD R5, R34, 0x8, R18 ;  /* 0x0000000822057824 */ /* 0x000fe200078e0212 */
[----:B--2---:R-:W-:-:S03]  /*7300*/  LEA.HI.X.SX32 R0, R6, R32, 0x1, P2 ;  /* 0x0000002006007211 */ /* 0x004fc600010f0eff */
[----:B------:R0:W-:Y:S01]  /*7310*/  STL [R1+0x4bc], R19 ;  /* 0x0004bc1301007387 */ /* 0x0001e20000100800 */
[----:B------:R-:W-:-:S03]  /*7320*/  IADD3 R6, P0, R7, R30, RZ ;  /* 0x0000001e07067210 */ /* 0x000fc60007f1e0ff */
[----:B------:R1:W-:Y:S01]  /*7330*/  STL [R1+0x4c4], R0 ;  /* 0x0004c40001007387 */ /* 0x0003e20000100800 */
[----:B------:R-:W-:-:S03]  /*7340*/  LEA.HI.X.SX32 R7, R7, R32, 0x1, P0 ;  /* 0x0000002007077211 */ /* 0x000fc600000f0eff */
[----:B------:R2:W-:Y:S01]  /*7350*/  STL [R1+0x4d0], R6 ;  /* 0x0004d00601007387 */ /* 0x0005e20000100800 */
[-C--:B0-----:R-:W-:Y:S02]  /*7360*/  IADD3 R19, P1, R8, R30.reuse, RZ ;  /* 0x0000001e08137210 */ /* 0x081fe40007f3e0ff */
[----:B-1----:R-:W-:-:S03]  /*7370*/  IADD3 R0, P2, R9, R30, RZ ;  /* 0x0000001e09007210 */ /* 0x002fc60007f5e0ff */
[----:B------:R-:W-:Y:S01]  /*7380*/  STL [R1+0x4d8], R19 ;  /* 0x0004d81301007387 */ /* 0x000fe20000100800 */
[-C--:B------:R-:W-:Y:S01]  /*7390*/  LEA.HI.X.SX32 R8, R8, R32.reuse, 0x1, P1 ;  /* 0x0000002008087211 */ /* 0x080fe200008f0eff */
[----:B--2---:R-:W-:Y:S02]  /*73a0*/  IMAD R6, R34, 0x8, R5 ;  /* 0x0000000822067824 */ /* 0x004fe400078e0205 */
[----:B------:R0:W-:Y:S04]  /*73b0*/  STL [R1+0x4e0], R0 ;  /* 0x0004e00001007387 */ /* 0x0001e80000100800 */
[----:B------:R1:W-:Y:S04]  /*73c0*/  STL [R1+0x4cc], R7 ;  /* 0x0004cc0701007387 */ /* 0x0003e80000100800 */
[----:B------:R2:W-:Y:S01]  /*73d0*/  STL [R1+0x4d4], R8 ;  /* 0x0004d40801007387 */ /* 0x0005e20000100800 */
[----:B0-----:R-:W-:-:S02]  /*73e0*/  LEA.HI.X.SX32 R0, R9, R32, 0x1, P2 ;  /* 0x0000002009007211 */ /* 0x001fc400010f0eff */
[-C--:B------:R-:W-:Y:S01]  /*73f0*/  IADD3 R9, P1, R11, R30.reuse, RZ ;  /* 0x0000001e0b097210 */ /* 0x080fe20007f3e0ff */
[----:B-1----:R-:W-:Y:S02]  /*7400*/  IMAD R7, R34, 0x8, R6 ;  /* 0x0000000822077824 */ /* 0x002fe400078e0206 */
[----:B------:R0:W-:Y:S01]  /*7410*/  STL [R1+0x4dc], R0 ;  /* 0x0004dc0001007387 */ /* 0x0001e20000100800 */
[----:B--2---:R-:W-:-:S05]  /*7420*/  IADD3 R8, P0, R10, R30, RZ ;  /* 0x0000001e0a087210 */ /* 0x004fca0007f1e0ff */
[----:B------:R1:W-:Y:S01]  /*7430*/  STL [R1+0x4e8], R8 ;  /* 0x0004e80801007387 */ /* 0x0003e20000100800 */
[----:B0-----:R-:W-:-:S03]  /*7440*/  IADD3 R0, P2, R12, R30, RZ ;  /* 0x0000001e0c007210 */ /* 0x001fc60007f5e0ff */
[----:B------:R0:W-:Y:S04]  /*7450*/  STL [R1+0x4f0], R9 ;  /* 0x0004f00901007387 */ /* 0x0001e80000100800 */
[----:B------:R2:W-:Y:S01]  /*7460*/  STL [R1+0x4f8], R0 ;  /* 0x0004f80001007387 */ /* 0x0005e20000100800 */
[----:B-1----:R-:W-:Y:S01]  /*7470*/  IMAD R8, R34, 0x8, R7 ;  /* 0x0000000822087824 */ /* 0x002fe200078e0207 */
[-C--:B0-----:R-:W-:Y:S02]  /*7480*/  LEA.HI.X.SX32 R9, R10, R32.reuse, 0x1, P0 ;  /* 0x000000200a097211 */ /* 0x081fe400000f0eff */
[-C--:B------:R-:W-:Y:S02]  /*7490*/  LEA.HI.X.SX32 R10, R11, R32.reuse, 0x1, P1 ;  /* 0x000000200b0a7211 */ /* 0x080fe400008f0eff */
[----:B--2---:R-:W-:Y:S01]  /*74a0*/  LEA.HI.X.SX32 R0, R12, R32, 0x1, P2 ;  /* 0x000000200c007211 */ /* 0x004fe200010f0eff */
[----:B------:R0:W-:Y:S01]  /*74b0*/  STL [R1+0x4e4], R9 ;  /* 0x0004e40901007387 */ /* 0x0001e20000100800 */
[----:B------:R-:W-:-:S03]  /*74c0*/  IADD3 R11, P1, R14, R30, RZ ;  /* 0x0000001e0e0b7210 */ /* 0x000fc60007f3e0ff */
[----:B------:R1:W-:Y:S01]  /*74d0*/  STL [R1+0x4ec], R10 ;  /* 0x0004ec0a01007387 */ /* 0x0003e20000100800 */
[----:B------:R-:W-:-:S03]  /*74e0*/  LEA.HI.X.SX32 R12, R14, R32, 0x1, P1 ;  /* 0x000000200e0c7211 */ /* 0x000fc600008f0eff */
[----:B------:R2:W-:Y:S01]  /*74f0*/  STL [R1+0x4f4], R0 ;  /* 0x0004f40001007387 */ /* 0x0005e20000100800 */
[----:B0-----:R-:W-:Y:S01]  /*7500*/  IMAD R9, R34, 0x8, R8 ;  /* 0x0000000822097824 */ /* 0x001fe200078e0208 */
[-C--:B-1----:R-:W-:Y:S02]  /*7510*/  IADD3 R10, P0, R13, R30.reuse, RZ ;  /* 0x0000001e0d0a7210 */ /* 0x082fe40007f1e0ff */
[----:B--2---:R-:W-:-:S03]  /*7520*/  IADD3 R0, P2, R15, R30, RZ ;  /* 0x0000001e0f007210 */ /* 0x004fc60007f5e0ff */
[----:B------:R0:W-:Y:S04]  /*7530*/  STL [R1+0x500], R10 ;  /* 0x0005000a01007387 */ /* 0x0001e80000100800 */
[----:B------:R1:W-:Y:S04]  /*7540*/  STL [R1+0x508], R11 ;  /* 0x0005080b01007387 */ /* 0x0003e80000100800 */
[----:B------:R2:W-:Y:S01]  /*7550*/  STL [R1+0x510], R0 ;  /* 0x0005100001007387 */ /* 0x0005e20000100800 */
[----:B0-----:R-:W-:Y:S01]  /*7560*/  IMAD R10, R34, 0x8, R9 ;  /* 0x00000008220a7824 */ /* 0x001fe200078e0209 */
[----:B-1----:R-:W-:-:S02]  /*7570*/  LEA.HI.X.SX32 R11, R13, R32, 0x1, P0 ;  /* 0x000000200d0b7211 */ /* 0x002fc400000f0eff */
[----:B------:R-:W-:Y:S02]  /*7580*/  IADD3 R13, P1, R2, R30, RZ ;  /* 0x0000001e020d7210 */ /* 0x000fe40007f3e0ff */
[----:B--2---:R-:W-:Y:S01]  /*7590*/  LEA.HI.X.SX32 R0, R15, R32, 0x1, P2 ;  /* 0x000000200f007211 */ /* 0x004fe200010f0eff */
[----:B------:R0:W-:Y:S04]  /*75a0*/  STL [R1+0x4fc], R11 ;  /* 0x0004fc0b01007387 */ /* 0x0001e80000100800 */
[----:B------:R1:W-:Y:S04]  /*75b0*/  STL [R1+0x504], R12 ;  /* 0x0005040c01007387 */ /* 0x0003e80000100800 */
[----:B------:R2:W-:Y:S01]  /*75c0*/  STL [R1+0x50c], R0 ;  /* 0x00050c0001007387 */ /* 0x0005e20000100800 */
[----:B0-----:R-:W-:Y:S01]  /*75d0*/  IMAD R11, R34, 0x8, R10 ;  /* 0x00000008220b7824 */ /* 0x001fe200078e020a */
        /* <DEDUP_REMOVED lines=12> */
[----:B0-----:R-:W-:-:S03]  /*76a0*/  IADD3 R14, P1, R18, R30, RZ ;  /* 0x0000001e120e7210 */ /* 0x001fc60007f3e0ff */
[----:B------:R0:W-:Y:S01]  /*76b0*/  STL [R1+0x524], R0 ;  /* 0x0005240001007387 */ /* 0x0001e20000100800 */
[-C--:B-1----:R-:W-:Y:S02]  /*76c0*/  IADD3 R13, P0, R3, R30.reuse, RZ ;  /* 0x0000001e030d7210 */ /* 0x082fe40007f1e0ff */
[----:B0-----:R-:W-:-:S03]  /*76d0*/  IADD3 R0, P2, R5, R30, RZ ;  /* 0x0000001e05007210 */ /* 0x001fc60007f5e0ff */
[----:B------:R0:W-:Y:S01]  /*76e0*/  STL [R1+0x530], R13 ;  /* 0x0005300d01007387 */ /* 0x0001e20000100800 */
[----:B------:R-:W-:-:S03]  /*76f0*/  LEA.HI.X.SX32 R3, R3, R32, 0x1, P0 ;  /* 0x0000002003037211 */ /* 0x000fc600000f0eff */
[----:B------:R1:W-:Y:S04]  /*7700*/  STL [R1+0x538], R14 ;  /* 0x0005380e01007387 */ /* 0x0003e80000100800 */
[----:B------:R2:W-:Y:S01]  /*7710*/  STL [R1+0x540], R0 ;  /* 0x0005400001007387 */ /* 0x0005e20000100800 */
[----:B0-----:R-:W-:-:S03]  /*7720*/  IMAD R13, R34, 0x8, R2 ;  /* 0x00000008220d7824 */ /* 0x001fc600078e0202 */
[----:B------:R0:W-:Y:S01]  /*7730*/  STL [R1+0x52c], R3 ;  /* 0x00052c0301007387 */ /* 0x0001e20000100800 */
[-C--:B-1----:R-:W-:Y:S02]  /*7740*/  LEA.HI.X.SX32 R14, R18, R32.reuse, 0x1, P1 ;  /* 0x00000020120e7211 */ /* 0x082fe400008f0eff */
[----:B--2---:R-:W-:-:S03]  /*7750*/  LEA.HI.X.SX32 R0, R5, R32, 0x1, P2 ;  /* 0x0000002005007211 */ /* 0x004fc600010f0eff */
[----:B------:R1:W-:Y:S01]  /*7760*/  STL [R1+0x534], R14 ;  /* 0x0005340e01007387 */ /* 0x0003e20000100800 */
[----:B------:R-:W-:Y:S01]  /*7770*/  IADD3 R5, P0, R6, R30, RZ ;  /* 0x0000001e06057210 */ /* 0x000fe20007f1e0ff */
[----:B0-----:R-:W-:Y:S02]  /*7780*/  IMAD R3, R34, 0x8, R13 ;  /* 0x0000000822037824 */ /* 0x001fe400078e020d */
[----:B------:R0:W-:Y:S01]  /*7790*/  STL [R1+0x53c], R0 ;  /* 0x00053c0001007387 */ /* 0x0001e20000100800 */
[----:B------:R-:W-:-:S03]  /*77a0*/  LEA.HI.X.SX32 R6, R6, R32, 0x1, P0 ;  /* 0x0000002006067211 */ /* 0x000fc600000f0eff */
[----:B------:R2:W-:Y:S01]  /*77b0*/  STL [R1+0x548], R5 ;  /* 0x0005480501007387 */ /* 0x0005e20000100800 */
[-C--:B-1----:R-:W-:Y:S02]  /*77c0*/  IADD3 R14, P1, R7, R30.reuse, RZ ;  /* 0x0000001e070e7210 */ /* 0x082fe40007f3e0ff */
[----:B0-----:R-:W-:-:S03]  /*77d0*/  IADD3 R0, P2, R8, R30, RZ ;  /* 0x0000001e08007210 */ /* 0x001fc60007f5e0ff */
        /* <DEDUP_REMOVED lines=21> */
[----:B------:R1:W-:Y:S04]  /*7930*/  STL [R1+0x564], R9 ;  /* 0x0005640901007387 */ /* 0x0003e80000100800 */
[----:B------:R2:W-:Y:S01]  /*7940*/  STL [R1+0x56c], R0 ;  /* 0x00056c0001007387 */ /* 0x0005e20000100800 */
[----:B0-----:R-:W-:Y:S01]  /*7950*/  IMAD R8, R34, 0x8, R7 ;  /* 0x0000000822087824 */ /* 0x001fe200078e0207 */
[-C--:B-1----:R-:W-:Y:S02]  /*7960*/  IADD3 R9, P0, R12, R30.reuse, RZ ;  /* 0x0000001e0c097210 */ /* 0x082fe40007f1e0ff */
        /* <DEDUP_REMOVED lines=13> */
[----:B------:R-:W-:Y:S02]  /*7a40*/  LEA.HI.X.SX32 R5, R5, R32, 0x1, P1 ;  /* 0x0000002005057211 */ /* 0x000fe400008f0eff */
[-C--:B-1----:R-:W-:Y:S02]  /*7a50*/  IADD3 R10, P0, R3, R30.reuse, RZ ;  /* 0x0000001e030a7210 */ /* 0x082fe40007f1e0ff */
[----:B0-----:R-:W-:-:S03]  /*7a60*/  IADD3 R0, P2, R6, R30, RZ ;  /* 0x0000001e06007210 */ /* 0x001fc60007f5e0ff */
[----:B------:R0:W-:Y:S01]  /*7a70*/  STL [R1+0x590], R10 ;  /* 0x0005900a01007387 */ /* 0x0001e20000100800 */
[----:B------:R-:W-:-:S03]  /*7a80*/  LEA.HI.X.SX32 R3, R3, R32, 0x1, P0 ;  /* 0x0000002003037211 */ /* 0x000fc600000f0eff */
[----:B------:R-:W-:Y:S04]  /*7a90*/  STL [R1+0x598], R11 ;  /* 0x0005980b01007387 */ /* 0x000fe80000100800 */
[----:B------:R1:W-:Y:S01]  /*7aa0*/  STL [R1+0x5a0], R0 ;  /* 0x0005a00001007387 */ /* 0x0003e20000100800 */
[----:B0-----:R-:W-:-:S03]  /*7ab0*/  IMAD R10, R34, 0x8, R2 ;  /* 0x00000008220a7824 */ /* 0x001fc600078e0202 */
[----:B------:R0:W-:Y:S04]  /*7ac0*/  STL [R1+0x58c], R3 ;  /* 0x00058c0301007387 */ /* 0x0001e80000100800 */
[----:B------:R2:W-:Y:S01]  /*7ad0*/  STL [R1+0x594], R5 ;  /* 0x0005940501007387 */ /* 0x0005e20000100800 */
[----:B-1----:R-:W-:Y:S02]  /*7ae0*/  LEA.HI.X.SX32 R0, R6, R32, 0x1, P2 ;  /* 0x0000002006007211 */ /* 0x002fe400010f0eff */
[-C--:B------:R-:W-:Y:S01]  /*7af0*/  IADD3 R6, P1, R8, R30.reuse, RZ ;  /* 0x0000001e08067210 */ /* 0x080fe20007f3e0ff */
[----:B0-----:R-:W-:Y:S02]  /*7b00*/  IMAD R3, R34, 0x8, R10 ;  /* 0x0000000822037824 */ /* 0x001fe400078e020a */
        /* <DEDUP_REMOVED lines=29> */
[----:B------:R-:W-:-:S03]  /*7ce0*/  CS2R R34, SRZ ;  /* 0x0000000000227805 */ /* 0x000fc6000001ff00 */
[----:B------:R2:W-:Y:S01]  /*7cf0*/  STL [R1+0x5d8], R3 ;  /* 0x0005d80301007387 */ /* 0x0005e20000100800 */
[-C--:B-1----:R-:W-:Y:S02]  /*7d00*/  IADD3 R8, P2, R7, R30.reuse, RZ ;  /* 0x0000001e07087210 */ /* 0x082fe40007f5e0ff */
[-C--:B0-----:R-:W-:Y:S02]  /*7d10*/  IADD3 R0, P1, R6, R30.reuse, RZ ;  /* 0x0000001e06007210 */ /* 0x081fe40007f3e0ff */
[----:B--2---:R-:W-:-:S03]  /*7d20*/  IADD3 R3, P3, R2, R30, RZ ;  /* 0x0000001e02037210 */ /* 0x004fc60007f7e0ff */
[----:B------:R0:W-:Y:S01]  /*7d30*/  STL [R1+0x5e0], R0 ;  /* 0x0005e00001007387 */ /* 0x0001e20000100800 */
[----:B------:R-:W-:-:S03]  /*7d40*/  CS2R R30, SRZ ;  /* 0x00000000001e7805 */ /* 0x000fc6000001ff00 */
[----:B------:R-:W-:Y:S04]  /*7d50*/  STL [R1+0x5e8], R8 ;  /* 0x0005e80801007387 */ /* 0x000fe80000100800 */
[----:B------:R1:W-:Y:S01]  /*7d60*/  STL [R1+0x5f0], R3 ;  /* 0x0005f00301007387 */ /* 0x0003e20000100800 */
[-C--:B0-----:R-:W-:Y:S02]  /*7d70*/  LEA.HI.X.SX32 R0, R5, R32.reuse, 0x1, P0 ;  /* 0x0000002005007211 */ /* 0x081fe400000f0eff */
[----:B------:R-:W-:Y:S02]  /*7d80*/  LEA.HI.X.SX32 R5, R6, R32, 0x1, P1 ;  /* 0x0000002006057211 */ /* 0x000fe400008f0eff */
[----:B------:R-:W-:Y:S01]  /*7d90*/  IADD3 R216, P1, R215, UR43, RZ ;  /* 0x0000002bd7d87c10 */ /* 0x000fe2000ff3e0ff */
[----:B------:R0:W-:Y:S01]  /*7da0*/  STL [R1+0x5d4], R0 ;  /* 0x0005d40001007387 */ /* 0x0001e20000100800 */
[----:B------:R-:W-:-:S02]  /*7db0*/  LOP3.LUT P0, RZ, R252, 0x2, RZ, 0xc0, !PT ;  /* 0x00000002fcff7812 */ /* 0x000fc4000780c0ff */
[-C--:B-1----:R-:W-:Y:S01]  /*7dc0*/  LEA.HI.X.SX32 R3, R7, R32.reuse, 0x1, P2 ;  /* 0x0000002007037211 */ /* 0x082fe200010f0eff */
[----:B------:R-:W-:Y:S01]  /*7dd0*/  STL [R1+0x5dc], R5 ;  /* 0x0005dc0501007387 */ /* 0x000fe20000100800 */
[----:B------:R-:W-:Y:S01]  /*7de0*/  IADD3 R218, P2, R217, UR43, RZ ;  /* 0x0000002bd9da7c10 */ /* 0x000fe2000ff5e0ff */
[----:B------:R-:W-:Y:S01]  /*7df0*/  USHF.R.S32.HI UR43, URZ, 0x1f, UR23 ;  /* 0x0000001f3f2b7899 */ /* 0x000fe20008011417 */
[----:B------:R-:W-:Y:S01]  /*7e00*/  LEA.HI.X.SX32 R215, R215, UR44, 0x1, P1 ;  /* 0x0000002cd7d77c11 */ /* 0x000fe200088f0eff */
[----:B------:R1:W-:Y:S01]  /*7e10*/  STL [R1+0x5e4], R3 ;  /* 0x0005e40301007387 */ /* 0x0003e20000100800 */
[----:B------:R-:W-:Y:S01]  /*7e20*/  LEA.HI.X.SX32 R217, R217, UR44, 0x1, P2 ;  /* 0x0000002cd9d97c11 */ /* 0x000fe200090f0eff */
[----:B------:R-:W-:Y:S01]  /*7e30*/  USHF.R.S32.HI UR44, URZ, 0x1f, UR26 ;  /* 0x0000001f3f2c7899 */ /* 0x000fe2000801141a */
[----:B0-----:R-:W-:Y:S02]  /*7e40*/  LEA.HI.X.SX32 R0, R2, R32, 0x1, P3 ;  /* 0x0000002002007211 */ /* 0x001fe400018f0eff */
[----:B------:R-:W-:-:S02]  /*7e50*/  CS2R R32, SRZ ;  /* 0x0000000000207805 */ /* 0x000fc4000001ff00 */
[----:B------:R-:W-:Y:S02]  /*7e60*/  IADD3 R2, P2, R218, UR45, RZ ;  /* 0x0000002dda027c10 */ /* 0x000fe4000ff5e0ff */
[----:B------:R-:W-:Y:S01]  /*7e70*/  SEL R243, R243, 0x1054, !P0 ;  /* 0x00001054f3f37807 */ /* 0x000fe20004000000 */
[----:B------:R0:W-:Y:S01]  /*7e80*/  STL [R1+0x5ec], R0 ;  /* 0x0005ec0001007387 */ /* 0x0001e20000100800 */
[----:B------:R-:W-:Y:S02]  /*7e90*/  SEL R242, R242, 0x3276, !P0 ;  /* 0x00003276f2f27807 */ /* 0x000fe40004000000 */
[----:B-1----:R-:W-:Y:S01]  /*7ea0*/  IADD3 R3, P1, R216, UR45, RZ ;  /* 0x0000002dd8037c10 */ /* 0x002fe2000ff3e0ff */
[----:B------:R-:W-:Y:S01]  /*7eb0*/  STL [R1], RZ ;  /* 0x000000ff01007387 */ /* 0x000fe20000100800 */
[C---:B------:R-:W-:Y:S01]  /*7ec0*/  LOP3.LUT R5, R4.reuse, 0x30, RZ, 0x3c, !PT ;  /* 0x0000003004057812 */ /* 0x040fe200078e3cff */
[----:B------:R-:W-:Y:S01]  /*7ed0*/  USHF.R.S32.HI UR45, URZ, 0x1f, UR42 ;  /* 0x0000001f3f2d7899 */ /* 0x000fe2000801142a */
[----:B------:R-:W-:Y:S01]  /*7ee0*/  LOP3.LUT R5, R4, 0x60, RZ, 0x3c, !PT ;  /* 0x0000006004057812 */ /* 0x000fe200078e3cff */
[----:B------:R-:W-:Y:S01]  /*7ef0*/  STL [R1+0x4], RZ ;  /* 0x000004ff01007387 */ /* 0x000fe20000100800 */
[----:B0-----:R-:W-:-:S03]  /*7f00*/  SEL R0, RZ, 0x90, !P5 ;  /* 0x00000090ff007807 */ /* 0x001fc60006800000 */
[----:B------:R-:W-:Y:S01]  /*7f10*/  STL [R1+0x8], RZ ;  /* 0x000008ff01007387 */ /* 0x000fe20000100800 */
[----:B------:R-:W-:-:S03]  /*7f20*/  LOP3.LUT R0, R0, 0x7f, R252, 0x78, !PT ;  /* 0x0000007f00007812 */ /* 0x000fc600078e78fc */
        /* <DEDUP_REMOVED lines=125> */
[----:B------:R0:W-:Y:S04]  /*8700*/  STL [R1+0x218], R3 ;  /* 0x0002180301007387 */ /* 0x0001e80000100800 */
[----:B------:R1:W-:Y:S01]  /*8710*/  STL [R1+0x220], R2 ;  /* 0x0002200201007387 */ /* 0x0003e20000100800 */
[----:B0-----:R-:W-:-:S02]  /*8720*/  IADD3.X R3, R215, UR46, RZ, P1, !PT ;  /* 0x0000002ed7037c10 */ /* 0x001fc40008ffe4ff */
[----:B-1----:R-:W-:-:S03]  /*8730*/  IADD3.X R2, R217, UR46, RZ, P2, !PT ;  /* 0x0000002ed9027c10 */ /* 0x002fc600097fe4ff */
[----:B------:R0:W-:Y:S01]  /*8740*/  STL [R1+0x214], R3 ;  /* 0x0002140301007387 */ /* 0x0001e20000100800 */
[----:B------:R-:W-:-:S03]  /*8750*/  USHF.R.S32.HI UR46, URZ, 0x1f, UR41 ;  /* 0x0000001f3f2e7899 */ /* 0x000fc60008011429 */
[----:B------:R1:W-:Y:S01]  /*8760*/  STL [R1+0x21c], R2 ;  /* 0x00021c0201007387 */ /* 0x0003e20000100800 */
[----:B0-----:R-:W-:Y:S02]  /*8770*/  IADD3 R3, P1, R216, UR47, RZ ;  /* 0x0000002fd8037c10 */ /* 0x001fe4000ff3e0ff */
[----:B-1----:R-:W-:-:S03]  /*8780*/  IADD3 R2, P2, R218, UR47, RZ ;  /* 0x0000002fda027c10 */ /* 0x002fc6000ff5e0ff */
[----:B------:R0:W-:Y:S01]  /*8790*/  STL [R1+0x228], R3 ;  /* 0x0002280301007387 */ /* 0x0001e20000100800 */
[----:B------:R-:W-:-:S03]  /*87a0*/  USHF.R.S32.HI UR47, URZ, 0x1f, UR40 ;  /* 0x0000001f3f2f7899 */ /* 0x000fc60008011428 */
[----:B------:R1:W-:Y:S01]  /*87b0*/  STL [R1+0x230], R2 ;  /* 0x0002300201007387 */ /* 0x0003e20000100800 */
[----:B0-----:R-:W-:Y:S02]  /*87c0*/  IADD3.X R3, R215, UR48, RZ, P1, !PT ;  /* 0x00000030d7037c10 */ /* 0x001fe40008ffe4ff */
        /* <DEDUP_REMOVED lines=70> */
[----:B-1----:R-:W-:Y:S01]  /*8c30*/  IADD3.X R2, R215, UR29, RZ, P0, !PT ;  /* 0x0000001dd7027c10 */ /* 0x002fe200087fe4ff */
[----:B------:R-:W-:Y:S01]  /*8c40*/  USHF.R.S32.HI UR29, URZ, 0x1f, UR13 ;  /* 0x0000001f3f1d7899 */ /* 0x000fe2000801140d */
[----:B------:R-:W-:-:S03]  /*8c50*/  IADD3 R5, P0, R218, UR23, RZ ;  /* 0x00000017da057c10 */ /* 0x000fc6000ff1e0ff */
[----:B------:R0:W-:Y:S04]  /*8c60*/  STL [R1+0x294], R2 ;  /* 0x0002940201007387 */ /* 0x0001e80000100800 */
[----:B------:R1:W-:Y:S01]  /*8c70*/  STL [R1+0x29c], R3 ;  /* 0x00029c0301007387 */ /* 0x0003e20000100800 */
[C---:B0-----:R-:W-:Y:S02]  /*8c80*/  LOP3.LUT R2, R4.reuse, 0x10, RZ, 0x3c, !PT ;  /* 0x0000001004027812 */ /* 0x041fe400078e3cff */
[----:B------:R-:W-:Y:S02]  /*8c90*/  LOP3.LUT R2, R4, 0x40, RZ, 0x3c, !PT ;  /* 0x0000004004027812 */ /* 0x000fe400078e3cff */
[----:B------:R-:W-:Y:S02]  /*8ca0*/  IADD3 R2, P2, R216, UR22, RZ ;  /* 0x00000016d8027c10 */ /* 0x000fe4000ff5e0ff */
[----:B-1----:R-:W-:-:S02]  /*8cb0*/  LOP3.LUT R3, R4, 0x20, RZ, 0x3c, !PT ;  /* 0x0000002004037812 */ /* 0x002fc400078e3cff */
[----:B------:R-:W-:Y:S01]  /*8cc0*/  LOP3.LUT R3, R4, 0x50, RZ, 0x3c, !PT ;  /* 0x0000005004037812 */ /* 0x000fe200078e3cff */
[----:B------:R0:W-:Y:S01]  /*8cd0*/  STL [R1+0x2a8], R2 ;  /* 0x0002a80201007387 */ /* 0x0001e20000100800 */
[----:B------:R-:W-:Y:S01]  /*8ce0*/  IADD3 R3, P3, R218, UR22, RZ ;  /* 0x00000016da037c10 */ /* 0x000fe2000ff7e0ff */
[----:B------:R-:W-:-:S04]  /*8cf0*/  UIADD3 UR22, UP0, UR54, 0x2, URZ ;  /* 0x0000000236167890 */ /* 0x000fc8000ff1e03f */
[----:B------:R1:W-:Y:S01]  /*8d00*/  STL [R1+0x2b0], R3 ;  /* 0x0002b00301007387 */ /* 0x0003e20000100800 */
[----:B0-----:R-:W-:Y:S01]  /*8d10*/  IADD3 R2, P1, R216, UR23, RZ ;  /* 0x00000017d8027c10 */ /* 0x001fe2000ff3e0ff */
[----:B------:R-:W-:-:S04]  /*8d20*/  UIADD3.X UR23, UR53, 0x40000040, URZ, UP0, !UPT ;  /* 0x4000004035177890 */ /* 0x000fc800087fe43f */
[----:B------:R0:W-:Y:S01]  /*8d30*/  STL [R1+0x2b8], R2 ;  /* 0x0002b80201007387 */ /* 0x0001e20000100800 */
[----:B-1----:R-:W-:-:S03]  /*8d40*/  IADD3.X R3, R215, UR52, RZ, P2, !PT ;  /* 0x00000034d7037c10 */ /* 0x002fc600097fe4ff */
[----:B------:R1:W-:Y:S04]  /*8d50*/  STL [R1+0x2c0], R5 ;  /* 0x0002c00501007387 */ /* 0x0003e80000100800 */
[----:B------:R2:W-:Y:S01]  /*8d60*/  STL [R1+0x2a4], R3 ;  /* 0x0002a40301007387 */ /* 0x0005e20000100800 */
[----:B0-----:R-:W-:Y:S02]  /*8d70*/  IADD3.X R2, R217, UR52, RZ, P3, !PT ;  /* 0x00000034d9027c10 */ /* 0x001fe40009ffe4ff */
[----:B-1----:R-:W-:-:S03]  /*8d80*/  IADD3.X R5, R215, UR43, RZ, P1, !PT ;  /* 0x0000002bd7057c10 */ /* 0x002fc60008ffe4ff */
[----:B------:R0:W-:Y:S01]  /*8d90*/  STL [R1+0x2ac], R2 ;  /* 0x0002ac0201007387 */ /* 0x0001e20000100800 */
[----:B--2---:R-:W-:-:S05]  /*8da0*/  IADD3 R3, P3, R216, UR26, RZ ;  /* 0x0000001ad8037c10 */ /* 0x004fca000ff7e0ff */
[----:B------:R1:W-:Y:S01]  /*8db0*/  STL [R1+0x2c8], R3 ;  /* 0x0002c80301007387 */ /* 0x0003e20000100800 */
[----:B0-----:R-:W-:-:S05]  /*8dc0*/  IADD3 R2, P2, R218, UR26, RZ ;  /* 0x0000001ada027c10 */ /* 0x001fca000ff5e0ff */
[----:B------:R0:W-:Y:S01]  /*8dd0*/  STL [R1+0x2d0], R2 ;  /* 0x0002d00201007387 */ /* 0x0001e20000100800 */
[----:B-1----:R-:W-:-:S03]  /*8de0*/  IADD3.X R3, R217, UR43, RZ, P0, !PT ;  /* 0x0000002bd9037c10 */ /* 0x002fc600087fe4ff */
[----:B------:R1:W-:Y:S01]  /*8df0*/  STL [R1+0x2b4], R5 ;  /* 0x0002b40501007387 */ /* 0x0003e20000100800 */
[----:B0-----:R-:W-:Y:S02]  /*8e00*/  IADD3 R2, P1, R216, UR42, RZ ;  /* 0x0000002ad8027c10 */ /* 0x001fe4000ff3e0ff */
[----:B-1----:R-:W-:-:S03]  /*8e10*/  IADD3 R5, P0, R218, UR42, RZ ;  /* 0x0000002ada057c10 */ /* 0x002fc6000ff1e0ff */
[----:B------:R0:W-:Y:S04]  /*8e20*/  STL [R1+0x2d8], R2 ;  /* 0x0002d80201007387 */ /* 0x0001e80000100800 */
[----:B------:R1:W-:Y:S04]  /*8e30*/  STL [R1+0x2bc], R3 ;  /* 0x0002bc0301007387 */ /* 0x0003e80000100800 */
[----:B------:R2:W-:Y:S01]  /*8e40*/  STL [R1+0x2e0], R5 ;  /* 0x0002e00501007387 */ /* 0x0005e20000100800 */
[----:B0-----:R-:W-:Y:S02]  /*8e50*/  IADD3.X R2, R215, UR44, RZ, P3, !PT ;  /* 0x0000002cd7027c10 */ /* 0x001fe40009ffe4ff */
[----:B-1----:R-:W-:-:S03]  /*8e60*/  IADD3 R3, P3, R216, UR41, RZ ;  /* 0x00000029d8037c10 */ /* 0x002fc6000ff7e0ff */
[----:B------:R0:W-:Y:S01]  /*8e70*/  STL [R1+0x2c4], R2 ;  /* 0x0002c40201007387 */ /* 0x0001e20000100800 */
[----:B--2---:R-:W-:-:S03]  /*8e80*/  IADD3.X R5, R217, UR44, RZ, P2, !PT ;  /* 0x0000002cd9057c10 */ /* 0x004fc600097fe4ff */
[----:B------:R1:W-:Y:S04]  /*8e90*/  STL [R1+0x2e8], R3 ;  /* 0x0002e80301007387 */ /* 0x0003e80000100800 */
[----:B------:R2:W-:Y:S01]  /*8ea0*/  STL [R1+0x2cc], R5 ;  /* 0x0002cc0501007387 */ /* 0x0005e20000100800 */
[----:B0-----:R-:W-:Y:S02]  /*8eb0*/  IADD3 R2, P2, R218, UR41, RZ ;  /* 0x00000029da027c10 */ /* 0x001fe4000ff5e0ff */
[----:B-1----:R-:W-:-:S03]  /*8ec0*/  IADD3.X R3, R215, UR45, RZ, P1, !PT ;  /* 0x0000002dd7037c10 */ /* 0x002fc60008ffe4ff */
[----:B------:R0:W-:Y:S01]  /*8ed0*/  STL [R1+0x2f0], R2 ;  /* 0x0002f00201007387 */ /* 0x0001e20000100800 */
[----:B--2---:R-:W-:-:S03]  /*8ee0*/  IADD3 R5, P1, R216, UR40, RZ ;  /* 0x00000028d8057c10 */ /* 0x004fc6000ff3e0ff */
        /* <DEDUP_REMOVED lines=49> */
[----:B------:R-:W-:Y:S01]  /*9200*/  STL [R1+0x358], R5 ;  /* 0x0003580501007387 */ /* 0x000fe20000100800 */
[----:B0-----:R-:W-:Y:S02]  /*9210*/  IADD3.X R2, R217, UR51, RZ, P0, !PT ;  /* 0x00000033d9027c10 */ /* 0x001fe400087fe4ff */
[----:B-1----:R-:W-:-:S03]  /*9220*/  IADD3 R3, P0, R218, UR27, RZ ;  /* 0x0000001bda037c10 */ /* 0x002fc6000ff1e0ff */
[----:B------:R0:W-:Y:S01]  /*9230*/  STL [R1+0x33c], R2 ;  /* 0x00033c0201007387 */ /* 0x0001e20000100800 */
[----:B------:R-:W-:-:S03]  /*9240*/  UIADD3.64 UR26, UR54, -UR14, URZ ;  /* 0x8000000e361a7297 */ /* 0x000fc6000fffe03f */
[----:B------:R-:W-:Y:S01]  /*9250*/  UMOV UR14, UR22 ;  /* 0x00000016000e7c82 */ /* 0x000fe20008000000 */
[----:B------:R-:W-:Y:S01]  /*9260*/  UMOV UR15, UR23 ;  /* 0x00000017000f7c82 */ /* 0x000fe20008000000 */
[----:B------:R1:W-:Y:S01]  /*9270*/  STL [R1+0x360], R3 ;  /* 0x0003600301007387 */ /* 0x0003e20000100800 */
[----:B------:R-:W-:Y:S01]  /*9280*/  UIADD3.64 UR22, UR14, 0x2, URZ ;  /* 0x000000020e167897 */ /* 0x000fe2000fffe03f */
[----:B------:R-:W-:Y:S01]  /*9290*/  IMAD.U32 R246, RZ, RZ, UR26 ;  /* 0x0000001afff67e24 */ /* 0x000fe2000f8e00ff */
[----:B------:R-:W-:Y:S01]  /*92a0*/  UIADD3.64 UR38, UR14, 0x202, URZ ;  /* 0x000002020e267897 */ /* 0x000fe2000fffe03f */
[C---:B0-----:R-:W-:Y:S01]  /*92b0*/  IADD3.X R2, R215.reuse, UR19, RZ, P3, !PT ;  /* 0x00000013d7027c10 */ /* 0x041fe20009ffe4ff */
[----:B------:R-:W-:Y:S01]  /*92c0*/  IMAD.U32 R247, RZ, RZ, UR27 ;  /* 0x0000001bfff77e24 */ /* 0x000fe2000f8e00ff */
[----:B------:R-:W-:Y:S01]  /*92d0*/  UIADD3.64 UR26, UR14, 0x4, URZ ;  /* 0x000000040e1a7897 */ /* 0x000fe2000fffe03f */
[----:B------:R-:W-:Y:S01]  /*92e0*/  IMAD.U32 R6, RZ, RZ, UR22 ;  /* 0x00000016ff067e24 */ /* 0x000fe2000f8e00ff */
[----:B------:R-:W-:Y:S01]  /*92f0*/  UIADD3.64 UR42, UR14, 0x204, URZ ;  /* 0x000002040e2a7897 */ /* 0x000fe2000fffe03f */
[----:B------:R0:W-:Y:S01]  /*9300*/  STL [R1+0x344], R2 ;  /* 0x0003440201007387 */ /* 0x0001e20000100800 */
[----:B------:R-:W-:Y:S01]  /*9310*/  IMAD.U32 R7, RZ, RZ, UR23 ;  /* 0x00000017ff077e24 */ /* 0x000fe2000f8e00ff */
[----:B-1----:R-:W-:Y:S01]  /*9320*/  IADD3.X R3, R215, UR30, RZ, P1, !PT ;  /* 0x0000001ed7037c10 */ /* 0x002fe20008ffe4ff */
[----:B------:R-:W-:Y:S01]  /*9330*/  UIADD3.64 UR22, UR14, 0xfe, URZ ;  /* 0x000000fe0e167897 */ /* 0x000fe2000fffe03f */
[----:B------:R-:W-:Y:S01]  /*9340*/  IMAD.U32 R250, RZ, RZ, UR26 ;  /* 0x0000001afffa7e24 */ /* 0x000fe2000f8e00ff */
[----:B------:R-:W-:Y:S01]  /*9350*/  UIADD3.64 UR46, UR14, 0x2fe, URZ ;  /* 0x000002fe0e2e7897 */ /* 0x000fe2000fffe03f */
[----:B------:R-:W-:Y:S01]  /*9360*/  IMAD.U32 R251, RZ, RZ, UR27 ;  /* 0x0000001bfffb7e24 */ /* 0x000fe2000f8e00ff */
[----:B------:R-:W-:-:S02]  /*9370*/  UIADD3.64 UR26, UR14, 0x104, URZ ;  /* 0x000001040e1a7897 */ /* 0x000fc4000fffe03f */
[----:B------:R-:W-:Y:S01]  /*9380*/  IMAD.U32 R248, RZ, RZ, UR22 ;  /* 0x00000016fff87e24 */ /* 0x000fe2000f8e00ff */
[----:B0-----:R-:W-:Y:S01]  /*9390*/  IADD3 R2, P3, R216, UR18, RZ ;  /* 0x00000012d8027c10 */ /* 0x001fe2000ff7e0ff */
[----:B------:R-:W-:Y:S01]  /*93a0*/  IMAD.U32 R249, RZ, RZ, UR23 ;  /* 0x00000017fff97e24 */ /* 0x000fe2000f8e00ff */
[----:B------:R-:W-:Y:S02]  /*93b0*/  UIADD3.64 UR22, UR14, 0x102, URZ ;  /* 0x000001020e167897 */ /* 0x000fe4000fffe03f */
[----:B------:R-:W-:Y:S01]  /*93c0*/  UIADD3.64 UR50, UR14, 0x300, URZ ;  /* 0x000003000e327897 */ /* 0x000fe2000fffe03f */
[----:B------:R0:W-:Y:S01]  /*93d0*/  STL [R1+0x368], R2 ;  /* 0x0003680201007387 */ /* 0x0001e20000100800 */
[----:B------:R-:W-:Y:S02]  /*93e0*/  UIADD3.64 UR54, UR14, 0x302, URZ ;  /* 0x000003020e367897 */ /* 0x000fe4000fffe03f */
[----:B------:R-:W-:Y:S01]  /*93f0*/  UIADD3.64 UR58, UR14, 0x304, URZ ;  /* 0x000003040e3a7897 */ /* 0x000fe2000fffe03f */
[----:B------:R-:W-:Y:S01]  /*9400*/  STL.64 [R1+0x200], R6 ;  /* 0x0002000601007387 */ /* 0x000fe20000100a00 */
[----:B0-----:R-:W-:-:S05]  /*9410*/  IADD3.X R2, R217, UR19, RZ, P2, !PT ;  /* 0x00000013d9027c10 */ /* 0x001fca00097fe4ff */
[----:B------:R0:W-:Y:S02]  /*9420*/  STL [R1+0x34c], R2 ;  /* 0x00034c0201007387 */ /* 0x0001e40000100800 */
[----:B0-----:R-:W-:Y:S01]  /*9430*/  IADD3 R2, P2, R218, UR18, RZ ;  /* 0x00000012da027c10 */ /* 0x001fe2000ff5e0ff */
[----:B------:R-:W-:-:S04]  /*9440*/  UIADD3.64 UR18, UR14, 0x100, URZ ;  /* 0x000001000e127897 */ /* 0x000fc8000fffe03f */
[----:B------:R0:W-:Y:S04]  /*9450*/  STL [R1+0x370], R2 ;  /* 0x0003700201007387 */ /* 0x0001e80000100800 */
[----:B------:R1:W-:Y:S01]  /*9460*/  STL [R1+0x354], R3 ;  /* 0x0003540301007387 */ /* 0x0003e20000100800 */
[----:B0-----:R-:W-:Y:S02]  /*9470*/  IADD3 R2, P1, R216, UR34, RZ ;  /* 0x00000022d8027c10 */ /* 0x001fe4000ff3e0ff */
[----:B-1----:R-:W-:-:S03]  /*9480*/  IADD3.X R3, R217, UR30, RZ, P0, !PT ;  /* 0x0000001ed9037c10 */ /* 0x002fc600087fe4ff */
[----:B------:R0:W-:Y:S01]  /*9490*/  STL [R1+0x378], R2 ;  /* 0x0003780201007387 */ /* 0x0001e20000100800 */
[----:B------:R-:W-:-:S03]  /*94a0*/  UIADD3.64 UR30, UR14, 0x1fe, URZ ;  /* 0x000001fe0e1e7897 */ /* 0x000fc6000fffe03f */
[----:B------:R1:W-:Y:S01]  /*94b0*/  STL [R1+0x35c], R3 ;  /* 0x00035c0301007387 */ /* 0x0003e20000100800 */
[----:B0-----:R-:W-:Y:S01]  /*94c0*/  IADD3 R2, P0, R218, UR34, RZ ;  /* 0x00000022da027c10 */ /* 0x001fe2000ff1e0ff */
[----:B------:R-:W-:Y:S01]  /*94d0*/  UIADD3.64 UR34, UR14, 0x200, URZ ;  /* 0x000002000e227897 */ /* 0x000fe2000fffe03f */
[----:B-1----:R-:W-:-:S03]  /*94e0*/  IADD3.X R3, R215, UR36, RZ, P3, !PT ;  /* 0x00000024d7037c10 */ /* 0x002fc60009ffe4ff */
[----:B------:R0:W-:Y:S04]  /*94f0*/  STL [R1+0x380], R2 ;  /* 0x0003800201007387 */ /* 0x0001e80000100800 */
[----:B------:R1:W-:Y:S01]  /*9500*/  STL [R1+0x364], R3 ;  /* 0x0003640301007387 */ /* 0x0003e20000100800 */
[----:B0-----:R-:W-:Y:S02]  /*9510*/  IADD3 R2, P3, R216, UR33, RZ ;  /* 0x00000021d8027c10 */ /* 0x001fe4000ff7e0ff */
[----:B-1----:R-:W-:-:S03]  /*9520*/  IADD3.X R3, R217, UR36, RZ, P2, !PT ;  /* 0x00000024d9037c10 */ /* 0x002fc600097fe4ff */
[----:B------:R0:W-:Y:S04]  /*9530*/  STL [R1+0x388], R2 ;  /* 0x0003880201007387 */ /* 0x0001e80000100800 */
[----:B------:R1:W-:Y:S01]  /*9540*/  STL [R1+0x36c], R3 ;  /* 0x00036c0301007387 */ /* 0x0003e20000100800 */
[----:B0-----:R-:W-:Y:S02]  /*9550*/  IADD3 R2, P2, R218, UR33, RZ ;  /* 0x00000021da027c10 */ /* 0x001fe4000ff5e0ff */
[----:B-1----:R-:W-:-:S03]  /*9560*/  IADD3.X R3, R215, UR32, RZ, P1, !PT ;  /* 0x00000020d7037c10 */ /* 0x002fc60008ffe4ff */
[----:B------:R0:W-:Y:S01]  /*9570*/  STL [R1+0x390], R2 ;  /* 0x0003900201007387 */ /* 0x0001e20000100800 */
[----:B------:R-:W-:-:S03]  /*9580*/  IADD3 R5, P1, R216, UR8, RZ ;  /* 0x00000008d8057c10 */ /* 0x000fc6000ff3e0ff */
[----:B------:R1:W-:Y:S01]  /*9590*/  STL [R1+0x374], R3 ;  /* 0x0003740301007387 */ /* 0x0003e20000100800 */
[----:B0-----:R-:W-:Y:S02]  /*95a0*/  IADD3.X R2, R217, UR32, RZ, P0, !PT ;  /* 0x00000020d9027c10 */ /* 0x001fe400087fe4ff */
[----:B-1----:R-:W-:-:S03]  /*95b0*/  LOP3.LUT R3, R4, 0x70, RZ, 0x3c, !PT ;  /* 0x0000007004037812 */ /* 0x002fc600078e3cff */
[----:B------:R0:W-:Y:S01]  /*95c0*/  STL [R1+0x37c], R2 ;  /* 0x00037c0201007387 */ /* 0x0001e20000100800 */
[----:B------:R-:W-:-:S03]  /*95d0*/  IADD3.X R3, R215, UR17, RZ, P3, !PT ;  /* 0x00000011d7037c10 */ /* 0x000fc60009ffe4ff */
        /* <DEDUP_REMOVED lines=46> */
[----:B------:R1:W-:Y:S01]  /*98c0*/  STL [R1+0x208], R3 ;  /* 0x0002080301007387 */ /* 0x0003e20000100800 */
[----:B------:R-:W-:-:S03]  /*98d0*/  IADD3.X R252, R215, UR16, RZ, P1, !PT ;  /* 0x00000010d7fc7c10 */ /* 0x000fc60008ffe4ff */
[----:B------:R2:W-:Y:S01]  /*98e0*/  STL [R1+0x3dc], R5 ;  /* 0x0003dc0501007387 */ /* 0x0005e20000100800 */
[----:B0-----:R-:W-:Y:S02]  /*98f0*/  IADD3 R2, P0, R218, UR56, RZ ;  /* 0x00000038da027c10 */ /* 0x001fe4000ff1e0ff */
[----:B-1----:R-:W-:-:S03]  /*9900*/  LOP3.LUT R3, R22, 0x8, RZ, 0xfc, !PT ;  /* 0x0000000816037812 */ /* 0x002fc600078efcff */
[----:B------:R0:W-:Y:S01]  /*9910*/  STL [R1+0x210], R2 ;  /* 0x0002100201007387 */ /* 0x0001e20000100800 */
[----:B------:R-:W-:Y:S02]  /*9920*/  IADD3.X R3, R217, UR29, RZ, P2, !PT ;  /* 0x0000001dd9037c10 */ /* 0x000fe400097fe4ff */
[----:B--2---:R-:W-:Y:S02]  /*9930*/  LOP3.LUT R5, R237, 0x1, RZ, 0x3c, !PT ;  /* 0x00000001ed057812 */ /* 0x004fe400078e3cff */
[----:B0-----:R-:W-:-:S05]  /*9940*/  IADD3.X R2, R215, UR29, RZ, P3, !PT ;  /* 0x0000001dd7027c10 */ /* 0x001fca0009ffe4ff */
[----:B------:R0:W-:Y:S04]  /*9950*/  STL [R1+0x3e4], R2 ;  /* 0x0003e40201007387 */ /* 0x0001e80000100800 */
[----:B------:R1:W-:Y:S01]  /*9960*/  STL [R1+0x3ec], R3 ;  /* 0x0003ec0301007387 */ /* 0x0003e20000100800 */
[----:B0-----:R-:W-:-:S05]  /*9970*/  IADD3.X R2, R217, UR16, RZ, P0, !PT ;  /* 0x00000010d9027c10 */ /* 0x001fca00087fe4ff */
[----:B------:R1:W-:Y:S02]  /*9980*/  STL [R1+0x20c], R2 ;  /* 0x00020c0201007387 */ /* 0x0003e40000100800 */
.L_x_1:
[----:B------:R-:W2:Y:S04]  /*9990*/  LDL R5, [R1+0x208] ;  /* 0x0002080001057983 */ /* 0x000ea80000100800 */
[----:B------:R-:W3:Y:S04]  /*99a0*/  LDL R10, [R1+0x210] ;  /* 0x00021000010a7983 */ /* 0x000ee80000100800 */
[----:B------:R-:W4:Y:S04]  /*99b0*/  LDL R21, [R1+0x218] ;  /* 0x0002180001157983 */ /* 0x000f280000100800 */
[----:B------:R-:W4:Y:S04]  /*99c0*/  LDL R12, [R1+0x20c] ;  /* 0x00020c00010c7983 */ /* 0x000f280000100800 */
[----:B------:R-:W4:Y:S04]  /*99d0*/  LDL R20, [R1+0x220] ;  /* 0x0002200001147983 */ /* 0x000f280000100800 */
[----:B------:R-:W4:Y:S04]  /*99e0*/  LDL R19, [R1+0x214] ;  /* 0x0002140001137983 */ /* 0x000f280000100800 */
[----:B------:R-:W4:Y:S01]  /*99f0*/  LDL R18, [R1+0x228] ;  /* 0x0002280001127983 */ /* 0x000f220000100800 */
[----:B------:R-:W-:-:S03]  /*9a00*/  USHF.R.S32.HI UR8, URZ, 0x1f, UR5 ;  /* 0x0000001f3f087899 */ /* 0x000fc60008011405 */
[----:B------:R-:W4:Y:S04]  /*9a10*/  LDL R16, [R1+0x21c] ;  /* 0x00021c0001107983 */ /* 0x000f280000100800 */
[----:B------:R-:W4:Y:S01]  /*9a20*/  LDL R15, [R1+0x230] ;  /* 0x00023000010f7983 */ /* 0x000f220000100800 */
[----:B-1---5:R-:W-:-:S03]  /*9a30*/  IADD3 R2, P0, R216, UR5, RZ ;  /* 0x00000005d8027c10 */ /* 0x022fc6000ff1e0ff */
[----:B------:R-:W4:Y:S01]  /*9a40*/  LDL R11, [R1+0x224] ;  /* 0x00022400010b7983 */ /* 0x000f220000100800 */
[----:B------:R-:W-:Y:S02]  /*9a50*/  IADD3.X R3, R215, UR8, RZ, P0, !PT ;  /* 0x00000008d7037c10 */ /* 0x000fe400087fe4ff */
[----:B------:R-:W-:Y:S01]  /*9a60*/  IADD3 R6, P1, R218, UR5, RZ ;  /* 0x00000005da067c10 */ /* 0x000fe2000ff3e0ff */
[----:B------:R-:W-:Y:S01]  /*9a70*/  STL [R1+0x8f4], R101 ;  /* 0x0008f46501007387 */ /* 0x000fe20000100800 */
[----:B------:R-:W-:Y:S02]  /*9a80*/  MOV R200, UR54 ;  /* 0x0000003600c87c02 */ /* 0x000fe40008000f00 */
[----:B------:R-:W-:Y:S01]  /*9a90*/  MOV R201, UR55 ;  /* 0x0000003700c97c02 */ /* 0x000fe20008000f00 */
[----:B------:R0:W-:Y:S01]  /*9aa0*/  STL [R1+0x8f0], R97 ;  /* 0x0008f06101007387 */ /* 0x0001e20000100800 */
[----:B------:R-:W-:Y:S02]  /*9ab0*/  MOV R199, UR59 ;  /* 0x0000003b00c77c02 */ /* 0x000fe40008000f00 */
[----:B------:R-:W-:Y:S01]  /*9ac0*/  MOV R198, UR58 ;  /* 0x0000003a00c67c02 */ /* 0x000fe20008000f00 */
[----:B------:R-:W-:Y:S04]  /*9ad0*/  STL [R1+0x834], R241 ;  /* 0x000834f101007387 */ /* 0x000fe80000100800 */
[----:B------:R-:W-:Y:S04]  /*9ae0*/  STL [R1+0x830], R240 ;  /* 0x000830f001007387 */ /* 0x000fe80000100800 */
[----:B------:R-:W-:Y:S04]  /*9af0*/  STL [R1+0x838], R216 ;  /* 0x000838d801007387 */ /* 0x000fe80000100800 */
[----:B------:R-:W-:Y:S04]  /*9b00*/  STL [R1+0x83c], R218 ;  /* 0x00083cda01007387 */ /* 0x000fe80000100800 */
[----:B------:R-:W-:Y:S01]  /*9b10*/  STL [R1+0x840], R215 ;  /* 0x000840d701007387 */ /* 0x000fe20000100800 */
[----:B------:R-:W-:-:S03]  /*9b20*/  IADD3.X R7, R217, UR8, RZ, P1, !PT ;  /* 0x00000008d9077c10 */ /* 0x000fc60008ffe4ff */
[----:B------:R-:W4:Y:S04]  /*9b30*/  LDL R17, [R1+0x22c] ;  /* 0x00022c0001117983 */ /* 0x000f280000100800 */
[----:B------:R3:W4:Y:S04]  /*9b40*/  LDG.E.U8 R196, desc[UR6][R2.64] ;  /* 0x0000000602c47981 */ /* 0x000728000c1e1100 */
[----:B------:R4:W4:Y:S01]  /*9b50*/  LDG.E.U8 R195, desc[UR6][R6.64] ;  /* 0x0000000606c37981 */ /* 0x000922000c1e1100 */
[----:B--2---:R-:W-:-:S03]  /*9b60*/  IADD3 R8, P0, R5, UR5, RZ ;  /* 0x0000000505087c10 */ /* 0x004fc6000ff1e0ff */
[----:B------:R-:W2:Y:S01]  /*9b70*/  LDL R5, [R1+0x238] ;  /* 0x0002380001057983 */ /* 0x000ea20000100800 */
[----:B---3--:R-:W-:-:S03]  /*9b80*/  IADD3 R2, P1, R10, UR5, RZ ;  /* 0x000000050a027c10 */ /* 0x008fc6000ff3e0ff */
[----:B------:R-:W-:Y:S04]  /*9b90*/  STL [R1+0x844], R217 ;  /* 0x000844d901007387 */ /* 0x000fe80000100800 */
[----:B------:R-:W3:Y:S04]  /*9ba0*/  LDL R10, [R1+0x240] ;  /* 0x00024000010a7983 */ /* 0x000ee80000100800 */
[----:B------:R-:W3:Y:S04]  /*9bb0*/  LDL R14, [R1+0x234] ;  /* 0x00023400010e7983 */ /* 0x000ee80000100800 */
[----:B------:R-:W3:Y:S01]  /*9bc0*/  LDL R13, [R1+0x248] ;  /* 0x00024800010d7983 */ /* 0x000ee20000100800 */
[----:B------:R-:W-:-:S02]  /*9bd0*/  IADD3.X R9, R252, UR8, RZ, P0, !PT ;  /* 0x00000008fc097c10 */ /* 0x000fc400087fe4ff */
[----:B----4-:R-:W-:Y:S01]  /*9be0*/  IADD3 R6, P0, R21, UR5, RZ ;  /* 0x0000000515067c10 */ /* 0x010fe2000ff1e0ff */
[----:B------:R-:W-:Y:S01]  /*9bf0*/  STL [R1+0x848], R252 ;  /* 0x000848fc01007387 */ /* 0x000fe20000100800 */
[----:B------:R-:W-:-:S03]  /*9c00*/  IADD3.X R3, R12, UR8, RZ, P1, !PT ;  /* 0x000000080c037c10 */ /* 0x000fc60008ffe4ff */
[----:B------:R-:W4:Y:S04]  /*9c10*/  LDL R21, [R1+0x23c] ;  /* 0x00023c0001157983 */ /* 0x000f280000100800 */
[----:B------:R-:W4:Y:S01]  /*9c20*/  LDL R12, [R1+0x250] ;  /* 0x00025000010c7983 */ /* 0x000f220000100800 */
[----:B------:R-:W-:-:S03]  /*9c30*/  IADD3.X R7, R19, UR8, RZ, P0, !PT ;  /* 0x0000000813077c10 */ /* 0x000fc600087fe4ff */
[----:B------:R1:W4:Y:S04]  /*9c40*/  LDG.E.U8 R194, desc[UR6][R8.64] ;  /* 0x0000000608c27981 */ /* 0x000328000c1e1100 */
[----:B------:R-:W4:Y:S04]  /*9c50*/  LDL R19, [R1+0x258] ;  /* 0x0002580001137983 */ /* 0x000f280000100800 */
[----:B------:R0:W4:Y:S01]  /*9c60*/  LDG.E.U8 R193, desc[UR6][R2.64] ;  /* 0x0000000602c17981 */ /* 0x000122000c1e1100 */
[----:B-1----:R-:W-:-:S03]  /*9c70*/  IADD3 R8, P1, R20, UR5, RZ ;  /* 0x0000000514087c10 */ /* 0x002fc6000ff3e0ff */
[----:B------:R-:W4:Y:S01]  /*9c80*/  LDL R20, [R1+0x244] ;  /* 0x0002440001147983 */ /* 0x000f220000100800 */
[----:B------:R-:W-:-:S03]  /*9c90*/  IADD3.X R9, R16, UR8, RZ, P1, !PT ;  /* 0x0000000810097c10 */ /* 0x000fc60008ffe4ff */
[----:B------:R1:W4:Y:S01]  /*9ca0*/  LDG.E.U8 R192, desc[UR6][R6.64] ;  /* 0x0000000606c07981 */ /* 0x000322000c1e1100 */
[----:B0-----:R-:W-:-:S03]  /*9cb0*/  IADD3 R2, P0, R18, UR5, RZ ;  /* 0x0000000512027c10 */ /* 0x001fc6000ff1e0ff */
[----:B------:R-:W4:Y:S04]  /*9cc0*/  LDL R18, [R1+0x24c] ;  /* 0x00024c0001127983 */ /* 0x000f280000100800 */
[----:B------:R-:W4:Y:S01]  /*9cd0*/  LDL R16, [R1+0x260] ;  /* 0x0002600001107983 */ /* 0x000f220000100800 */
[----:B-1----:R-:W-:-:S03]  /*9ce0*/  IADD3 R6, P1, R15, UR5, RZ ;  /* 0x000000050f067c10 */ /* 0x002fc6000ff3e0ff */
[----:B------:R-:W4:Y:S01]  /*9cf0*/  LDL R15, [R1+0x254] ;  /* 0x00025400010f7983 */ /* 0x000f220000100800 */
[----:B------:R-:W-:-:S03]  /*9d00*/  IADD3.X R3, R11, UR8, RZ, P0, !PT ;  /* 0x000000080b037c10 */ /* 0x000fc600087fe4ff */
[----:B------:R2:W4:Y:S04]  /*9d10*/  LDG.E.U8 R191, desc[UR6][R8.64] ;  /* 0x0000000608bf7981 */ /* 0x000528000c1e1100 */
[----:B------:R-:W4:Y:S01]  /*9d20*/  LDL R11, [R1+0x268] ;  /* 0x00026800010b7983 */ /* 0x000f220000100800 */
[----:B------:R-:W-:-:S03]  /*9d30*/  IADD3.X R7, R17, UR8, RZ, P1, !PT ;  /* 0x0000000811077c10 */ /* 0x000fc60008ffe4ff */
[----:B------:R-:W4:Y:S04]  /*9d40*/  LDL R17, [R1+0x270] ;  /* 0x0002700001117983 */ /* 0x000f280000100800 */
[----:B------:R3:W4:Y:S04]  /*9d50*/  LDG.E.U8 R190, desc[UR6][R2.64] ;  /* 0x0000000602be7981 */ /* 0x000728000c1e1100 */
[----:B------:R0:W4:Y:S04]  /*9d60*/  LDG.E.U8 R189, desc[UR6][R6.64] ;  /* 0x0000000606bd7981 */ /* 0x000128000c1e1100 */
[----:B------:R-:W4:Y:S04]  /*9d70*/  LDL R23, [R1+0x2e8] ;  /* 0x0002e80001177983 */ /* 0x000f280000100800 */
        /* <DEDUP_REMOVED lines=11> */
[----:B------:R-:W4:Y:S01]  /*9e30*/  LDL R204, [R1+0x3e8] ;  /* 0x0003e80001cc7983 */ /* 0x000f220000100800 */
[----:B--2---:R-:W-:-:S03]  /*9e40*/  IADD3 R8, P0, R5, UR5, RZ ;  /* 0x0000000505087c10 */ /* 0x004fc6000ff1e0ff */
[----:B------:R-:W2:Y:S01]  /*9e50*/  LDL R5, [R1+0x25c] ;  /* 0x00025c0001057983 */ /* 0x000ea20000100800 */
[----:B---3--:R-:W-:-:S03]  /*9e60*/  IADD3 R2, P1, R10, UR5, RZ ;  /* 0x000000050a027c10 */ /* 0x008fc6000ff3e0ff */
[----:B------:R-:W3:Y:S01]  /*9e70*/  LDL R10, [R1+0x264] ;  /* 0x00026400010a7983 */ /* 0x000ee20000100800 */
[----:B------:R-:W-:-:S03]  /*9e80*/  IADD3.X R9, R14, UR8, RZ, P0, !PT ;  /* 0x000000080e097c10 */ /* 0x000fc600087fe4ff */
[----:B------:R-:W3:Y:S01]  /*9e90*/  LDL R14, [R1+0x278] ;  /* 0x00027800010e7983 */ /* 0x000ee20000100800 */
[----:B0-----:R-:W-:-:S03]  /*9ea0*/  IADD3 R6, P0, R13, UR5, RZ ;  /* 0x000000050d067c10 */ /* 0x001fc6000ff1e0ff */
[----:B------:R-:W3:Y:S04]  /*9eb0*/  LDL R13, [R1+0x26c] ;  /* 0x00026c00010d7983 */ /* 0x000ee80000100800 */
[----:B------:R0:W3:Y:S01]  /*9ec0*/  LDG.E.U8 R188, desc[UR6][R8.64] ;  /* 0x0000000608bc7981 */ /* 0x0000e2000c1e1100 */
[----:B----4-:R-:W-:-:S03]  /*9ed0*/  IADD3.X R3, R21, UR8, RZ, P1, !PT ;  /* 0x0000000815037c10 */ /* 0x010fc60008ffe4ff */
[----:B------:R-:W4:Y:S04]  /*9ee0*/  LDL R21, [R1+0x280] ;  /* 0x0002800001157983 */ /* 0x000f280000100800 */
[----:B------:R1:W4:Y:S01]  /*9ef0*/  LDG.E.U8 R187, desc[UR6][R2.64] ;  /* 0x0000000602bb7981 */ /* 0x000322000c1e1100 */
[----:B0-----:R-:W-:-:S03]  /*9f00*/  IADD3 R8, P1, R12, UR5, RZ ;  /* 0x000000050c087c10 */ /* 0x001fc6000ff3e0ff */
[----:B------:R-:W4:Y:S01]  /*9f10*/  LDL R12, [R1+0x274] ;  /* 0x00027400010c7983 */ /* 0x000f220000100800 */
[----:B------:R-:W-:-:S03]  /*9f20*/  IADD3.X R7, R20, UR8, RZ, P0, !PT ;  /* 0x0000000814077c10 */ /* 0x000fc600087fe4ff */
[----:B------:R-:W4:Y:S01]  /*9f30*/  LDL R20, [R1+0x288] ;  /* 0x0002880001147983 */ /* 0x000f220000100800 */
[----:B-1----:R-:W-:-:S03]  /*9f40*/  IADD3 R2, P0, R19, UR5, RZ ;  /* 0x0000000513027c10 */ /* 0x002fc6000ff1e0ff */
[----:B------:R-:W4:Y:S01]  /*9f50*/  LDL R19, [R1+0x27c] ;  /* 0x00027c0001137983 */ /* 0x000f220000100800 */
[----:B------:R-:W-:-:S03]  /*9f60*/  IADD3.X R9, R18, UR8, RZ, P1, !PT ;  /* 0x0000000812097c10 */ /* 0x000fc60008ffe4ff */
[----:B------:R0:W4:Y:S04]  /*9f70*/  LDG.E.U8 R186, desc[UR6][R6.64] ;  /* 0x0000000606ba7981 */ /* 0x000128000c1e1100 */
[----:B------:R-:W4:Y:S01]  /*9f80*/  LDL R18, [R1+0x290] ;  /* 0x0002900001127983 */ /* 0x000f220000100800 */
[----:B------:R-:W-:-:S03]  /*9f90*/  IADD3.X R3, R15, UR8, RZ, P0, !PT ;  /* 0x000000080f037c10 */ /* 0x000fc600087fe4ff */
[----:B------:R-:W4:Y:S01]  /*9fa0*/  LDL R15, [R1+0x298] ;  /* 0x00029800010f7983 */ /* 0x000f220000100800 */
[----:B0-----:R-:W-:-:S03]  /*9fb0*/  IADD3 R6, P1, R16, UR5, RZ ;  /* 0x0000000510067c10 */ /* 0x001fc6000ff3e0ff */
[----:B------:R-:W4:Y:S04]  /*9fc0*/  LDL R16, [R1+0x284] ;  /* 0x0002840001107983 */ /* 0x000f280000100800 */
[----:B------:R0:W4:Y:S04]  /*9fd0*/  LDG.E.U8 R185, desc[UR6][R8.64] ;  /* 0x0000000608b97981 */ /* 0x000128000c1e1100 */
[----:B------:R1:W4:Y:S01]  /*9fe0*/  LDG.E.U8 R184, desc[UR6][R2.64] ;  /* 0x0000000602b87981 */ /* 0x000322000c1e1100 */
[----:B0-----:R-:W-:-:S03]  /*9ff0*/  IADD3 R8, P0, R11, UR5, RZ ;  /* 0x000000050b087c10 */ /* 0x001fc6000ff1e0ff */
[----:B------:R-:W4:Y:S01]  /*a000*/  LDL R11, [R1+0x28c] ;  /* 0x00028c00010b7983 */ /* 0x000f220000100800 */
[----:B--2---:R-:W-:-:S03]  /*a010*/  IADD3.X R7, R5, UR8, RZ, P1, !PT ;  /* 0x0000000805077c10 */ /* 0x004fc60008ffe4ff */
[----:B------:R-:W2:Y:S01]  /*a020*/  LDL R5, [R1+0x2a0] ;  /* 0x0002a00001057983 */ /* 0x000ea20000100800 */
[----:B-1----:R-:W-:-:S03]  /*a030*/  IADD3 R2, P1, R17, UR5, RZ ;  /* 0x0000000511027c10 */ /* 0x002fc6000ff3e0ff */
[----:B------:R-:W2:Y:S01]  /*a040*/  LDL R17, [R1+0x294] ;  /* 0x0002940001117983 */ /* 0x000ea20000100800 */
[----:B---3--:R-:W-:-:S03]  /*a050*/  IADD3.X R9, R10, UR8, RZ, P0, !PT ;  /* 0x000000080a097c10 */ /* 0x008fc600087fe4ff */
[----:B------:R0:W3:Y:S04]  /*a060*/  LDG.E.U8 R183, desc[UR6][R6.64] ;  /* 0x0000000606b77981 */ /* 0x0000e8000c1e1100 */
[----:B------:R-:W3:Y:S01]  /*a070*/  LDL R10, [R1+0x2a8] ;  /* 0x0002a800010a7983 */ /* 0x000ee20000100800 */
[----:B------:R-:W-:-:S03]  /*a080*/  IADD3.X R3, R13, UR8, RZ, P1, !PT ;  /* 0x000000080d037c10 */ /* 0x000fc60008ffe4ff */
[----:B------:R-:W3:Y:S01]  /*a090*/  LDL R13, [R1+0x2b0] ;  /* 0x0002b000010d7983 */ /* 0x000ee20000100800 */
[----:B0-----:R-:W-:-:S03]  /*a0a0*/  IADD3 R6, P0, R14, UR5, RZ ;  /* 0x000000050e067c10 */ /* 0x001fc6000ff1e0ff */
[----:B------:R-:W3:Y:S04]  /*a0b0*/  LDL R14, [R1+0x29c] ;  /* 0x00029c00010e7983 */ /* 0x000ee80000100800 */
[----:B------:R0:W3:Y:S04]  /*a0c0*/  LDG.E.U8 R182, desc[UR6][R8.64] ;  /* 0x0000000608b67981 */ /* 0x0000e8000c1e1100 */
[----:B------:R1:W3:Y:S01]  /*a0d0*/  LDG.E.U8 R181, desc[UR6][R2.64] ;  /* 0x0000000602b57981 */ /* 0x0002e2000c1e1100 */
[----:B----4-:R-:W-:-:S03]  /*a0e0*/  IADD3.X R7, R12, UR8, RZ, P0, !PT ;  /* 0x000000080c077c10 */ /* 0x010fc600087fe4ff */
[----:B------:R-:W4:Y:S01]  /*a0f0*/  LDL R12, [R1+0x2b8] ;  /* 0x0002b800010c7983 */ /* 0x000f220000100800 */
[----:B0-----:R-:W-:-:S03]  /*a100*/  IADD3 R8, P1, R21, UR5, RZ ;  /* 0x0000000515087c10 */ /* 0x001fc6000ff3e0ff */
[----:B------:R-:W4:Y:S04]  /*a110*/  LDL R21, [R1+0x2a4] ;  /* 0x0002a40001157983 */ /* 0x000f280000100800 */
[----:B------:R0:W4:Y:S01]  /*a120*/  LDG.E.U8 R180, desc[UR6][R6.64] ;  /* 0x0000000606b47981 */ /* 0x000122000c1e1100 */
[----:B-1----:R-:W-:-:S03]  /*a130*/  IADD3 R2, P0, R20, UR5, RZ ;  /* 0x0000000514027c10 */ /* 0x002fc6000ff1e0ff */
[----:B------:R-:W4:Y:S01]  /*a140*/  LDL R20, [R1+0x2ac] ;  /* 0x0002ac0001147983 */ /* 0x000f220000100800 */
[----:B------:R-:W-:-:S03]  /*a150*/  IADD3.X R9, R19, UR8, RZ, P1, !PT ;  /* 0x0000000813097c10 */ /* 0x000fc60008ffe4ff */
[----:B------:R-:W4:Y:S04]  /*a160*/  LDL R19, [R1+0x2c0] ;  /* 0x0002c00001137983 */ /* 0x000f280000100800 */
[----:B------:R1:W4:Y:S01]  /*a170*/  LDG.E.U8 R179, desc[UR6][R8.64] ;  /* 0x0000000608b37981 */ /* 0x000322000c1e1100 */
[----:B0-----:R-:W-:-:S03]  /*a180*/  IADD3 R6, P1, R18, UR5, RZ ;  /* 0x0000000512067c10 */ /* 0x001fc6000ff3e0ff */
[----:B------:R-:W4:Y:S01]  /*a190*/  LDL R18, [R1+0x2b4] ;  /* 0x0002b40001127983 */ /* 0x000f220000100800 */
[----:B------:R-:W-:-:S03]  /*a1a0*/  IADD3.X R3, R16, UR8, RZ, P0, !PT ;  /* 0x0000000810037c10 */ /* 0x000fc600087fe4ff */
[----:B------:R-:W4:Y:S01]  /*a1b0*/  LDL R16, [R1+0x2c8] ;  /* 0x0002c80001107983 */ /* 0x000f220000100800 */
[----:B-1----:R-:W-:-:S03]  /*a1c0*/  IADD3 R8, P0, R15, UR5, RZ ;  /* 0x000000050f087c10 */ /* 0x002fc6000ff1e0ff */
[----:B------:R-:W4:Y:S04]  /*a1d0*/  LDL R15, [R1+0x2bc] ;  /* 0x0002bc00010f7983 */ /* 0x000f280000100800 */
[----:B------:R2:W4:Y:S01]  /*a1e0*/  LDG.E.U8 R178, desc[UR6][R2.64] ;  /* 0x0000000602b27981 */ /* 0x000522000c1e1100 */
[----:B------:R-:W-:-:S03]  /*a1f0*/  IADD3.X R7, R11, UR8, RZ, P1, !PT ;  /* 0x000000080b077c10 */ /* 0x000fc60008ffe4ff */
[----:B------:R-:W4:Y:S04]  /*a200*/  LDL R11, [R1+0x2d0] ;  /* 0x0002d000010b7983 */ /* 0x000f280000100800 */
[----:B------:R3:W4:Y:S01]  /*a210*/  LDG.E.U8 R177, desc[UR6][R6.64] ;  /* 0x0000000606b17981 */ /* 0x000722000c1e1100 */
[----:B--2---:R-:W-:-:S03]  /*a220*/  IADD3 R2, P1, R5, UR5, RZ ;  /* 0x0000000505027c10 */ /* 0x004fc6000ff3e0ff */
[----:B------:R-:W2:Y:S01]  /*a230*/  LDL R5, [R1+0x2c4] ;  /* 0x0002c40001057983 */ /* 0x000ea20000100800 */
[----:B------:R-:W-:-:S03]  /*a240*/  IADD3.X R9, R17, UR8, RZ, P0, !PT ;  /* 0x0000000811097c10 */ /* 0x000fc600087fe4ff */
[----:B------:R-:W2:Y:S04]  /*a250*/  LDL R17, [R1+0x2d8] ;  /* 0x0002d80001117983 */ /* 0x000ea80000100800 */
[----:B------:R0:W2:Y:S01]  /*a260*/  LDG.E.U8 R176, desc[UR6][R8.64] ;  /* 0x0000000608b07981 */ /* 0x0000a2000c1e1100 */
        /* <DEDUP_REMOVED lines=8> */
[----:B------:R-:W4:Y:S01]  /*a2f0*/  LDL R21, [R1+0x2f0] ;  /* 0x0002f00001157983 */ /* 0x000f220000100800 */
[----:B0-----:R-:W-:-:S03]  /*a300*/  IADD3 R2, P0, R12, UR5, RZ ;  /* 0x000000050c027c10 */ /* 0x001fc6000ff1e0ff */
[----:B------:R-:W4:Y:S01]  /*a310*/  LDL R12, [R1+0x2dc] ;  /* 0x0002dc00010c7983 */ /* 0x000f220000100800 */
[----:B------:R-:W-:-:S03]  /*a320*/  IADD3.X R9, R20, UR8, RZ, P1, !PT ;  /* 0x0000000814097c10 */ /* 0x000fc60008ffe4ff */
[----:B------:R0:W4:Y:S04]  /*a330*/  LDG.E.U8 R174, desc[UR6][R6.64] ;  /* 0x0000000606ae7981 */ /* 0x000128000c1e1100 */
        /* <DEDUP_REMOVED lines=17> */
[----:B------:R-:W2:Y:S04]  /*a450*/  LDL R17, [R1+0x304] ;  /* 0x0003040001117983 */ /* 0x000ea80000100800 */
[----:B------:R0:W2:Y:S01]  /*a460*/  LDG.E.U8 R170, desc[UR6][R8.64] ;  /* 0x0000000608aa7981 */ /* 0x0000a2000c1e1100 */
[----:B---3--:R-:W-:-:S03]  /*a470*/  IADD3.X R3, R10, UR8, RZ, P1, !PT ;  /* 0x000000080a037c10 */ /* 0x008fc60008ffe4ff */
[----:B------:R-:W3:Y:S04]  /*a480*/  LDL R10, [R1+0x310] ;  /* 0x00031000010a7983 */ /* 0x000ee80000100800 */
[----:B------:R1:W3:Y:S01]  /*a490*/  LDG.E.U8 R169, desc[UR6][R2.64] ;  /* 0x0000000602a97981 */ /* 0x0002e2000c1e1100 */
[----:B0-----:R-:W-:-:S03]  /*a4a0*/  IADD3 R8, P1, R14, UR5, RZ ;  /* 0x000000050e087c10 */ /* 0x001fc6000ff3e0ff */
[----:B------:R-:W3:Y:S01]  /*a4b0*/  LDL R14, [R1+0x318] ;  /* 0x00031800010e7983 */ /* 0x000ee20000100800 */
[----:B------:R-:W-:-:S03]  /*a4c0*/  IADD3.X R7, R13, UR8, RZ, P0, !PT ;  /* 0x000000080d077c10 */ /* 0x000fc600087fe4ff */
[----:B------:R-:W3:Y:S01]  /*a4d0*/  LDL R13, [R1+0x30c] ;  /* 0x00030c00010d7983 */ /* 0x000ee20000100800 */
[----:B----4-:R-:W-:-:S03]  /*a4e0*/  IADD3.X R9, R12, UR8, RZ, P1, !PT ;  /* 0x000000080c097c10 */ /* 0x010fc60008ffe4ff */
[----:B------:R0:W4:Y:S04]  /*a4f0*/  LDG.E.U8 R168, desc[UR6][R6.64] ;  /* 0x0000000606a87981 */ /* 0x000128000c1e1100 */
[----:B------:R-:W4:Y:S01]  /*a500*/  LDL R12, [R1+0x314] ;  /* 0x00031400010c7983 */ /* 0x000f220000100800 */
[----:B-1----:R-:W-:-:S03]  /*a510*/  IADD3 R2, P0, R23, UR5, RZ ;  /* 0x0000000517027c10 */ /* 0x002fc6000ff1e0ff */
[----:B------:R1:W4:Y:S01]  /*a520*/  LDG.E.U8 R167, desc[UR6][R8.64] ;  /* 0x0000000608a77981 */ /* 0x000322000c1e1100 */
[----:B------:R-:W-:Y:S02]  /*a530*/  IADD3.X R3, R20, UR8, RZ, P0, !PT ;  /* 0x0000000814037c10 */ /* 0x000fe400087fe4ff */
[----:B0-----:R-:W-:Y:S01]  /*a540*/  IADD3 R6, P1, R21, UR5, RZ ;  /* 0x0000000515067c10 */ /* 0x001fe2000ff3e0ff */
[----:B------:R-:W4:Y:S04]  /*a550*/  LDL R23, [R1+0x320] ;  /* 0x0003200001177983 */ /* 0x000f280000100800 */
[----:B------:R-:W4:Y:S01]  /*a560*/  LDL R21, [R1+0x328] ;  /* 0x0003280001157983 */ /* 0x000f220000100800 */
[----:B-1----:R-:W-:-:S03]  /*a570*/  IADD3 R8, P0, R19, UR5, RZ ;  /* 0x0000000513087c10 */ /* 0x002fc6000ff1e0ff */
[----:B------:R-:W4:Y:S01]  /*a580*/  LDL R20, [R1+0x31c] ;  /* 0x00031c0001147983 */ /* 0x000f220000100800 */
[----:B------:R-:W-:-:S03]  /*a590*/  IADD3.X R7, R16, UR8, RZ, P1, !PT ;  /* 0x0000000810077c10 */ /* 0x000fc60008ffe4ff */
[----:B------:R0:W4:Y:S01]  /*a5a0*/  LDG.E.U8 R166, desc[UR6][R2.64] ;  /* 0x0000000602a67981 */ /* 0x000122000c1e1100 */
[----:B------:R-:W-:-:S03]  /*a5b0*/  IADD3.X R9, R15, UR8, RZ, P0, !PT ;  /* 0x000000080f097c10 */ /* 0x000fc600087fe4ff */
[----:B------:R-:W4:Y:S04]  /*a5c0*/  LDL R16, [R1+0x324] ;  /* 0x0003240001107983 */ /* 0x000f280000100800 */
[----:B------:R-:W4:Y:S01]  /*a5d0*/  LDL R15, [R1+0x338] ;  /* 0x00033800010f7983 */ /* 0x000f220000100800 */
[----:B0-----:R-:W-:-:S03]  /*a5e0*/  IADD3 R2, P1, R18, UR5, RZ ;  /* 0x0000000512027c10 */ /* 0x001fc6000ff3e0ff */
[----:B------:R-:W4:Y:S04]  /*a5f0*/  LDL R19, [R1+0x330] ;  /* 0x0003300001137983 */ /* 0x000f280000100800 */
[----:B------:R-:W4:Y:S04]  /*a600*/  LDL R18, [R1+0x32c] ;  /* 0x00032c0001127983 */ /* 0x000f280000100800 */
[----:B------:R0:W4:Y:S04]  /*a610*/  LDG.E.U8 R165, desc[UR6][R6.64] ;  /* 0x0000000606a57981 */ /* 0x000128000c1e1100 */
[----:B------:R-:W4:Y:S01]  /*a620*/  LDG.E.U8 R164, desc[UR6][R8.64] ;  /* 0x0000000608a47981 */ /* 0x000f22000c1e1100 */
[----:B0-----:R-:W-:-:S02]  /*a630*/  IADD3 R6, P0, R11, UR5, RZ ;  /* 0x000000050b067c10 */ /* 0x001fc4000ff1e0ff */
[----:B--2---:R-:W-:Y:S02]  /*a640*/  IADD3.X R3, R5, UR8, RZ, P1, !PT ;  /* 0x0000000805037c10 */ /* 0x004fe40008ffe4ff */
[----:B------:R-:W2:Y:S01]  /*a650*/  LDL R5, [R1+0x340] ;  /* 0x0003400001057983 */ /* 0x000ea20000100800 */
[----:B------:R-:W-:-:S03]  /*a660*/  IADD3.X R7, R17, UR8, RZ, P0, !PT ;  /* 0x0000000811077c10 */ /* 0x000fc600087fe4ff */
[----:B------:R-:W2:Y:S04]  /*a670*/  LDL R17, [R1+0x334] ;  /* 0x0003340001117983 */ /* 0x000ea80000100800 */
[----:B------:R0:W2:Y:S01]  /*a680*/  LDG.E.U8 R163, desc[UR6][R2.64] ;  /* 0x0000000602a37981 */ /* 0x0000a2000c1e1100 */
[----:B---3--:R-:W-:-:S03]  /*a690*/  IADD3 R10, P1, R10, UR5, RZ ;  /* 0x000000050a0a7c10 */ /* 0x008fc6000ff3e0ff */
[----:B------:R-:W3:Y:S01]  /*a6a0*/  LDG.E.U8 R162, desc[UR6][R6.64] ;  /* 0x0000000606a27981 */ /* 0x000ee2000c1e1100 */
[----:B0-----:R-:W-:-:S03]  /*a6b0*/  IADD3 R2, P0, R14, UR5, RZ ;  /* 0x000000050e027c10 */ /* 0x001fc6000ff1e0ff */
[----:B------:R-:W3:Y:S01]  /*a6c0*/  LDL R14, [R1+0x348] ;  /* 0x00034800010e7983 */ /* 0x000ee20000100800 */
[----:B------:R-:W-:-:S03]  /*a6d0*/  IADD3.X R11, R13, UR8, RZ, P1, !PT ;  /* 0x000000080d0b7c10 */ /* 0x000fc60008ffe4ff */
[----:B------:R-:W3:Y:S04]  /*a6e0*/  LDL R13, [R1+0x33c] ;  /* 0x00033c00010d7983 */ /* 0x000ee80000100800 */
[----:B------:R0:W3:Y:S01]  /*a6f0*/  LDG.E.U8 R161, desc[UR6][R10.64] ;  /* 0x000000060aa17981 */ /* 0x0000e2000c1e1100 */
[----:B----4-:R-:W-:-:S03]  /*a700*/  IADD3.X R3, R12, UR8, RZ, P0, !PT ;  /* 0x000000080c037c10 */ /* 0x010fc600087fe4ff */
[----:B------:R-:W4:Y:S04]  /*a710*/  LDL R12, [R1+0x350] ;  /* 0x00035000010c7983 */ /* 0x000f280000100800 */
[----:B------:R1:W4:Y:S01]  /*a720*/  LDG.E.U8 R160, desc[UR6][R2.64] ;  /* 0x0000000602a07981 */ /* 0x000322000c1e1100 */
[----:B------:R-:W-:-:S03]  /*a730*/  IADD3 R8, P1, R23, UR5, RZ ;  /* 0x0000000517087c10 */ /* 0x000fc6000ff3e0ff */
[----:B------:R-:W4:Y:S01]  /*a740*/  LDL R23, [R1+0x354] ;  /* 0x0003540001177983 */ /* 0x000f220000100800 */
[----:B0-----:R-:W-:-:S03]  /*a750*/  IADD3 R10, P0, R21, UR5, RZ ;  /* 0x00000005150a7c10 */ /* 0x001fc6000ff1e0ff */
[----:B------:R-:W4:Y:S01]  /*a760*/  LDL R21, [R1+0x368] ;  /* 0x0003680001157983 */ /* 0x000f220000100800 */
[----:B------:R-:W-:-:S03]  /*a770*/  IADD3.X R9, R20, UR8, RZ, P1, !PT ;  /* 0x0000000814097c10 */ /* 0x000fc60008ffe4ff */
[----:B------:R-:W4:Y:S04]  /*a780*/  LDL R20, [R1+0x35c] ;  /* 0x00035c0001147983 */ /* 0x000f280000100800 */
[----:B------:R2:W4:Y:S01]  /*a790*/  LDG.E.U8 R159, desc[UR6][R8.64] ;  /* 0x00000006089f7981 */ /* 0x000522000c1e1100 */
[----:B------:R-:W-:-:S03]  /*a7a0*/  IADD3.X R11, R16, UR8, RZ, P0, !PT ;  /* 0x00000008100b7c10 */ /* 0x000fc600087fe4ff */
[----:B------:R-:W4:Y:S01]  /*a7b0*/  LDL R16, [R1+0x360] ;  /* 0x0003600001107983 */ /* 0x000f220000100800 */
[----:B-1----:R-:W-:-:S03]  /*a7c0*/  IADD3 R2, P0, R15, UR5, RZ ;  /* 0x000000050f027c10 */ /* 0x002fc6000ff1e0ff */
[----:B------:R-:W4:Y:S01]  /*a7d0*/  LDL R15, [R1+0x364] ;  /* 0x00036400010f7983 */ /* 0x000f220000100800 */
[----:B------:R-:W-:-:S03]  /*a7e0*/  IADD3 R6, P1, R19, UR5, RZ ;  /* 0x0000000513067c10 */ /* 0x000fc6000ff3e0ff */
[----:B------:R-:W4:Y:S01]  /*a7f0*/  LDL R19, [R1+0x370] ;  /* 0x0003700001137983 */ /* 0x000f220000100800 */
[----:B------:R-:W-:-:S03]  /*a800*/  IADD3.X R7, R18, UR8, RZ, P1, !PT ;  /* 0x0000000812077c10 */ /* 0x000fc60008ffe4ff */
[----:B------:R-:W4:Y:S04]  /*a810*/  LDL R18, [R1+0x378] ;  /* 0x0003780001127983 */ /* 0x000f280000100800 */
[----:B------:R3:W4:Y:S04]  /*a820*/  LDG.E.U8 R157, desc[UR6][R6.64] ;  /* 0x00000006069d7981 */ /* 0x000728000c1e1100 */
[----:B------:R-:W4:Y:S04]  /*a830*/  LDG.E.U8 R158, desc[UR6][R10.64] ;  /* 0x000000060a9e7981 */ /* 0x000f28000c1e1100 */
[----:B------:R-:W4:Y:S04]  /*a840*/  LDL R11, [R1+0x384] ;  /* 0x00038400010b7983 */ /* 0x000f280000100800 */
[----:B------:R-:W4:Y:S01]  /*a850*/  LDL R10, [R1+0x390] ;  /* 0x00039000010a7983 */ /* 0x000f220000100800 */
        /* <DEDUP_REMOVED lines=9> */
[----:B------:R-:W-:-:S03]  /*a8f0*/  IADD3.X R7, R152, UR8, RZ, P0, !PT ;  /* 0x0000000898077c10 */ /* 0x000fc600087fe4ff */
[----:B------:R0:W3:Y:S04]  /*a900*/  LDG.E.U8 R155, desc[UR6][R8.64] ;  /* 0x00000006089b7981 */ /* 0x0000e8000c1e1100 */
[----:B------:R-:W3:Y:S01]  /*a910*/  LDG.E.U8 R154, desc[UR6][R6.64] ;  /* 0x00000006069a7981 */ /* 0x000ee2000c1e1100 */
[----:B----4-:R-:W-:-:S03]  /*a920*/  IADD3 R2, P1, R12, UR5, RZ ;  /* 0x000000050c027c10 */ /* 0x010fc6000ff3e0ff */
[----:B------:R-:W4:Y:S01]  /*a930*/  LDL R12, [R1+0x388] ;  /* 0x00038800010c7983 */ /* 0x000f220000100800 */
[----:B------:R-:W-:Y:S02]  /*a940*/  IADD3.X R3, R97, UR8, RZ, P1, !PT ;  /* 0x0000000861037c10 */ /* 0x000fe40008ffe4ff */
[----:B0-----:R-:W-:Y:S01]  /*a950*/  IADD3 R8, P0, R101, UR5, RZ ;  /* 0x0000000565087c10 */ /* 0x001fe2000ff1e0ff */
[----:B------:R-:W4:Y:S04]  /*a960*/  LDL R97, [R1+0x3a0] ;  /* 0x0003a00001617983 */ /* 0x000f280000100800 */
[----:B------:R0:W4:Y:S01]  /*a970*/  LDG.E.U8 R153, desc[UR6][R2.64] ;  /* 0x0000000602997981 */ /* 0x000122000c1e1100 */
[----:B------:R-:W-:-:S03]  /*a980*/  IADD3.X R9, R23, UR8, RZ, P0, !PT ;  /* 0x0000000817097c10 */ /* 0x000fc600087fe4ff */
[----:B------:R-:W4:Y:S04]  /*a990*/  LDL R101, [R1+0x3f0] ;  /* 0x0003f00001657983 */ /* 0x000f280000100800 */
[----:B------:R-:W4:Y:S01]  /*a9a0*/  LDG.E.U8 R152, desc[UR6][R8.64] ;  /* 0x0000000608987981 */ /* 0x000f22000c1e1100 */
[----:B0-----:R-:W-:Y:S02]  /*a9b0*/  IADD3 R2, P1, R21, UR5, RZ ;  /* 0x0000000515027c10 */ /* 0x001fe4000ff3e0ff */
[----:B------:R-:W-:Y:S02]  /*a9c0*/  IADD3 R6, P0, R16, UR5, RZ ;  /* 0x0000000510067c10 */ /* 0x000fe4000ff1e0ff */
[----:B------:R-:W4:Y:S01]  /*a9d0*/  LDL R16, [R1+0x38c] ;  /* 0x00038c0001107983 */ /* 0x000f220000100800 */
[----:B------:R-:W-:-:S02]  /*a9e0*/  IADD3.X R3, R15, UR8, RZ, P1, !PT ;  /* 0x000000080f037c10 */ /* 0x000fc40008ffe4ff */
[----:B------:R-:W-:Y:S01]  /*a9f0*/  IADD3.X R7, R20, UR8, RZ, P0, !PT ;  /* 0x0000000814077c10 */ /* 0x000fe200087fe4ff */
[----:B------:R-:W4:Y:S04]  /*aa00*/  LDL R15, [R1+0x398] ;  /* 0x00039800010f7983 */ /* 0x000f280000100800 */
[----:B------:R0:W4:Y:S04]  /*aa10*/  LDG.E.U8 R21, desc[UR6][R2.64] ;  /* 0x0000000602157981 */ /* 0x000128000c1e1100 */
[----:B------:R-:W4:Y:S04]  /*aa20*/  LDL R9, [R1+0x3c4] ;  /* 0x0003c40001097983 */ /* 0x000f280000100800 */
[----:B------:R-:W4:Y:S01]  /*aa30*/  LDL R8, [R1+0x3cc] ;  /* 0x0003cc0001087983 */ /* 0x000f220000100800 */
[----:B0-----:R-:W-:-:S03]  /*aa40*/  IADD3 R2, P0, R19, UR5, RZ ;  /* 0x0000000513027c10 */ /* 0x001fc6000ff1e0ff */
[----:B------:R-:W4:Y:S04]  /*aa50*/  LDG.E.U8 R23, desc[UR6][R6.64] ;  /* 0x0000000606177981 */ /* 0x000f28000c1e1100 */
[----:B------:R-:W4:Y:S04]  /*aa60*/  LDL R7, [R1+0x3d4] ;  /* 0x0003d40001077983 */ /* 0x000f280000100800 */
[----:B------:R-:W4:Y:S01]  /*aa70*/  LDL R6, [R1+0x3dc] ;  /* 0x0003dc0001067983 */ /* 0x000f220000100800 */
[----:B--2---:R-:W-:-:S03]  /*aa80*/  IADD3.X R3, R5, UR8, RZ, P0, !PT ;  /* 0x0000000805037c10 */ /* 0x004fc600087fe4ff */
[----:B------:R-:W2:Y:S04]  /*aa90*/  LDL R5, [R1+0x394] ;  /* 0x0003940001057983 */ /* 0x000ea80000100800 */
[----:B------:R0:W2:Y:S02]  /*aaa0*/  LDG.E.U8 R20, desc[UR6][R2.64] ;  /* 0x0000000602147981 */ /* 0x0000a4000c1e1100 */
[----:B0-----:R-:W-:-:S04]  /*aab0*/  IADD3 R2, P0, R18, UR5, RZ ;  /* 0x0000000512027c10 */ /* 0x001fc8000ff1e0ff */
[----:B------:R-:W-:-:S05]  /*aac0*/  IADD3.X R3, R17, UR8, RZ, P0, !PT ;  /* 0x0000000811037c10 */ /* 0x000fca00087fe4ff */
[----:B------:R3:W2:Y:S02]  /*aad0*/  LDG.E.U8 R19, desc[UR6][R2.64] ;  /* 0x0000000602137981 */ /* 0x0006a4000c1e1100 */
[----:B---3--:R-:W-:Y:S02]  /*aae0*/  IADD3 R2, P0, R14, UR5, RZ ;  /* 0x000000050e027c10 */ /* 0x008fe4000ff1e0ff */
[----:B------:R-:W3:Y:S02]  /*aaf0*/  LDL R14, [R1+0x39c] ;  /* 0x00039c00010e7983 */ /* 0x000ee40000100800 */
[----:B------:R-:W-:Y:S02]  /*ab00*/  IADD3.X R3, R13, UR8, RZ, P0, !PT ;  /* 0x000000080d037c10 */ /* 0x000fe400087fe4ff */
[----:B------:R-:W3:Y:S04]  /*ab10*/  LDL R13, [R1+0x3a4] ;  /* 0x0003a400010d7983 */ /* 0x000ee80000100800 */
[----:B------:R4:W3:Y:S02]  /*ab20*/  LDG.E.U8 R18, desc[UR6][R2.64] ;  /* 0x0000000602127981 */ /* 0x0008e4000c1e1100 */
[----:B----4-:R-:W-:-:S02]  /*ab30*/  IADD3 R2, P0, R12, UR5, RZ ;  /* 0x000000050c027c10 */ /* 0x010fc4000ff1e0ff */
[----:B------:R-:W4:Y:S02]  /*ab40*/  LDL R12, [R1+0x3ac] ;  /* 0x0003ac00010c7983 */ /* 0x000f240000100800 */
[----:B------:R-:W-:Y:S02]  /*ab50*/  IADD3.X R3, R11, UR8, RZ, P0, !PT ;  /* 0x000000080b037c10 */ /* 0x000fe400087fe4ff */
[----:B------:R-:W4:Y:S04]  /*ab60*/  LDL R11, [R1+0x3b4] ;  /* 0x0003b400010b7983 */ /* 0x000f280000100800 */
[----:B------:R0:W4:Y:S02]  /*ab70*/  LDG.E.U8 R17, desc[UR6][R2.64] ;  /* 0x0000000602117981 */ /* 0x000124000c1e1100 */
[----:B0-----:R-:W-:-:S02]  /*ab80*/  IADD3 R2, P0, R10, UR5, RZ ;  /* 0x000000050a027c10 */ /* 0x001fc4000ff1e0ff */
[----:B------:R-:W4:Y:S02]  /*ab90*/  LDL R10, [R1+0x3bc] ;  /* 0x0003bc00010a7983 */ /* 0x000f240000100800 */
[----:B------:R-:W-:-:S05]  /*aba0*/  IADD3.X R3, R16, UR8, RZ, P0, !PT ;  /* 0x0000000810037c10 */ /* 0x000fca00087fe4ff */
[----:B------:R0:W4:Y:S02]  /*abb0*/  LDG.E.U8 R16, desc[UR6][R2.64] ;  /* 0x0000000602107981 */ /* 0x000124000c1e1100 */
[----:B0-----:R-:W-:-:S04]  /*abc0*/  IADD3 R2, P0, R15, UR5, RZ ;  /* 0x000000050f027c10 */ /* 0x001fc8000ff1e0ff */
[----:B--2---:R-:W-:Y:S02]  /*abd0*/  IADD3.X R3, R5, UR8, RZ, P0, !PT ;  /* 0x0000000805037c10 */ /* 0x004fe400087fe4ff */
[----:B------:R-:W2:Y:S04]  /*abe0*/  LDL R5, [R1+0x3e4] ;  /* 0x0003e40001057983 */ /* 0x000ea80000100800 */
[----:B------:R0:W2:Y:S02]  /*abf0*/  LDG.E.U8 R15, desc[UR6][R2.64] ;  /* 0x00000006020f7981 */ /* 0x0000a4000c1e1100 */
[----:B0-----:R-:W-:Y:S02]  /*ac00*/  IADD3 R2, P0, R97, UR5, RZ ;  /* 0x0000000561027c10 */ /* 0x001fe4000ff1e0ff */
[----:B------:R-:W2:Y:S02]  /*ac10*/  LDL R97, [R1+0x3ec] ;  /* 0x0003ec0001617983 */ /* 0x000ea40000100800 */
[----:B---3--:R-:W-:-:S05]  /*ac20*/  IADD3.X R3, R14, UR8, RZ, P0, !PT ;  /* 0x000000080e037c10 */ /* 0x008fca00087fe4ff */
[----:B------:R0:W3:Y:S02]  /*ac30*/  LDG.E.U8 R14, desc[UR6][R2.64] ;  /* 0x00000006020e7981 */ /* 0x0000e4000c1e1100 */
[----:B0-----:R-:W-:-:S04]  /*ac40*/  IADD3 R2, P0, R212, UR5, RZ ;  /* 0x00000005d4027c10 */ /* 0x001fc8000ff1e0ff */
[----:B------:R-:W-:-:S05]  /*ac50*/  IADD3.X R3, R13, UR8, RZ, P0, !PT ;  /* 0x000000080d037c10 */ /* 0x000fca00087fe4ff */
[----:B------:R0:W3:Y:S02]  /*ac60*/  LDG.E.U8 R13, desc[UR6][R2.64] ;  /* 0x00000006020d7981 */ /* 0x0000e4000c1e1100 */
[----:B0-----:R-:W-:-:S04]  /*ac70*/  IADD3 R2, P0, R211, UR5, RZ ;  /* 0x00000005d3027c10 */ /* 0x001fc8000ff1e0ff */
[----:B----4-:R-:W-:-:S05]  /*ac80*/  IADD3.X R3, R12, UR8, RZ, P0, !PT ;  /* 0x000000080c037c10 */ /* 0x010fca00087fe4ff */
[----:B------:R0:W4:Y:S02]  /*ac90*/  LDG.E.U8 R12, desc[UR6][R2.64] ;  /* 0x00000006020c7981 */ /* 0x000124000c1e1100 */
[----:B0-----:R-:W-:-:S04]  /*aca0*/  IADD3 R2, P0, R210, UR5, RZ ;  /* 0x00000005d2027c10 */ /* 0x001fc8000ff1e0ff */
[----:B------:R-:W-:-:S05]  /*acb0*/  IADD3.X R3, R11, UR8, RZ, P0, !PT ;  /* 0x000000080b037c10 */ /* 0x000fca00087fe4ff */
        /* <DEDUP_REMOVED lines=16> */
[----:B0-----:R-:W-:Y:S02]  /*adc0*/  IADD3 R2, P0, R204, UR5, RZ ;  /* 0x00000005cc027c10 */ /* 0x001fe4000ff1e0ff */
[----:B------:R-:W-:Y:S02]  /*add0*/  STL [R1+0x84c], R4 ;  /* 0x00084c0401007387 */ /* 0x000fe40000100800 */
[----:B--2---:R-:W-:-:S05]  /*ade0*/  IADD3.X R3, R5, UR8, RZ, P0, !PT ;  /* 0x0000000805037c10 */ /* 0x004fca00087fe4ff */
[----:B------:R0:W2:Y:S02]  /*adf0*/  LDG.E.U8 R5, desc[UR6][R2.64] ;  /* 0x0000000602057981 */ /* 0x0000a4000c1e1100 */
[----:B0-----:R-:W-:-:S04]  /*ae00*/  IADD3 R2, P0, R101, UR5, RZ ;  /* 0x0000000565027c10 */ /* 0x001fc8000ff1e0ff */
[----:B------:R-:W-:-:S05]  /*ae10*/  IADD3.X R3, R97, UR8, RZ, P0, !PT ;  /* 0x0000000861037c10 */ /* 0x000fca00087fe4ff */
[----:B------:R0:W2:Y:S01]  /*ae20*/  LDG.E.U8 R2, desc[UR6][R2.64] ;  /* 0x0000000602027981 */ /* 0x0000a2000c1e1100 */
[----:B------:R-:W-:Y:S06]  /*ae30*/  BAR.SYNC.DEFER_BLOCKING 0x0 ;  /* 0x0000000000007b1d */ /* 0x000fec0000010000 */
[----:B------:R-:W-:Y:S04]  /*ae40*/  STS.U8 [R4+UR60+0x10c00], R19 ;  /* 0x010c001304007988 */ /* 0x000fe8000800003c */
[----:B------:R1:W-:Y:S04]  /*ae50*/  STS.U8 [R4+UR60+0x12c00], R18 ;  /* 0x012c001204007988 */ /* 0x0003e8000800003c */
[----:B-1----:R-:W2:Y:S01]  /*ae60*/  LDL.64 R18, [R1+0x200] ;  /* 0x0002000001127983 */ /* 0x002ea20000100a00 */
[----:B------:R-:W1:Y:S01]  /*ae70*/  S2R R204, SR_TID.X ;  /* 0x0000000000cc7919 */ /* 0x000e620000002100 */
[----:B------:R-:W-:-:S02]  /*ae80*/  LOP3.LUT R97, R4, 0x10, RZ, 0x3c, !PT ;  /* 0x0000001004617812 */ /* 0x000fc400078e3cff */
[----:B------:R-:W-:Y:S04]  /*ae90*/  STS.U8 [R4+UR60+0x10000], R196 ;  /* 0x010000c404007988 */ /* 0x000fe8000800003c */
[----:B------:R-:W-:Y:S04]  /*aea0*/  STS.U8 [R4+UR60+0x12000], R195 ;  /* 0x012000c304007988 */ /* 0x000fe8000800003c */
[----:B------:R-:W-:Y:S04]  /*aeb0*/  STS.U8 [R4+UR60+0x10400], R180 ;  /* 0x010400b404007988 */ /* 0x000fe8000800003c */
[----:B------:R-:W-:Y:S04]  /*aec0*/  STS.U8 [R4+UR60+0x12400], R179 ;  /* 0x012400b304007988 */ /* 0x000fe8000800003c */
[----:B------:R-:W-:Y:S04]  /*aed0*/  STS.U8 [R4+UR60+0x10800], R164 ;  /* 0x010800a404007988 */ /* 0x000fe8000800003c */
[----:B------:R-:W-:Y:S04]  /*aee0*/  STS.U8 [R4+UR60+0x12800], R163 ;  /* 0x012800a304007988 */ /* 0x000fe8000800003c */
[----:B------:R-:W-:Y:S01]  /*aef0*/  STS.U8 [R97+UR60+0x10080], R194 ;  /* 0x010080c261007988 */ /* 0x000fe2000800003c */
[----:B-1----:R-:W-:-:S03]  /*af00*/  LOP3.LUT R205, R204, 0x7f, RZ, 0xc0, !PT ;  /* 0x0000007fcccd7812 */ /* 0x002fc600078ec0ff */
[----:B------:R-:W-:Y:S01]  /*af10*/  STS.U8 [R97+UR60+0x12080], R193 ;  /* 0x012080c161007988 */ /* 0x000fe2000800003c */
[----:B------:R-:W-:-:S03]  /*af20*/  LOP3.LUT R101, R204, 0x80, RZ, 0xc0, !PT ;  /* 0x00000080cc657812 */ /* 0x000fc600078ec0ff */
[----:B------:R-:W-:Y:S02]  /*af30*/  STS.U8 [R97+UR60+0x10480], R178 ;  /* 0x010480b261007988 */ /* 0x000fe4000800003c */
[----:B------:R-:W-:Y:S02]  /*af40*/  IMAD R101, R101, 0x20, R205 ;  /* 0x0000002065657824 */ /* 0x000fe400078e02cd */
[----:B------:R-:W-:Y:S04]  /*af50*/  STS.U8 [R97+UR60+0x12480], R177 ;  /* 0x012480b161007988 */ /* 0x000fe8000800003c */
[----:B------:R-:W-:Y:S04]  /*af60*/  STS.U8 [R97+UR60+0x10880], R162 ;  /* 0x010880a261007988 */ /* 0x000fe8000800003c */
[----:B------:R-:W-:Y:S04]  /*af70*/  STS.U8 [R97+UR60+0x12880], R161 ;  /* 0x012880a161007988 */ /* 0x000fe8000800003c */
[----:B------:R-:W-:Y:S01]  /*af80*/  STS.U8 [R97+UR60+0x10c80], R17 ;  /* 0x010c801161007988 */ /* 0x000fe2000800003c */
[----:B------:R-:W-:-:S03]  /*af90*/  LOP3.LUT R101, R101, 0x20, RZ, 0x3c, !PT ;  /* 0x0000002065657812 */ /* 0x000fc600078e3cff */
[----:B------:R1:W-:Y:S02]  /*afa0*/  STS.U8 [R97+UR60+0x12c80], R16 ;  /* 0x012c801061007988 */ /* 0x0003e4000800003c */
[----:B-1----:R-:W-:Y:S02]  /*afb0*/  LOP3.LUT R97, R204, 0x80, RZ, 0xc0, !PT ;  /* 0x00000080cc617812 */ /* 0x002fe400078ec0ff */
[----:B------:R-:W-:Y:S03]  /*afc0*/  STS.U8 [R101+UR60+0x10100], R192 ;  /* 0x010100c065007988 */ /* 0x000fe6000800003c */
[----:B------:R-:W-:Y:S01]  /*afd0*/  IMAD R97, R97, 0x20, R205 ;  /* 0x0000002061617824 */ /* 0x000fe200078e02cd */
[----:B------:R-:W-:Y:S04]  /*afe0*/  STS.U8 [R101+UR60+0x12100], R191 ;  /* 0x012100bf65007988 */ /* 0x000fe8000800003c */
[----:B------:R-:W-:Y:S01]  /*aff0*/  STS.U8 [R101+UR60+0x10500], R176 ;  /* 0x010500b065007988 */ /* 0x000fe2000800003c */
[----:B------:R-:W-:-:S03]  /*b000*/  LOP3.LUT R97, R97, 0x30, RZ, 0x3c, !PT ;  /* 0x0000003061617812 */ /* 0x000fc600078e3cff */
[----:B------:R-:W-:Y:S04]  /*b010*/  STS.U8 [R101+UR60+0x12500], R175 ;  /* 0x012500af65007988 */ /* 0x000fe8000800003c */
[----:B------:R-:W-:Y:S04]  /*b020*/  STS.U8 [R101+UR60+0x10900], R160 ;  /* 0x010900a065007988 */ /* 0x000fe8000800003c */
[----:B------:R-:W-:Y:S04]  /*b030*/  STS.U8 [R101+UR60+0x12900], R159 ;  /* 0x0129009f65007988 */ /* 0x000fe8000800003c */
[----:B------:R-:W-:Y:S04]  /*b040*/  STS.U8 [R101+UR60+0x10d00], R15 ;  /* 0x010d000f65007988 */ /* 0x000fe8000800003c */
[----:B---3--:R1:W-:Y:S04]  /*b050*/  STS.U8 [R101+UR60+0x12d00], R14 ;  /* 0x012d000e65007988 */ /* 0x0083e8000800003c */
[----:B------:R-:W-:Y:S04]  /*b060*/  STS.U8 [R97+UR60+0x10180], R190 ;  /* 0x010180be61007988 */ /* 0x000fe8000800003c */
[----:B------:R-:W-:Y:S04]  /*b070*/  STS.U8 [R97+UR60+0x12180], R189 ;  /* 0x012180bd61007988 */ /* 0x000fe8000800003c */
[----:B------:R-:W-:Y:S04]  /*b080*/  STS.U8 [R97+UR60+0x10580], R174 ;  /* 0x010580ae61007988 */ /* 0x000fe8000800003c */
[----:B------:R-:W-:Y:S04]  /*b090*/  STS.U8 [R97+UR60+0x12580], R173 ;  /* 0x012580ad61007988 */ /* 0x000fe8000800003c */
[----:B------:R-:W-:Y:S01]  /*b0a0*/  STS.U8 [R97+UR60+0x10980], R158 ;  /* 0x0109809e61007988 */ /* 0x000fe2000800003c */
[----:B-1----:R-:W-:-:S03]  /*b0b0*/  LOP3.LUT R101, R204, 0x80, RZ, 0xc0, !PT ;  /* 0x00000080cc657812 */ /* 0x002fc600078ec0ff */
[----:B------:R-:W-:Y:S04]  /*b0c0*/  STS.U8 [R97+UR60+0x12980], R157 ;  /* 0x0129809d61007988 */ /* 0x000fe8000800003c */
[----:B------:R-:W-:Y:S04]  /*b0d0*/  STS.U8 [R97+UR60+0x10d80], R13 ;  /* 0x010d800d61007988 */ /* 0x000fe8000800003c */
[----:B----4-:R1:W-:Y:S01]  /*b0e0*/  STS.U8 [R97+UR60+0x12d80], R12 ;  /* 0x012d800c61007988 */ /* 0x0103e2000800003c */
[----:B------:R-:W-:Y:S01]  /*b0f0*/  IMAD R101, R101, 0x20, R205 ;  /* 0x0000002065657824 */ /* 0x000fe200078e02cd */
[----:B-1----:R-:W-:-:S05]  /*b100*/  LOP3.LUT R97, R204, 0x80, RZ, 0xc0, !PT ;  /* 0x00000080cc617812 */ /* 0x002fca00078ec0ff */
[----:B------:R-:W-:Y:S02]  /*b110*/  IMAD R97, R97, 0x20, R205 ;  /* 0x0000002061617824 */ /* 0x000fe400078e02cd */
[----:B------:R-:W1:Y:S01]  /*b120*/  S2R R205, SR_TID.X ;  /* 0x0000000000cd7919 */ /* 0x000e620000002100 */
[----:B------:R-:W-:Y:S02]  /*b130*/  LOP3.LUT R101, R101, 0x40, RZ, 0x3c, !PT ;  /* 0x0000004065657812 */ /* 0x000fe400078e3cff */
[----:B0-----:R-:W-:-:S03]  /*b140*/  SHF.R.U32.HI R3, RZ, 0x5, R204 ;  /* 0x00000005ff037819 */ /* 0x001fc600000116cc */
[----:B------:R-:W-:Y:S01]  /*b150*/  STS.U8 [R101+UR60+0x10200], R188 ;  /* 0x010200bc65007988 */ /* 0x000fe2000800003c */
[----:B------:R-:W-:-:S03]  /*b160*/  LOP3.LUT R97, R97, 0x50, RZ, 0x3c, !PT ;  /* 0x0000005061617812 */ /* 0x000fc600078e3cff */
[----:B------:R-:W-:Y:S04]  /*b170*/  STS.U8 [R101+UR60+0x12200], R187 ;  /* 0x012200bb65007988 */ /* 0x000fe8000800003c */
[----:B------:R-:W-:Y:S04]  /*b180*/  STS.U8 [R101+UR60+0x10600], R172 ;  /* 0x010600ac65007988 */ /* 0x000fe8000800003c */
[----:B------:R-:W-:Y:S04]  /*b190*/  STS.U8 [R101+UR60+0x12600], R171 ;  /* 0x012600ab65007988 */ /* 0x000fe8000800003c */
[----:B------:R-:W-:Y:S01]  /*b1a0*/  STS.U8 [R101+UR60+0x10a00], R156 ;  /* 0x010a009c65007988 */ /* 0x000fe2000800003c */
[----:B------:R-:W-:-:S03]  /*b1b0*/  R2UR UR9, R3 ;  /* 0x00000000030972ca */ /* 0x000fc600000e0000 */
[----:B------:R-:W-:Y:S01]  /*b1c0*/  STS.U8 [R101+UR60+0x12a00], R155 ;  /* 0x012a009b65007988 */ /* 0x000fe2000800003c */
[C---:B-1----:R-:W-:Y:S02]  /*b1d0*/  LOP3.LUT R204, R205.reuse, 0x7f, RZ, 0xc0, !PT ;  /* 0x0000007fcdcc7812 */ /* 0x042fe400078ec0ff */
[C---:B------:R-:W-:Y:S01]  /*b1e0*/  LOP3.LUT R4, R205.reuse, 0x80, RZ, 0xc0, !PT ;  /* 0x00000080cd047812 */ /* 0x040fe200078ec0ff */
[----:B------:R-:W-:Y:S01]  /*b1f0*/  STS.U8 [R101+UR60+0x10e00], R11 ;  /* 0x010e000b65007988 */ /* 0x000fe2000800003c */
[----:B------:R-:W-:-:S03]  /*b200*/  LOP3.LUT R3, R205, 0x80, RZ, 0xc0, !PT ;  /* 0x00000080cd037812 */ /* 0x000fc600078ec0ff */
[----:B------:R-:W-:Y:S01]  /*b210*/  IMAD R4, R4, 0x20, R204 ;  /* 0x0000002004047824 */ /* 0x000fe200078e02cc */
[----:B------:R-:W-:Y:S04]  /*b220*/  STS.U8 [R101+UR60+0x12e00], R10 ;  /* 0x012e000a65007988 */ /* 0x000fe8000800003c */
[----:B------:R-:W-:Y:S01]  /*b230*/  STS.U8 [R97+UR60+0x10280], R186 ;  /* 0x010280ba61007988 */ /* 0x000fe2000800003c */
[----:B------:R-:W-:-:S03]  /*b240*/  LOP3.LUT R4, R4, 0x60, RZ, 0x3c, !PT ;  /* 0x0000006004047812 */ /* 0x000fc600078e3cff */
[----:B------:R-:W-:Y:S04]  /*b250*/  STS.U8 [R97+UR60+0x12280], R185 ;  /* 0x012280b961007988 */ /* 0x000fe8000800003c */
[----:B------:R-:W-:Y:S01]  /*b260*/  STS.U8 [R97+UR60+0x10680], R170 ;  /* 0x010680aa61007988 */ /* 0x000fe2000800003c */
[----:B------:R-:W-:-:S03]  /*b270*/  IMAD R3, R3, 0x20, R204 ;  /* 0x0000002003037824 */ /* 0x000fc600078e02cc */
[----:B------:R-:W-:Y:S04]  /*b280*/  STS.U8 [R97+UR60+0x12680], R169 ;  /* 0x012680a961007988 */ /* 0x000fe8000800003c */
[----:B------:R-:W-:Y:S04]  /*b290*/  STS.U8 [R97+UR60+0x10a80], R154 ;  /* 0x010a809a61007988 */ /* 0x000fe8000800003c */
[----:B------:R-:W-:Y:S04]  /*b2a0*/  STS.U8 [R97+UR60+0x12a80], R153 ;  /* 0x012a809961007988 */ /* 0x000fe8000800003c */
[----:B------:R0:W-:Y:S04]  /*b2b0*/  STS.U8 [R97+UR60+0x10e80], R9 ;  /* 0x010e800961007988 */ /* 0x0001e8000800003c */
[----:B------:R-:W-:Y:S01]  /*b2c0*/  STS.U8 [R97+UR60+0x12e80], R8 ;  /* 0x012e800861007988 */ /* 0x000fe2000800003c */
[----:B------:R-:W-:-:S03]  /*b2d0*/  LOP3.LUT R3, R3, 0x70, RZ, 0x3c, !PT ;  /* 0x0000007003037812 */ /* 0x000fc600078e3cff */
        /* <DEDUP_REMOVED lines=14> */
[----:B--2---:R1:W-:Y:S04]  /*b3c0*/  STS.U8 [R3+UR60+0x10f80], R5 ;  /* 0x010f800503007988 */ /* 0x0043e8000800003c */
[----:B------:R2:W-:Y:S01]  /*b3d0*/  STS.U8 [R3+UR60+0x12f80], R2 ;  /* 0x012f800203007988 */ /* 0x0005e2000800003c */
[----:B------:R3:W-:Y:S06]  /*b3e0*/  MEMBAR.ALL.CTA ;  /* 0x0000000000007992 */ /* 0x0007ec0000008000 */
[----:B---3--:R-:W3:Y:S04]  /*b3f0*/  FENCE.VIEW.ASYNC.S ;  /* 0x00000000000073c6 */ /* 0x008ee80000000000 */
[----:B------:R-:W-:Y:S04]  /*b400*/  STL [R1+0x854], R250 ;  /* 0x000854fa01007387 */ /* 0x000fe80000100800 */
[----:B------:R-:W-:Y:S04]  /*b410*/  STL [R1+0x850], R251 ;  /* 0x000850fb01007387 */ /* 0x000fe80000100800 */
[----:B------:R-:W-:Y:S04]  /*b420*/  STL [R1+0x85c], R244 ;  /* 0x00085cf401007387 */ /* 0x000fe80000100800 */
[----:B------:R-:W-:Y:S01]  /*b430*/  STL [R1+0x858], R245 ;  /* 0x000858f501007387 */ /* 0x000fe20000100800 */
[----:B------:R-:W-:-:S03]  /*b440*/  R2UR UR54, R18 ;  /* 0x00000000123672ca */ /* 0x000fc600000e0000 */
[----:B0-----:R-:W4:Y:S01]  /*b450*/  LDL R9, [R1+0x408] ;  /* 0x0004080001097983 */ /* 0x001f220000100800 */
[----:B---3--:R-:W-:Y:S01]  /*b460*/  BAR.SYNC.DEFER_BLOCKING 0x0 ;  /* 0x0000000000007b1d */ /* 0x008fe20000010000 */
[----:B------:R-:W-:-:S05]  /*b470*/  USHF.L.U32 UR8, UR9, 0x7, URZ ;  /* 0x0000000709087899 */ /* 0x000fca000800063f */
[----:B------:R-:W3:Y:S04]  /*b480*/  LDL R11, [R1+0x3f8] ;  /* 0x0003f800010b7983 */ /* 0x000ee80000100800 */
[----:B------:R-:W3:Y:S04]  /*b490*/  LDL R18, [R1+0x404] ;  /* 0x0004040001127983 */ /* 0x000ee80000100800 */
[----:B-1----:R-:W3:Y:S04]  /*b4a0*/  LDL R5, [R1+0x430] ;  /* 0x0004300001057983 */ /* 0x002ee80000100800 */
[----:B------:R-:W3:Y:S04]  /*b4b0*/  LDL R10, [R1+0x400] ;  /* 0x00040000010a7983 */ /* 0x000ee80000100800 */
[----:B------:R-:W3:Y:S01]  /*b4c0*/  LDL R6, [R1+0x3f4] ;  /* 0x0003f40001067983 */ /* 0x000ee20000100800 */
[----:B------:R-:W-:-:S03]  /*b4d0*/  ULOP3.LUT UR8, UR8, 0x200, URZ, 0xc0, !UPT ;  /* 0x0000020008087892 */ /* 0x000fc6000f8ec03f */
[----:B--2---:R-:W2:Y:S04]  /*b4e0*/  LDL R3, [R1+0x420] ;  /* 0x0004200001037983 */ /* 0x004ea80000100800 */
[----:B------:R-:W2:Y:S01]  /*b4f0*/  LDL R4, [R1+0x3fc] ;  /* 0x0003fc0001047983 */ /* 0x000ea20000100800 */
[----:B------:R-:W-:Y:S01]  /*b500*/  R2UR UR16, R244 ;  /* 0x00000000f41072ca */ /* 0x000fe200000e0000 */
[----:B------:R-:W-:Y:S01]  /*b510*/  ULEA.HI UR8, UR60, UR8, URZ, 0x1c ;  /* 0x000000083c087291 */ /* 0x000fe2000f8fe03f */
[----:B------:R-:W-:Y:S01]  /*b520*/  WARPGROUP.ARRIVE ;  /* 0x00000000000079c5 */ /* 0x000fe20000000000 */
[----:B------:R-:W-:Y:S01]  /*b530*/  UMOV UR11, 0x40000040 ;  /* 0x40000040000b7882 */ /* 0x000fe20000000000 */
[----:B------:R-:W-:Y:S01]  /*b540*/  R2UR UR55, R19 ;  /* 0x00000000133772ca */ /* 0x000fe200000e0000 */
[----:B------:R-:W-:Y:S01]  /*b550*/  ULOP3.LUT UR8, UR8, 0x3fff, URZ, 0xc0, !UPT ;  /* 0x00003fff08087892 */ /* 0x000fe2000f8ec03f */
[----:B------:R-:W-:Y:S01]  /*b560*/  R2UR UR58, R250 ;  /* 0x00000000fa3a72ca */ /* 0x000fe200000e0000 */
[----:B------:R-:W-:Y:S01]  /*b570*/  UMOV UR9, 0x40000040 ;  /* 0x4000004000097882 */ /* 0x000fe20000000000 */
[----:B------:R-:W-:Y:S01]  /*b580*/  R2UR UR59, R251 ;  /* 0x00000000fb3b72ca */ /* 0x000fe200000e0000 */
[----:B------:R-:W2:Y:S04]  /*b590*/  LDL R8, [R1+0x410] ;  /* 0x0004100001087983 */ /* 0x000ea80000100800 */
[----:B------:R-:W-:Y:S01]  /*b5a0*/  UMOV UR10, UR16 ;  /* 0x00000010000a7c82 */ /* 0x000fe20008000000 */
[----:B------:R-:W2:Y:S01]  /*b5b0*/  LDL R7, [R1+0x418] ;  /* 0x0004180001077983 */ /* 0x000ea20000100800 */
[----:B------:R-:W-:Y:S01]  /*b5c0*/  QGMMA.64x32x32.F32.E4M3.E4M3 R152, gdesc[UR8], RZ, !UPT, gsb0 ;  /* 0x00600000089879f3 */ /* 0x000fe2000c0008ff */
[----:B------:R-:W-:-:S02]  /*b5d0*/  UIADD3 UR12, UP0, UR8, 0x2, URZ ;  /* 0x00000002080c7890 */ /* 0x000fc4000ff1e03f */
[----:B------:R-:W2:Y:S01]  /*b5e0*/  LDL R174, [R1+0x41c] ;  /* 0x00041c0001ae7983 */ /* 0x000ea20000100800 */
[----:B------:R-:W-:Y:S02]  /*b5f0*/  UMOV UR8, URZ ;  /* 0x0000003f00087c82 */ /* 0x000fe40008000000 */
[----:B------:R-:W-:Y:S01]  /*b600*/  UIADD3.X UR13, UR8, 0x40000040, URZ, UP0, !UPT ;  /* 0x40000040080d7890 */ /* 0x000fe200087fe43f */
[----:B------:R-:W2:Y:S01]  /*b610*/  LDL R23, [R1+0x448] ;  /* 0x0004480001177983 */ /* 0x000ea20000100800 */
[----:B------:R-:W-:Y:S02]  /*b620*/  MOV R239, UR23 ;  /* 0x0000001700ef7c02 */ /* 0x000fe40008000f00 */
[----:B------:R-:W-:Y:S01]  /*b630*/  MOV R238, UR22 ;  /* 0x0000001600ee7c02 */ /* 0x000fe20008000f00 */
[----:B------:R-:W2:Y:S04]  /*b640*/  LDL R19, [R1+0x428] ;  /* 0x0004280001137983 */ /* 0x000ea80000100800 */
[----:B------:R-:W2:Y:S04]  /*b650*/  LDL R173, [R1+0x40c] ;  /* 0x00040c0001ad7983 */ /* 0x000ea80000100800 */
[----:B------:R-:W2:Y:S04]  /*b660*/  LDL R172, [R1+0x438] ;  /* 0x0004380001ac7983 */ /* 0x000ea80000100800 */
[----:B------:R-:W2:Y:S04]  /*b670*/  LDL R171, [R1+0x414] ;  /* 0x0004140001ab7983 */ /* 0x000ea80000100800 */
[----:B------:R-:W2:Y:S01]  /*b680*/  LDL R170, [R1+0x440] ;  /* 0x0004400001aa7983 */ /* 0x000ea20000100800 */
[----:B------:R-:W-:-:S02]  /*b690*/  WARPGROUP.DEPBAR.LE gsb0, 0x0 ;  /* 0x00008000000079c5 */ /* 0x000fc40000010000 */
[----:B------:R-:W-:-:S06]  /*b6a0*/  WARPGROUP.ARRIVE ;  /* 0x00000000000079c5 */ /* 0x000fcc0000000000 */
[----:B------:R-:W-:Y:S01]  /*b6b0*/  QGMMA.64x32x32.F32.E4M3.E4M3 R152, gdesc[UR12], R152, gsb0 ;  /* 0x006000000c9879f3 */ /* 0x000fe20008000898 */
[----:B------:R-:W-:Y:S02]  /*b6c0*/  UIADD3.64 UR52, UR12, 0x2, URZ ;  /* 0x000000020c347897 */ /* 0x000fe4000fffe03f */
[----:B------:R-:W-:Y:S02]  /*b6d0*/  WARPGROUP.DEPBAR.LE gsb0, 0x0 ;  /* 0x00008000000079c5 */ /* 0x000fe40000010000 */
[----:B------:R-:W-:-:S06]  /*b6e0*/  WARPGROUP.ARRIVE ;  /* 0x00000000000079c5 */ /* 0x000fcc0000000000 */
[----:B------:R-:W-:Y:S01]  /*b6f0*/  QGMMA.64x32x32.F32.E4M3.E4M3 R152, gdesc[UR52], R152, gsb0 ;  /* 0x00600000349879f3 */ /* 0x000fe20008000898 */
[----:B------:R-:W-:Y:S02]  /*b700*/  UIADD3.64 UR56, UR12, 0x4, URZ ;  /* 0x000000040c387897 */ /* 0x000fe4000fffe03f */
[----:B------:R-:W-:Y:S02]  /*b710*/  WARPGROUP.DEPBAR.LE gsb0, 0x0 ;  /* 0x00008000000079c5 */ /* 0x000fe40000010000 */
[----:B------:R-:W-:-:S06]  /*b720*/  WARPGROUP.ARRIVE ;  /* 0x00000000000079c5 */ /* 0x000fcc0000000000 */
[----:B------:R-:W-:Y:S01]  /*b730*/  QGMMA.64x32x32.F32.E4M3.E4M3 R152, gdesc[UR56], R152, gsb0 ;  /* 0x00600000389879f3 */ /* 0x000fe20008000898 */
[----:B------:R-:W-:Y:S02]  /*b740*/  R2UR UR10, R248 ;  /* 0x00000000f80a72ca */ /* 0x000fe400000e0000 */
[----:B------:R-:W-:Y:S01]  /*b750*/  R2UR UR11, R249 ;  /* 0x00000000f90b72ca */ /* 0x000fe200000e0000 */
[----:B------:R-:W-:Y:S01]  /*b760*/  STL [R1+0x864], R248 ;  /* 0x000864f801007387 */ /* 0x000fe20000100800 */
[----:B------:R-:W-:-:S03]  /*b770*/  UIADD3.64 UR8, UR12, 0x3fe, URZ ;  /* 0x000003fe0c087897 */ /* 0x000fc6000fffe03f */
[----:B------:R-:W-:Y:S04]  /*b780*/  STL [R1+0x860], R249 ;  /* 0x000860f901007387 */ /* 0x000fe80000100800 */
[----:B------:R-:W-:Y:S04]  /*b790*/  STL [R1+0x868], R239 ;  /* 0x000868ef01007387 */ /* 0x000fe80000100800 */
[----:B------:R-:W-:Y:S04]  /*b7a0*/  STL [R1+0x86c], R238 ;  /* 0x00086cee01007387 */ /* 0x000fe80000100800 */
[----:B------:R-:W2:Y:S04]  /*b7b0*/  LDL R169, [R1+0x424] ;  /* 0x0004240001a97983 */ /* 0x000ea80000100800 */
[----:B------:R-:W2:Y:S04]  /*b7c0*/  LDL R168, [R1+0x42c] ;  /* 0x00042c0001a87983 */ /* 0x000ea80000100800 */
[----:B------:R-:W2:Y:S04]  /*b7d0*/  LDL R2, [R1+0x450] ;  /* 0x0004500001027983 */ /* 0x000ea80000100800 */
[----:B------:R-:W2:Y:S04]  /*b7e0*/  LDL R181, [R1+0x434] ;  /* 0x0004340001b57983 */ /* 0x000ea80000100800 */
[----:B------:R-:W2:Y:S04]  /*b7f0*/  LDL R101, [R1+0x43c] ;  /* 0x00043c0001657983 */ /* 0x000ea80000100800 */
[----:B------:R-:W2:Y:S01]  /*b800*/  LDL R180, [R1+0x458] ;  /* 0x0004580001b47983 */ /* 0x000ea20000100800 */
[----:B----4-:R-:W-:-:S03]  /*b810*/  IADD3 R12, P1, R9, UR4, RZ ;  /* 0x00000004090c7c10 */ /* 0x010fc6000ff3e0ff */
[----:B------:R-:W4:Y:S01]  /*b820*/  LDL R97, [R1+0x44c] ;  /* 0x00044c0001617983 */ /* 0x000f220000100800 */
[----:B------:R-:W0:Y:S01]  /*b830*/  S2R R204, SR_TID.X ;  /* 0x0000000000cc7919 */ /* 0x000e220000002100 */
[----:B------:R-:W-:Y:S02]  /*b840*/  R2UR UR17, R245 ;  /* 0x00000000f51172ca */ /* 0x000fe400000e0000 */
[----:B------:R-:W4:Y:S01]  /*b850*/  LDL R182, [R1+0x45c] ;  /* 0x00045c0001b67983 */ /* 0x000f220000100800 */
[----:B---3--:R-:W-:-:S03]  /*b860*/  IADD3 R16, P3, R11, UR4, RZ ;  /* 0x000000040b107c10 */ /* 0x008fc6000ff7e0ff */
[----:B------:R-:W3:Y:S01]  /*b870*/  LDL R179, [R1+0x468] ;  /* 0x0004680001b37983 */ /* 0x000ee20000100800 */
[----:B------:R-:W-:Y:S02]  /*b880*/  WARPGROUP.DEPBAR.LE gsb0, 0x0 ;  /* 0x00008000000079c5 */ /* 0x000fe40000010000 */
[----:B------:R-:W-:Y:S01]  /*b890*/  WARPGROUP.ARRIVE ;  /* 0x00000000000079c5 */ /* 0x000fe20000000000 */
[----:B------:R-:W3:Y:S04]  /*b8a0*/  LDL R178, [R1+0x470] ;  /* 0x0004700001b27983 */ /* 0x000ee80000100800 */
[----:B------:R-:W3:Y:S01]  /*b8b0*/  LDL R188, [R1+0x474] ;  /* 0x0004740001bc7983 */ /* 0x000ee20000100800 */
[----:B------:R-:W-:Y:S01]  /*b8c0*/  QGMMA.64x32x32.F32.E4M3.E4M3 R152, gdesc[UR8], R152, gsb0 ;  /* 0x00600000089879f3 */ /* 0x000fe20008000898 */
[----:B------:R-:W-:-:S02]  /*b8d0*/  USHF.R.S32.HI UR8, URZ, 0x1f, UR4 ;  /* 0x0000001f3f087899 */ /* 0x000fc40008011404 */
[----:B------:R-:W-:Y:S01]  /*b8e0*/  IADD3 R14, P2, R10, UR4, RZ ;  /* 0x000000040a0e7c10 */ /* 0x000fe2000ff5e0ff */
[----:B------:R-:W3:Y:S01]  /*b8f0*/  LDL R187, [R1+0x480] ;  /* 0x0004800001bb7983 */ /* 0x000ee20000100800 */
[----:B------:R-:W-:Y:S02]  /*b900*/  R2UR UR55, R201 ;  /* 0x00000000c93772ca */ /* 0x000fe400000e0000 */
[----:B------:R-:W-:Y:S01]  /*b910*/  R2UR UR54, R200 ;  /* 0x00000000c83672ca */ /* 0x000fe200000e0000 */
[----:B------:R-:W3:Y:S01]  /*b920*/  LDL R186, [R1+0x47c] ;  /* 0x00047c0001ba7983 */ /* 0x000ee20000100800 */
[----:B------:R-:W-:Y:S01]  /*b930*/  IADD3.X R13, R18, UR8, RZ, P1, !PT ;  /* 0x00000008120d7c10 */ /* 0x000fe20008ffe4ff */
[----:B------:R-:W-:Y:S01]  /*b940*/  UIADD3.64 UR20, UR12, 0x402, URZ ;  /* 0x000004020c147897 */ /* 0x000fe2000fffe03f */
[----:B------:R-:W-:Y:S01]  /*b950*/  IADD3 R18, P1, R5, UR4, RZ ;  /* 0x0000000405127c10 */ /* 0x000fe2000ff3e0ff */
[----:B------:R-:W-:Y:S01]  /*b960*/  UIADD3.64 UR24, UR12, 0x404, URZ ;  /* 0x000004040c187897 */ /* 0x000fe2000fffe03f */
[----:B------:R-:W3:Y:S01]  /*b970*/  LDL R5, [R1+0x454] ;  /* 0x0004540001057983 */ /* 0x000ee20000100800 */
[----:B------:R-:W-:Y:S01]  /*b980*/  IADD3.X R17, R6, UR8, RZ, P3, !PT ;  /* 0x0000000806117c10 */ /* 0x000fe20009ffe4ff */
[----:B------:R-:W-:Y:S01]  /*b990*/  UIADD3.64 UR28, UR12, 0x7fe, URZ ;  /* 0x000007fe0c1c7897 */ /* 0x000fe2000fffe03f */
[----:B--2---:R-:W-:Y:S01]  /*b9a0*/  IADD3 R6, P3, R3, UR4, RZ ;  /* 0x0000000403067c10 */ /* 0x004fe2000ff7e0ff */
[----:B------:R-:W-:Y:S01]  /*b9b0*/  UMOV UR10, UR16 ;  /* 0x00000010000a7c82 */ /* 0x000fe20008000000 */
[----:B------:R-:W2:Y:S01]  /*b9c0*/  LDL R3, [R1+0x444] ;  /* 0x0004440001037983 */ /* 0x000ea20000100800 */
[----:B------:R-:W-:Y:S01]  /*b9d0*/  IADD3.X R15, R4, UR8, RZ, P2, !PT ;  /* 0x00000008040f7c10 */ /* 0x000fe200097fe4ff */
[----:B------:R-:W-:-:S02]  /*b9e0*/  UIADD3.64 UR32, UR12, 0x800, URZ ;  /* 0x000008000c207897 */ /* 0x000fc4000fffe03f */
[----:B------:R-:W2:Y:S01]  /*b9f0*/  LDL R4, [R1+0x460] ;  /* 0x0004600001047983 */ /* 0x000ea20000100800 */
[----:B------:R-:W-:Y:S01]  /*ba00*/  IADD3 R10, P4, R8, UR4, RZ ;  /* 0x00000004080a7c10 */ /* 0x000fe2000ff9e0ff */
[----:B------:R-:W-:Y:S01]  /*ba10*/  UMOV UR11, UR17 ;  /* 0x00000011000b7c82 */ /* 0x000fe20008000000 */
[----:B------:R-:W-:Y:S01]  /*ba20*/  R2UR UR59, R199 ;  /* 0x00000000c73b72ca */ /* 0x000fe200000e0000 */
[----:B------:R-:W2:Y:S01]  /*ba30*/  LDG.E.U8 R236, desc[UR6][R16.64] ;  /* 0x0000000610ec7981 */ /* 0x000ea2000c1e1100 */
[----:B------:R-:W-:Y:S01]  /*ba40*/  R2UR UR58, R198 ;  /* 0x00000000c63a72ca */ /* 0x000fe200000e0000 */
[----:B------:R-:W-:Y:S01]  /*ba50*/  UIADD3.64 UR36, UR12, 0x802, URZ ;  /* 0x000008020c247897 */ /* 0x000fe2000fffe03f */
[----:B------:R-:W-:Y:S01]  /*ba60*/  IADD3 R8, P0, R7, UR4, RZ ;  /* 0x0000000407087c10 */ /* 0x000fe2000ff1e0ff */
[----:B------:R-:W2:Y:S01]  /*ba70*/  LDG.E.U8 R235, desc[UR6][R14.64] ;  /* 0x000000060eeb7981 */ /* 0x000ea2000c1e1100 */
[----:B------:R-:W-:Y:S01]  /*ba80*/  UIADD3.64 UR40, UR12, 0x804, URZ ;  /* 0x000008040c287897 */ /* 0x000fe2000fffe03f */
[----:B------:R-:W-:Y:S01]  /*ba90*/  IADD3.X R7, R174, UR8, RZ, P3, !PT ;  /* 0x00000008ae077c10 */ /* 0x000fe20009ffe4ff */
[----:B------:R-:W-:Y:S01]  /*baa0*/  UIADD3.64 UR44, UR12, 0xbfe, URZ ;  /* 0x00000bfe0c2c7897 */ /* 0x000fe2000fffe03f */
[----:B------:R-:W2:Y:S01]  /*bab0*/  LDG.E.U8 R234, desc[UR6][R12.64] ;  /* 0x000000060cea7981 */ /* 0x000ea2000c1e1100 */
[----:B------:R-:W-:Y:S01]  /*bac0*/  UIADD3.64 UR48, UR12, 0xc00, URZ ;  /* 0x00000c000c307897 */ /* 0x000fe2000fffe03f */
[----:B------:R-:W-:Y:S01]  /*bad0*/  IADD3 R176, P3, R23, UR4, RZ ;  /* 0x0000000417b07c10 */ /* 0x000fe2000ff7e0ff */
[----:B------:R-:W-:Y:S01]  /*bae0*/  UIADD3.64 UR52, UR12, 0xc02, URZ ;  /* 0x00000c020c347897 */ /* 0x000fe2000fffe03f */
[----:B------:R-:W2:Y:S01]  /*baf0*/  LDL R23, [R1+0x464] ;  /* 0x0004640001177983 */ /* 0x000ea20000100800 */
[----:B------:R-:W-:Y:S01]  /*bb00*/  UIADD3.64 UR16, UR12, 0x400, URZ ;  /* 0x000004000c107897 */ /* 0x000fe2000fffe03f */
[----:B------:R-:W-:Y:S01]  /*bb10*/  IADD3 R20, P2, R19, UR4, RZ ;  /* 0x0000000413147c10 */ /* 0x000fe2000ff5e0ff */
[----:B------:R-:W-:Y:S01]  /*bb20*/  UIADD3.64 UR56, UR12, 0xc04, URZ ;  /* 0x00000c040c387897 */ /* 0x000fe2000fffe03f */
[----:B------:R-:W2:Y:S01]  /*bb30*/  LDL R17, [R1+0x494] ;  /* 0x0004940001117983 */ /* 0x000ea20000100800 */
[----:B------:R-:W-:Y:S01]  /*bb40*/  ULDC UR9, c[0x0][0x238] ;  /* 0x00008e0000097ab9 */ /* 0x000fe20000000800 */
[----:B------:R-:W-:-:S02]  /*bb50*/  IADD3.X R11, R173, UR8, RZ, P4, !PT ;  /* 0x00000008ad0b7c10 */ /* 0x000fc4000a7fe4ff */
[----:B------:R-:W2:Y:S01]  /*bb60*/  LDL R16, [R1+0x4a0] ;  /* 0x0004a00001107983 */ /* 0x000ea20000100800 */
[----:B------:R-:W-:-:S03]  /*bb70*/  IADD3 R172, P4, R172, UR4, RZ ;  /* 0x00000004acac7c10 */ /* 0x000fc6000ff9e0ff */
[----:B------:R-:W2:Y:S01]  /*bb80*/  LDL R15, [R1+0x49c] ;  /* 0x00049c00010f7983 */ /* 0x000ea20000100800 */
[----:B------:R-:W-:Y:S02]  /*bb90*/  WARPGROUP.DEPBAR.LE gsb0, 0x0 ;  /* 0x00008000000079c5 */ /* 0x000fe40000010000 */
[----:B------:R-:W-:Y:S01]  /*bba0*/  WARPGROUP.ARRIVE ;  /* 0x00000000000079c5 */ /* 0x000fe20000000000 */
[----:B------:R-:W-:Y:S01]  /*bbb0*/  IADD3.X R9, R171, UR8, RZ, P0, !PT ;  /* 0x00000008ab097c10 */ /* 0x000fe200087fe4ff */
[----:B------:R-:W2:Y:S04]  /*bbc0*/  LDL R14, [R1+0x4a8] ;  /* 0x0004a800010e7983 */ /* 0x000ea80000100800 */
[----:B------:R-:W-:Y:S01]  /*bbd0*/  QGMMA.64x32x32.F32.E4M3.E4M3 R152, gdesc[UR16], R152, gsb0 ;  /* 0x00600000109879f3 */ /* 0x000fe20008000898 */
[----:B------:R-:W-:Y:S01]  /*bbe0*/  R2UR UR17, R197 ;  /* 0x00000000c51172ca */ /* 0x000fe200000e0000 */
[----:B------:R1:W2:Y:S01]  /*bbf0*/  LDG.E.U8 R232, desc[UR6][R8.64] ;  /* 0x0000000608e87981 */ /* 0x0002a2000c1e1100 */
[----:B------:R-:W-:-:S03]  /*bc00*/  IADD3 R170, P0, R170, UR4, RZ ;  /* 0x00000004aaaa7c10 */ /* 0x000fc6000ff1e0ff */
[----:B------:R1:W2:Y:S04]  /*bc10*/  LDG.E.U8 R231, desc[UR6][R6.64] ;  /* 0x0000000606e77981 */ /* 0x0002a8000c1e1100 */
[----:B------:R1:W2:Y:S01]  /*bc20*/  LDG.E.U8 R233, desc[UR6][R10.64] ;  /* 0x000000060ae97981 */ /* 0x0002a2000c1e1100 */
[----:B------:R-:W-:-:S03]  /*bc30*/  IADD3.X R21, R169, UR8, RZ, P2, !PT ;  /* 0x00000008a9157c10 */ /* 0x000fc600097fe4ff */
[----:B------:R-:W2:Y:S01]  /*bc40*/  LDL R169, [R1+0x46c] ;  /* 0x00046c0001a97983 */ /* 0x000ea20000100800 */
[----:B------:R-:W-:-:S03]  /*bc50*/  IADD3.X R19, R168, UR8, RZ, P1, !PT ;  /* 0x00000008a8137c10 */ /* 0x000fc60008ffe4ff */
[----:B------:R-:W2:Y:S01]  /*bc60*/  LDL R168, [R1+0x478] ;  /* 0x0004780001a87983 */ /* 0x000ea20000100800 */
[----:B------:R-:W-:Y:S01]  /*bc70*/  IADD3 R174, P2, R2, UR4, RZ ;  /* 0x0000000402ae7c10 */ /* 0x000fe2000ff5e0ff */
[----:B0-----:R-:W-:Y:S02]  /*bc80*/  IMAD.SHL.U32 R2, R204, 0x2, RZ ;  /* 0x00000002cc027824 */ /* 0x001fe400078e00ff */
[----:B------:R0:W2:Y:S01]  /*bc90*/  LDG.E.U8 R229, desc[UR6][R18.64] ;  /* 0x0000000612e57981 */ /* 0x0000a2000c1e1100 */
[----:B------:R-:W-:Y:S02]  /*bca0*/  IADD3.X R173, R181, UR8, RZ, P4, !PT ;  /* 0x00000008b5ad7c10 */ /* 0x000fe4000a7fe4ff */
[----:B------:R-:W-:Y:S01]  /*bcb0*/  LOP3.LUT R2, R2, 0x6, RZ, 0xc0, !PT ;  /* 0x0000000602027812 */ /* 0x000fe200078ec0ff */
[----:B------:R-:W2:Y:S01]  /*bcc0*/  LDG.E.U8 R230, desc[UR6][R20.64] ;  /* 0x0000000614e67981 */ /* 0x000ea2000c1e1100 */
[----:B------:R-:W-:-:S03]  /*bcd0*/  IADD3.X R171, R101, UR8, RZ, P0, !PT ;  /* 0x0000000865ab7c10 */ /* 0x000fc600087fe4ff */
[----:B------:R-:W2:Y:S01]  /*bce0*/  LDL R101, [R1+0x488] ;  /* 0x0004880001657983 */ /* 0x000ea20000100800 */
[----:B------:R-:W-:Y:S02]  /*bcf0*/  IADD3 R180, P4, R180, UR4, RZ ;  /* 0x00000004b4b47c10 */ /* 0x000fe4000ff9e0ff */
[----:B------:R-:W-:Y:S01]  /*bd00*/  IADD3 R2, P1, R2, UR17, RZ ;  /* 0x0000001102027c10 */ /* 0x000fe2000ff3e0ff */
[----:B------:R-:W2:Y:S01]  /*bd10*/  LDL R19, [R1+0x4a4] ;  /* 0x0004a40001137983 */ /* 0x000ea20000100800 */
[----:B----4-:R-:W-:-:S03]  /*bd20*/  IADD3.X R175, R97, UR8, RZ, P2, !PT ;  /* 0x0000000861af7c10 */ /* 0x010fc600097fe4ff */
[----:B------:R-:W4:Y:S04]  /*bd30*/  LDL R97, [R1+0x484] ;  /* 0x0004840001617983 */ /* 0x000f280000100800 */
[----:B------:R-:W0:Y:S04]  /*bd40*/  LDL R18, [R1+0x4b0] ;  /* 0x0004b00001127983 */ /* 0x000e280000100800 */
[----:B------:R-:W4:Y:S04]  /*bd50*/  LDG.E.U8 R228, desc[UR6][R172.64] ;  /* 0x00000006ace47981 */ /* 0x000f28000c1e1100 */
[----:B------:R-:W4:Y:S04]  /*bd60*/  LDG.E.U8 R227, desc[UR6][R170.64] ;  /* 0x00000006aae37981 */ /* 0x000f28000c1e1100 */
[----:B------:R-:W4:Y:S04]  /*bd70*/  LDL R21, [R1+0x4d0] ;  /* 0x0004d00001157983 */ /* 0x000f280000100800 */
[----:B------:R-:W4:Y:S04]  /*bd80*/  LDL R172, [R1+0x4b4] ;  /* 0x0004b40001ac7983 */ /* 0x000f280000100800 */
[----:B------:R-:W4:Y:S04]  /*bd90*/  LDL R171, [R1+0x4bc] ;  /* 0x0004bc0001ab7983 */ /* 0x000f280000100800 */
[----:B------:R-:W4:Y:S04]  /*bda0*/  LDL R170, [R1+0x4cc] ;  /* 0x0004cc0001aa7983 */ /* 0x000f280000100800 */
[----:B------:R-:W4:Y:S01]  /*bdb0*/  LDL R20, [R1+0x4d8] ;  /* 0x0004d80001147983 */ /* 0x000f220000100800 */
[----:B---3--:R-:W-:-:S03]  /*bdc0*/  IADD3.X R181, R5, UR8, RZ, P4, !PT ;  /* 0x0000000805b57c10 */ /* 0x008fc6000a7fe4ff */
[----:B------:R-:W3:Y:S01]  /*bdd0*/  LDL R5, [R1+0x490] ;  /* 0x0004900001057983 */ /* 0x000ee20000100800 */
[----:B--2---:R-:W-:Y:S02]  /*bde0*/  IADD3.X R177, R3, UR8, RZ, P3, !PT ;  /* 0x0000000803b17c10 */ /* 0x004fe40009ffe4ff */
[----:B------:R-:W-:Y:S01]  /*bdf0*/  IADD3 R3, P0, R2, 0x9, RZ ;  /* 0x0000000902037810 */ /* 0x000fe20007f1e0ff */
[----:B------:R-:W-:Y:S02]  /*be00*/  WARPGROUP.DEPBAR.LE gsb0, 0x0 ;  /* 0x00008000000079c5 */ /* 0x000fe40000010000 */
[----:B------:R-:W-:Y:S01]  /*be10*/  IADD3 R184, P3, R4, UR4, RZ ;  /* 0x0000000404b87c10 */ /* 0x000fe2000ff7e0ff */
[----:B------:R-:W2:Y:S01]  /*be20*/  LDG.E.U8 R224, desc[UR6][R180.64] ;  /* 0x00000006b4e07981 */ /* 0x000ea2000c1e1100 */
[----:B------:R-:W-:Y:S02]  /*be30*/  LOP3.LUT R4, R22, 0x8, RZ, 0xfc, !PT ;  /* 0x0000000816047812 */ /* 0x000fe400078efcff */
[C---:B------:R-:W-:Y:S01]  /*be40*/  ISETP.GT.U32.AND P2, PT, R3.reuse, R22, PT ;  /* 0x000000160300720c */ /* 0x040fe20003f44070 */
[----:B------:R-:W2:Y:S01]  /*be50*/  LDG.E.U8 R226, desc[UR6][R176.64] ;  /* 0x00000006b0e27981 */ /* 0x000ea2000c1e1100 */
[----:B------:R-:W-:-:S03]  /*be60*/  ISETP.GT.U32.AND P4, PT, R3, R4, PT ;  /* 0x000000040300720c */ /* 0x000fc60003f84070 */
[----:B------:R-:W2:Y:S01]  /*be70*/  LDL R3, [R1+0x48c] ;  /* 0x00048c0001037983 */ /* 0x000ea20000100800 */
[----:B------:R-:W-:Y:S02]  /*be80*/  IADD3.X R185, R182, UR8, RZ, P3, !PT ;  /* 0x00000008b6b97c10 */ /* 0x000fe40009ffe4ff */
[----:B------:R-:W-:Y:S01]  /*be90*/  IADD3 R182, P3, R179, UR4, RZ ;  /* 0x00000004b3b67c10 */ /* 0x000fe2000ff7e0ff */
[----:B------:R-:W-:Y:S01]  /*bea0*/  WARPGROUP.ARRIVE ;  /* 0x00000000000079c5 */ /* 0x000fe20000000000 */
[----:B------:R-:W2:Y:S02]  /*beb0*/  LDG.E.U8 R225, desc[UR6][R174.64] ;  /* 0x00000006aee17981 */ /* 0x000ea4000c1e1100 */
[----:B------:R-:W-:Y:S02]  /*bec0*/  IADD3.X R183, R23, UR8, RZ, P3, !PT ;  /* 0x0000000817b77c10 */ /* 0x000fe40009ffe4ff */
[----:B------:R-:W2:Y:S01]  /*bed0*/  LDL R23, [R1+0x498] ;  /* 0x0004980001177983 */ /* 0x000ea20000100800 */
[----:B------:R-:W-:Y:S01]  /*bee0*/  IADD3 R178, P3, R178, UR4, RZ ;  /* 0x00000004b2b27c10 */ /* 0x000fe2000ff7e0ff */
[----:B------:R-:W-:Y:S02]  /*bef0*/  QGMMA.64x32x32.F32.E4M3.E4M3 R152, gdesc[UR20], R152, gsb0 ;  /* 0x00600000149879f3 */ /* 0x000fe40008000898 */
[----:B------:R-:W2:Y:S04]  /*bf00*/  LDG.E.U8 R223, desc[UR6][R184.64] ;  /* 0x00000006b8df7981 */ /* 0x000ea8000c1e1100 */
[----:B------:R-:W2:Y:S01]  /*bf10*/  LDG.E.U8 R222, desc[UR6][R182.64] ;  /* 0x00000006b6de7981 */ /* 0x000ea2000c1e1100 */
[----:B------:R-:W-:-:S02]  /*bf20*/  IADD3.X R179, R169, UR8, RZ, P3, !PT ;  /* 0x00000008a9b37c10 */ /* 0x000fc40009ffe4ff */
[----:B------:R-:W-:Y:S01]  /*bf30*/  IADD3 R168, P3, R168, UR4, RZ ;  /* 0x00000004a8a87c10 */ /* 0x000fe2000ff7e0ff */
[----:B------:R-:W-:Y:S02]  /*bf40*/  WARPGROUP.DEPBAR.LE gsb0, 0x0 ;  /* 0x00008000000079c5 */ /* 0x000fe40000010000 */
[----:B------:R-:W2:Y:S01]  /*bf50*/  LDG.E.U8 R221, desc[UR6][R178.64] ;  /* 0x00000006b2dd7981 */ /* 0x000ea2000c1e1100 */
[----:B------:R-:W-:Y:S02]  /*bf60*/  IADD3.X R169, R188, UR8, RZ, P3, !PT ;  /* 0x00000008bca97c10 */ /* 0x000fe40009ffe4ff */
[----:B-1----:R-:W-:-:S03]  /*bf70*/  IADD3 R8, P3, R187, UR4, RZ ;  /* 0x00000004bb087c10 */ /* 0x002fc6000ff7e0ff */
[----:B------:R-:W2:Y:S01]  /*bf80*/  LDG.E.U8 R220, desc[UR6][R168.64] ;  /* 0x00000006a8dc7981 */ /* 0x000ea2000c1e1100 */
[----:B------:R-:W-:Y:S02]  /*bf90*/  IADD3.X R9, R186, UR8, RZ, P3, !PT ;  /* 0x00000008ba097c10 */ /* 0x000fe40009ffe4ff */
[----:B------:R-:W-:Y:S02]  /*bfa0*/  IADD3 R6, P3, R101, UR4, RZ ;  /* 0x0000000465067c10 */ /* 0x000fe4000ff7e0ff */
[----:B------:R-:W2:Y:S04]  /*bfb0*/  LDL R101, [R1+0x4ac] ;  /* 0x0004ac0001657983 */ /* 0x000ea80000100800 */
[----:B------:R-:W2:Y:S01]  /*bfc0*/  LDL R168, [R1+0x4d4] ;  /* 0x0004d40001a87983 */ /* 0x000ea20000100800 */
[----:B----4-:R-:W-:-:S03]  /*bfd0*/  IADD3.X R7, R97, UR8, RZ, P3, !PT ;  /* 0x0000000861077c10 */ /* 0x010fc60009ffe4ff */
[----:B------:R-:W4:Y:S04]  /*bfe0*/  LDL R97, [R1+0x4c8] ;  /* 0x0004c80001617983 */ /* 0x000f280000100800 */
[----:B------:R1:W4:Y:S04]  /*bff0*/  LDG.E.U8 R214, desc[UR6][R6.64] ;  /* 0x0000000606d67981 */ /* 0x000328000c1e1100 */
[----:B------:R1:W4:Y:S01]  /*c000*/  LDG.E.U8 R219, desc[UR6][R8.64] ;  /* 0x0000000608db7981 */ /* 0x000322000c1e1100 */
[----:B---3--:R-:W-:-:S03]  /*c010*/  IADD3 R12, P3, R5, UR4, RZ ;  /* 0x00000004050c7c10 */ /* 0x008fc6000ff7e0ff */
[----:B------:R-:W1:Y:S01]  /*c020*/  LDL R5, [R1+0x4b8] ;  /* 0x0004b80001057983 */ /* 0x000e620000100800 */
[----:B--2---:R-:W-:-:S03]  /*c030*/  IADD3.X R13, R3, UR8, RZ, P3, !PT ;  /* 0x00000008030d7c10 */ /* 0x004fc60009ffe4ff */
[----:B------:R-:W2:Y:S04]  /*c040*/  LDL R3, [R1+0x4c0] ;  /* 0x0004c00001037983 */ /* 0x000ea80000100800 */
[----:B------:R-:W3:Y:S01]  /*c050*/  LDG.E.U8 R213, desc[UR6][R12.64] ;  /* 0x000000060cd57981 */ /* 0x000ee2000c1e1100 */
[----:B------:R-:W-:-:S03]  /*c060*/  IADD3 R10, P3, R23, UR4, RZ ;  /* 0x00000004170a7c10 */ /* 0x000fc6000ff7e0ff */
[----:B------:R-:W3:Y:S01]  /*c070*/  LDL R23, [R1+0x4c4] ;  /* 0x0004c40001177983 */ /* 0x000ee20000100800 */
[----:B------:R-:W-:Y:S02]  /*c080*/  IADD3.X R11, R17, UR8, RZ, P3, !PT ;  /* 0x00000008110b7c10 */ /* 0x000fe40009ffe4ff */
[----:B------:R-:W-:Y:S01]  /*c090*/  IADD3 R16, P3, R16, UR4, RZ ;  /* 0x0000000410107c10 */ /* 0x000fe2000ff7e0ff */
[----:B------:R-:W3:Y:S03]  /*c0a0*/  LDL R12, [R1+0x4e8] ;  /* 0x0004e800010c7983 */ /* 0x000ee60000100800 */
[----:B------:R-:W-:Y:S01]  /*c0b0*/  IADD3.X R17, R15, UR8, RZ, P3, !PT ;  /* 0x000000080f117c10 */ /* 0x000fe20009ffe4ff */
[----:B------:R4:W3:Y:S01]  /*c0c0*/  LDG.E.U8 R212, desc[UR6][R10.64] ;  /* 0x000000060ad47981 */ /* 0x0008e2000c1e1100 */
[----:B------:R-:W-:-:S03]  /*c0d0*/  IADD3 R14, P3, R14, UR4, RZ ;  /* 0x000000040e0e7c10 */ /* 0x000fc6000ff7e0ff */
[----:B------:R-:W3:Y:S01]  /*c0e0*/  LDL R13, [R1+0x510] ;  /* 0x00051000010d7983 */ /* 0x000ee20000100800 */
[----:B------:R-:W-:Y:S02]  /*c0f0*/  IADD3.X R15, R19, UR8, RZ, P3, !PT ;  /* 0x00000008130f7c10 */ /* 0x000fe40009ffe4ff */
[----:B0-----:R-:W-:Y:S01]  /*c100*/  IADD3 R18, P3, R18, UR4, RZ ;  /* 0x0000000412127c10 */ /* 0x001fe2000ff7e0ff */
[----:B------:R-:W3:Y:S04]  /*c110*/  LDG.E.U8 R211, desc[UR6][R16.64] ;  /* 0x0000000610d37981 */ /* 0x000ee8000c1e1100 */
[----:B------:R-:W3:Y:S04]  /*c120*/  LDG.E.U8 R210, desc[UR6][R14.64] ;  /* 0x000000060ed27981 */ /* 0x000ee8000c1e1100 */
[----:B------:R-:W3:Y:S04]  /*c130*/  LDL R17, [R1+0x518] ;  /* 0x0005180001117983 */ /* 0x000ee80000100800 */
[----:B------:R-:W3:Y:S04]  /*c140*/  LDL R15, [R1+0x4ec] ;  /* 0x0004ec00010f7983 */ /* 0x000ee80000100800 */
[----:B------:R-:W3:Y:S04]  /*c150*/  LDL R14, [R1+0x504] ;  /* 0x00050400010e7983 */ /* 0x000ee80000100800 */
[----:B------:R-:W3:Y:S01]  /*c160*/  LDL R16, [R1+0x520] ;  /* 0x0005200001107983 */ /* 0x000ee20000100800 */
[----:B------:R-:W-:-:S03]  /*c170*/  IADD3.X R19, R101, UR8, RZ, P3, !PT ;  /* 0x0000000865137c10 */ /* 0x000fc60009ffe4ff */
[----:B------:R-:W3:Y:S04]  /*c180*/  LDL R101, [R1+0x4e0] ;  /* 0x0004e00001657983 */ /* 0x000ee80000100800 */
[----:B------:R-:W3:Y:S04]  /*c190*/  LDG.E.U8 R209, desc[UR6][R18.64] ;  /* 0x0000000612d17981 */ /* 0x000ee8000c1e1100 */
[----:B------:R-:W3:Y:S04]  /*c1a0*/  LDL R19, [R1+0x4fc] ;  /* 0x0004fc0001137983 */ /* 0x000ee80000100800 */
[----:B------:R-:W3:Y:S01]  /*c1b0*/  LDL R18, [R1+0x508] ;  /* 0x0005080001127983 */ /* 0x000ee20000100800 */
[----:B-1----:R-:W-:-:S03]  /*c1c0*/  IADD3 R6, P3, R5, UR4, RZ ;  /* 0x0000000405067c10 */ /* 0x002fc6000ff7e0ff */
[----:B------:R-:W3:Y:S01]  /*c1d0*/  LDL R5, [R1+0x4dc] ;  /* 0x0004dc0001057983 */ /* 0x000ee20000100800 */
[----:B------:R-:W-:-:S05]  /*c1e0*/  IADD3.X R7, R172, UR8, RZ, P3, !PT ;  /* 0x00000008ac077c10 */ /* 0x000fca0009ffe4ff */
[----:B------:R0:W3:Y:S01]  /*c1f0*/  LDG.E.U8 R208, desc[UR6][R6.64] ;  /* 0x0000000606d07981 */ /* 0x0000e2000c1e1100 */
[----:B--2---:R-:W-:-:S03]  /*c200*/  IADD3 R8, P3, R3, UR4, RZ ;  /* 0x0000000403087c10 */ /* 0x004fc6000ff7e0ff */
[----:B------:R-:W2:Y:S01]  /*c210*/  LDL R3, [R1+0x4e4] ;  /* 0x0004e40001037983 */ /* 0x000ea20000100800 */
[----:B------:R-:W-:Y:S02]  /*c220*/  IADD3.X R9, R171, UR8, RZ, P3, !PT ;  /* 0x00000008ab097c10 */ /* 0x000fe40009ffe4ff */
[----:B----4-:R-:W-:Y:S02]  /*c230*/  IADD3 R10, P3, R97, UR4, RZ ;  /* 0x00000004610a7c10 */ /* 0x010fe4000ff7e0ff */
[----:B------:R-:W4:Y:S02]  /*c240*/  LDL R97, [R1+0x4f0] ;  /* 0x0004f00001617983 */ /* 0x000f240000100800 */
[----:B---3--:R-:W-:Y:S02]  /*c250*/  IADD3.X R11, R23, UR8, RZ, P3, !PT ;  /* 0x00000008170b7c10 */ /* 0x008fe40009ffe4ff */
[----:B------:R-:W3:Y:S01]  /*c260*/  LDL R23, [R1+0x4f8] ;  /* 0x0004f80001177983 */ /* 0x000ee20000100800 */
[----:B0-----:R-:W-:-:S03]  /*c270*/  IADD3 R6, P3, R21, UR4, RZ ;  /* 0x0000000415067c10 */ /* 0x001fc6000ff7e0ff */
[----:B------:R-:W3:Y:S01]  /*c280*/  LDL R21, [R1+0x4f4] ;  /* 0x0004f40001157983 */ /* 0x000ee20000100800 */
[----:B------:R-:W-:-:S03]  /*c290*/  IADD3.X R7, R170, UR8, RZ, P3, !PT ;  /* 0x00000008aa077c10 */ /* 0x000fc60009ffe4ff */
[----:B------:R0:W3:Y:S04]  /*c2a0*/  LDG.E.U8 R207, desc[UR6][R8.64] ;  /* 0x0000000608cf7981 */ /* 0x0000e8000c1e1100 */
[----:B------:R1:W3:Y:S04]  /*c2b0*/  LDG.E.U8 R205, desc[UR6][R6.64] ;  /* 0x0000000606cd7981 */ /* 0x0002e8000c1e1100 */
[----:B------:R-:W3:Y:S01]  /*c2c0*/  LDG.E.U8 R206, desc[UR6][R10.64] ;  /* 0x000000060ace7981 */ /* 0x000ee2000c1e1100 */
[----:B0-----:R-:W-:-:S03]  /*c2d0*/  IADD3 R8, P3, R20, UR4, RZ ;  /* 0x0000000414087c10 */ /* 0x001fc6000ff7e0ff */
[----:B------:R-:W3:Y:S01]  /*c2e0*/  LDL R20, [R1+0x500] ;  /* 0x0005000001147983 */ /* 0x000ee20000100800 */
[----:B------:R-:W-:-:S03]  /*c2f0*/  IADD3.X R9, R168, UR8, RZ, P3, !PT ;  /* 0x00000008a8097c10 */ /* 0x000fc60009ffe4ff */
[----:B------:R-:W3:Y:S04]  /*c300*/  LDL R11, [R1+0x524] ;  /* 0x00052400010b7983 */ /* 0x000ee80000100800 */
[----:B------:R-:W3:Y:S04]  /*c310*/  LDL R10, [R1+0x530] ;  /* 0x00053000010a7983 */ /* 0x000ee80000100800 */
[----:B------:R-:W3:Y:S04]  /*c320*/  LDG.E.U8 R204, desc[UR6][R8.64] ;  /* 0x0000000608cc7981 */ /* 0x000ee8000c1e1100 */
[----:B------:R-:W3:Y:S04]  /*c330*/  LDL R9, [R1+0x52c] ;  /* 0x00052c0001097983 */ /* 0x000ee80000100800 */
[----:B------:R-:W3:Y:S01]  /*c340*/  LDL R8, [R1+0x538] ;  /* 0x0005380001087983 */ /* 0x000ee20000100800 */
[----:B-1----:R-:W-:Y:S01]  /*c350*/  IADD3 R6, P3, R101, UR4, RZ ;  /* 0x0000000465067c10 */ /* 0x002fe2000ff7e0ff */
[----:B------:R-:W-:-:S02]  /*c360*/  WARPGROUP.ARRIVE ;  /* 0x00000000000079c5 */ /* 0x000fc40000000000 */
[----:B------:R-:W3:Y:S04]  /*c370*/  LDL R101, [R1+0x5a4] ;  /* 0x0005a40001657983 */ /* 0x000ee80000100800 */
[----:B------:R-:W-:Y:S01]  /*c380*/  QGMMA.64x32x32.F32.E4M3.E4M3 R152, gdesc[UR24], R152, gsb0 ;  /* 0x00600000189879f3 */ /* 0x000fe20008000898 */
[----:B------:R-:W-:Y:S02]  /*c390*/  IADD3.X R7, R5, UR8, RZ, P3, !PT ;  /* 0x0000000805077c10 */ /* 0x000fe40009ffe4ff */
[----:B------:R-:W3:Y:S04]  /*c3a0*/  LDL R5, [R1+0x50c] ;  /* 0x00050c0001057983 */ /* 0x000ee80000100800 */
[----:B------:R0:W3:Y:S02]  /*c3b0*/  LDG.E.U8 R201, desc[UR6][R6.64] ;  /* 0x0000000606c97981 */ /* 0x0000e4000c1e1100 */
[----:B0-----:R-:W-:-:S02]  /*c3c0*/  IADD3 R6, P3, R12, UR4, RZ ;  /* 0x000000040c067c10 */ /* 0x001fc4000ff7e0ff */
[----:B------:R-:W3:Y:S02]  /*c3d0*/  LDL R12, [R1+0x51c] ;  /* 0x00051c00010c7983 */ /* 0x000ee40000100800 */
[----:B--2---:R-:W-:Y:S02]  /*c3e0*/  IADD3.X R7, R3, UR8, RZ, P3, !PT ;  /* 0x0000000803077c10 */ /* 0x004fe40009ffe4ff */
[----:B------:R-:W2:Y:S04]  /*c3f0*/  LDL R3, [R1+0x514] ;  /* 0x0005140001037983 */ /* 0x000ea80000100800 */
[----:B------:R4:W2:Y:S02]  /*c400*/  LDG.E.U8 R200, desc[UR6][R6.64] ;  /* 0x0000000606c87981 */ /* 0x0008a4000c1e1100 */
[----:B----4-:R-:W-:Y:S01]  /*c410*/  IADD3 R6, P3, R97, UR4, RZ ;  /* 0x0000000461067c10 */ /* 0x010fe2000ff7e0ff */
[----:B------:R-:W-:-:S02]  /*c420*/  WARPGROUP.DEPBAR.LE gsb0, 0x0 ;  /* 0x00008000000079c5 */ /* 0x000fc40000010000 */
[----:B------:R-:W4:Y:S01]  /*c430*/  LDL R97, [R1+0x5b0] ;  /* 0x0005b00001617983 */ /* 0x000f220000100800 */
[----:B------:R-:W-:-:S03]  /*c440*/  IADD3.X R7, R15, UR8, RZ, P3, !PT ;  /* 0x000000080f077c10 */ /* 0x000fc60009ffe4ff */
[----:B------:R-:W4:Y:S04]  /*c450*/  LDL R15, [R1+0x528] ;  /* 0x00052800010f7983 */ /* 0x000f280000100800 */
[----:B------:R3:W4:Y:S02]  /*c460*/  LDG.E.U8 R199, desc[UR6][R6.64] ;  /* 0x0000000606c77981 */ /* 0x000724000c1e1100 */
[----:B---3--:R-:W-:Y:S01]  /*c470*/  IADD3 R6, P3, R23, UR4, RZ ;  /* 0x0000000417067c10 */ /* 0x008fe2000ff7e0ff */
[----:B------:R-:W-:Y:S01]  /*c480*/  WARPGROUP.ARRIVE ;  /* 0x00000000000079c5 */ /* 0x000fe20000000000 */
[----:B------:R-:W3:Y:S02]  /*c490*/  LDL R23, [R1+0x5ac] ;  /* 0x0005ac0001177983 */ /* 0x000ee40000100800 */
[----:B------:R-:W-:-:S02]  /*c4a0*/  IADD3.X R7, R21, UR8, RZ, P3, !PT ;  /* 0x0000000815077c10 */ /* 0x000fc40009ffe4ff */
[----:B------:R-:W3:Y:S01]  /*c4b0*/  LDL R21, [R1+0x550] ;  /* 0x0005500001157983 */ /* 0x000ee20000100800 */
[----:B------:R-:W-:Y:S03]  /*c4c0*/  QGMMA.64x32x32.F32.E4M3.E4M3 R152, gdesc[UR28], R152, gsb0 ;  /* 0x006000001c9879f3 */ /* 0x000fe60008000898 */
[----:B------:R0:W3:Y:S02]  /*c4d0*/  LDG.E.U8 R198, desc[UR6][R6.64] ;  /* 0x0000000606c67981 */ /* 0x0000e4000c1e1100 */
[----:B0-----:R-:W-:Y:S02]  /*c4e0*/  IADD3 R6, P3, R20, UR4, RZ ;  /* 0x0000000414067c10 */ /* 0x001fe4000ff7e0ff */
[----:B------:R-:W3:Y:S02]  /*c4f0*/  LDL R20, [R1+0x558] ;  /* 0x0005580001147983 */ /* 0x000ee40000100800 */
[----:B------:R-:W-:-:S02]  /*c500*/  IADD3.X R7, R19, UR8, RZ, P3, !PT ;  /* 0x0000000813077c10 */ /* 0x000fc40009ffe4ff */
[----:B------:R-:W3:Y:S04]  /*c510*/  LDL R19, [R1+0x554] ;  /* 0x0005540001137983 */ /* 0x000ee80000100800 */
        /* <DEDUP_REMOVED lines=13> */
[----:B--2---:R-:W-:-:S02]  /*c5f0*/  IADD3.X R7, R3, UR8, RZ, P3, !PT ;  /* 0x0000000803077c10 */ /* 0x004fc40009ffe4ff */
[----:B------:R-:W2:Y:S04]  /*c600*/  LDL R3, [R1+0x548] ;  /* 0x0005480001037983 */ /* 0x000ea80000100800 */
[----:B------:R0:W2:Y:S02]  /*c610*/  LDG.E.U8 R194, desc[UR6][R6.64] ;  /* 0x0000000606c27981 */ /* 0x0000a4000c1e1100 */
[----:B0-----:R-:W-:Y:S02]  /*c620*/  IADD3 R6, P3, R16, UR4, RZ ;  /* 0x0000000410067c10 */ /* 0x001fe4000ff7e0ff */
[----:B------:R-:W2:Y:S02]  /*c630*/  LDL R16, [R1+0x56c] ;  /* 0x00056c0001107983 */ /* 0x000ea40000100800 */
[----:B------:R-:W-:-:S02]  /*c640*/  IADD3.X R7, R12, UR8, RZ, P3, !PT ;  /* 0x000000080c077c10 */ /* 0x000fc40009ffe4ff */
[----:B------:R-:W2:Y:S04]  /*c650*/  LDL R12, [R1+0x544] ;  /* 0x00054400010c7983 */ /* 0x000ea80000100800 */
[----:B------:R4:W2:Y:S02]  /*c660*/  LDG.E.U8 R193, desc[UR6][R6.64] ;  /* 0x0000000606c17981 */ /* 0x0008a4000c1e1100 */
[----:B----4-:R-:W-:Y:S02]  /*c670*/  IADD3 R6, P3, R15, UR4, RZ ;  /* 0x000000040f067c10 */ /* 0x010fe4000ff7e0ff */
[----:B------:R-:W4:Y:S02]  /*c680*/  LDL R15, [R1+0x578] ;  /* 0x00057800010f7983 */ /* 0x000f240000100800 */
[----:B------:R-:W-:-:S02]  /*c690*/  IADD3.X R7, R11, UR8, RZ, P3, !PT ;  /* 0x000000080b077c10 */ /* 0x000fc40009ffe4ff */
[----:B------:R-:W4:Y:S04]  /*c6a0*/  LDL R11, [R1+0x54c] ;  /* 0x00054c00010b7983 */ /* 0x000f280000100800 */
[----:B------:R0:W4:Y:S02]  /*c6b0*/  LDG.E.U8 R192, desc[UR6][R6.64] ;  /* 0x0000000606c07981 */ /* 0x000124000c1e1100 */
[----:B0-----:R-:W-:Y:S02]  /*c6c0*/  IADD3 R6, P3, R10, UR4, RZ ;  /* 0x000000040a067c10 */ /* 0x001fe4000ff7e0ff */
[----:B------:R-:W4:Y:S02]  /*c6d0*/  LDL R10, [R1+0x560] ;  /* 0x00056000010a7983 */ /* 0x000f240000100800 */
[----:B------:R-:W-:-:S02]  /*c6e0*/  IADD3.X R7, R9, UR8, RZ, P3, !PT ;  /* 0x0000000809077c10 */ /* 0x000fc40009ffe4ff */
[----:B------:R-:W4:Y:S04]  /*c6f0*/  LDL R9, [R1+0x568] ;  /* 0x0005680001097983 */ /* 0x000f280000100800 */
[----:B------:R0:W4:Y:S02]  /*c700*/  LDG.E.U8 R191, desc[UR6][R6.64] ;  /* 0x0000000606bf7981 */ /* 0x000124000c1e1100 */
[----:B0-----:R-:W-:Y:S02]  /*c710*/  IADD3 R6, P3, R8, UR4, RZ ;  /* 0x0000000408067c10 */ /* 0x001fe4000ff7e0ff */
[----:B------:R-:W4:Y:S02]  /*c720*/  LDL R8, [R1+0x564] ;  /* 0x0005640001087983 */ /* 0x000f240000100800 */
[----:B---3--:R-:W-:-:S02]  /*c730*/  IADD3.X R7, R14, UR8, RZ, P3, !PT ;  /* 0x000000080e077c10 */ /* 0x008fc40009ffe4ff */
[----:B------:R-:W3:Y:S04]  /*c740*/  LDL R14, [R1+0x580] ;  /* 0x00058000010e7983 */ /* 0x000ee80000100800 */
[----:B------:R0:W3:Y:S02]  /*c750*/  LDG.E.U8 R190, desc[UR6][R6.64] ;  /* 0x0000000606be7981 */ /* 0x0000e4000c1e1100 */
[----:B0-----:R-:W-:Y:S02]  /*c760*/  IADD3 R6, P3, R13, UR4, RZ ;  /* 0x000000040d067c10 */ /* 0x001fe4000ff7e0ff */
[----:B------:R-:W3:Y:S02]  /*c770*/  LDL R13, [R1+0x588] ;  /* 0x00058800010d7983 */ /* 0x000ee40000100800 */
[----:B------:R-:W-:-:S02]  /*c780*/  IADD3.X R7, R5, UR8, RZ, P3, !PT ;  /* 0x0000000805077c10 */ /* 0x000fc40009ffe4ff */
[----:B------:R-:W3:Y:S04]  /*c790*/  LDL R5, [R1+0x574] ;  /* 0x0005740001057983 */ /* 0x000ee80000100800 */
[----:B------:R2:W3:Y:S02]  /*c7a0*/  LDG.E.U8 R189, desc[UR6][R6.64] ;  /* 0x0000000606bd7981 */ /* 0x0004e4000c1e1100 */
[----:B--2---:R-:W-:Y:S02]  /*c7b0*/  IADD3 R6, P3, R3, UR4, RZ ;  /* 0x0000000403067c10 */ /* 0x004fe4000ff7e0ff */
[----:B------:R-:W2:Y:S02]  /*c7c0*/  LDL R3, [R1+0x57c] ;  /* 0x00057c0001037983 */ /* 0x000ea40000100800 */
[----:B------:R-:W-:-:S02]  /*c7d0*/  IADD3.X R7, R12, UR8, RZ, P3, !PT ;  /* 0x000000080c077c10 */ /* 0x000fc40009ffe4ff */
[----:B------:R-:W2:Y:S04]  /*c7e0*/  LDL R12, [R1+0x584] ;  /* 0x00058400010c7983 */ /* 0x000ea80000100800 */
[----:B------:R0:W2:Y:S02]  /*c7f0*/  LDG.E.U8 R188, desc[UR6][R6.64] ;  /* 0x0000000606bc7981 */ /* 0x0000a4000c1e1100 */
[----:B0-----:R-:W-:Y:S01]  /*c800*/  IADD3 R6, P3, R21, UR4, RZ ;  /* 0x0000000415067c10 */ /* 0x001fe2000ff7e0ff */
[----:B------:R-:W-:Y:S02]  /*c810*/  WARPGROUP.DEPBAR.LE gsb0, 0x0 ;  /* 0x00008000000079c5 */ /* 0x000fe40000010000 */
[----:B------:R-:W2:Y:S01]  /*c820*/  LDL R21, [R1+0x5b8] ;  /* 0x0005b80001157983 */ /* 0x000ea20000100800 */
[----:B----4-:R-:W-:-:S03]  /*c830*/  IADD3.X R7, R11, UR8, RZ, P3, !PT ;  /* 0x000000080b077c10 */ /* 0x010fc60009ffe4ff */
[----:B------:R-:W4:Y:S04]  /*c840*/  LDL R11, [R1+0x590] ;  /* 0x00059000010b7983 */ /* 0x000f280000100800 */
[----:B------:R0:W4:Y:S02]  /*c850*/  LDG.E.U8 R187, desc[UR6][R6.64] ;  /* 0x0000000606bb7981 */ /* 0x000124000c1e1100 */
[----:B0-----:R-:W-:Y:S01]  /*c860*/  IADD3 R6, P3, R20, UR4, RZ ;  /* 0x0000000414067c10 */ /* 0x001fe2000ff7e0ff */
[----:B------:R-:W-:Y:S01]  /*c870*/  WARPGROUP.ARRIVE ;  /* 0x00000000000079c5 */ /* 0x000fe20000000000 */
[----:B------:R-:W4:Y:S02]  /*c880*/  LDL R20, [R1+0x5b4] ;  /* 0x0005b40001147983 */ /* 0x000f240000100800 */
[----:B------:R-:W-:-:S02]  /*c890*/  IADD3.X R7, R19, UR8, RZ, P3, !PT ;  /* 0x0000000813077c10 */ /* 0x000fc40009ffe4ff */
[----:B------:R-:W4:Y:S01]  /*c8a0*/  LDL R19, [R1+0x5c0] ;  /* 0x0005c00001137983 */ /* 0x000f220000100800 */
[----:B------:R-:W-:Y:S03]  /*c8b0*/  QGMMA.64x32x32.F32.E4M3.E4M3 R152, gdesc[UR32], R152, gsb0 ;  /* 0x00600000209879f3 */ /* 0x000fe60008000898 */
        /* <DEDUP_REMOVED lines=16> */
[----:B0-----:R-:W-:Y:S01]  /*c9c0*/  IADD3 R6, P3, R15, UR4, RZ ;  /* 0x000000040f067c10 */ /* 0x001fe2000ff7e0ff */
[----:B------:R-:W-:Y:S02]  /*c9d0*/  WARPGROUP.DEPBAR.LE gsb0, 0x0 ;  /* 0x00008000000079c5 */ /* 0x000fe40000010000 */
[----:B------:R-:W4:Y:S01]  /*c9e0*/  LDL R15, [R1+0x5d0] ;  /* 0x0005d000010f7983 */ /* 0x000f220000100800 */
[----:B---3--:R-:W-:-:S03]  /*c9f0*/  IADD3.X R7, R5, UR8, RZ, P3, !PT ;  /* 0x0000000805077c10 */ /* 0x008fc60009ffe4ff */
[----:B------:R-:W3:Y:S04]  /*ca00*/  LDL R5, [R1+0x5a0] ;  /* 0x0005a00001057983 */ /* 0x000ee80000100800 */
[----:B------:R0:W3:Y:S02]  /*ca10*/  LDG.E.U8 R182, desc[UR6][R6.64] ;  /* 0x0000000606b67981 */ /* 0x0000e4000c1e1100 */
[----:B0-----:R-:W-:Y:S01]  /*ca20*/  IADD3 R6, P3, R14, UR4, RZ ;  /* 0x000000040e067c10 */ /* 0x001fe2000ff7e0ff */
[----:B------:R-:W-:Y:S01]  /*ca30*/  WARPGROUP.ARRIVE ;  /* 0x00000000000079c5 */ /* 0x000fe20000000000 */
[----:B------:R-:W3:Y:S02]  /*ca40*/  LDL R14, [R1+0x5cc] ;  /* 0x0005cc00010e7983 */ /* 0x000ee40000100800 */
[----:B--2---:R-:W-:-:S02]  /*ca50*/  IADD3.X R7, R3, UR8, RZ, P3, !PT ;  /* 0x0000000803077c10 */ /* 0x004fc40009ffe4ff */
[----:B------:R-:W2:Y:S01]  /*ca60*/  LDL R3, [R1+0x59c] ;  /* 0x00059c0001037983 */ /* 0x000ea20000100800 */
[----:B------:R-:W-:Y:S03]  /*ca70*/  QGMMA.64x32x32.F32.E4M3.E4M3 R152, gdesc[UR36], R152, gsb0 ;  /* 0x00600000249879f3 */ /* 0x000fe60008000898 */
[----:B------:R0:W2:Y:S02]  /*ca80*/  LDG.E.U8 R181, desc[UR6][R6.64] ;  /* 0x0000000606b57981 */ /* 0x0000a4000c1e1100 */
[----:B0-----:R-:W-:Y:S02]  /*ca90*/  IADD3 R6, P3, R13, UR4, RZ ;  /* 0x000000040d067c10 */ /* 0x001fe4000ff7e0ff */
[----:B------:R-:W2:Y:S02]  /*caa0*/  LDL R13, [R1+0x5a8] ;  /* 0x0005a800010d7983 */ /* 0x000ea40000100800 */
[----:B------:R-:W-:-:S02]  /*cab0*/  IADD3.X R7, R12, UR8, RZ, P3, !PT ;  /* 0x000000080c077c10 */ /* 0x000fc40009ffe4ff */
[----:B------:R-:W2:Y:S04]  /*cac0*/  LDL R12, [R1+0x5d8] ;  /* 0x0005d800010c7983 */ /* 0x000ea80000100800 */
[----:B------:R4:W2:Y:S02]  /*cad0*/  LDG.E.U8 R180, desc[UR6][R6.64] ;  /* 0x0000000606b47981 */ /* 0x0008a4000c1e1100 */
[----:B----4-:R-:W-:Y:S02]  /*cae0*/  IADD3 R6, P3, R11, UR4, RZ ;  /* 0x000000040b067c10 */ /* 0x010fe4000ff7e0ff */
[----:B------:R-:W4:Y:S01]  /*caf0*/  LDL R11, [R1+0x5d4] ;  /* 0x0005d400010b7983 */ /* 0x000f220000100800 */
[----:B------:R-:W-:Y:S02]  /*cb00*/  WARPGROUP.DEPBAR.LE gsb0, 0x0 ;  /* 0x00008000000079c5 */ /* 0x000fe40000010000 */
[----:B------:R-:W-:-:S06]  /*cb10*/  WARPGROUP.ARRIVE ;  /* 0x00000000000079c5 */ /* 0x000fcc0000000000 */
[----:B------:R-:W-:Y:S01]  /*cb20*/  QGMMA.64x32x32.F32.E4M3.E4M3 R152, gdesc[UR40], R152, gsb0 ;  /* 0x00600000289879f3 */ /* 0x000fe20008000898 */
[----:B------:R-:W-:Y:S02]  /*cb30*/  IADD3.X R7, R10, UR8, RZ, P3, !PT ;  /* 0x000000080a077c10 */ /* 0x000fe40009ffe4ff */
[----:B------:R-:W4:Y:S04]  /*cb40*/  LDL R10, [R1+0x5e0] ;  /* 0x0005e000010a7983 */ /* 0x000f280000100800 */
[----:B------:R0:W4:Y:S02]  /*cb50*/  LDG.E.U8 R179, desc[UR6][R6.64] ;  /* 0x0000000606b37981 */ /* 0x000124000c1e1100 */
[----:B0-----:R-:W-:Y:S02]  /*cb60*/  IADD3 R6, P3, R9, UR4, RZ ;  /* 0x0000000409067c10 */ /* 0x001fe4000ff7e0ff */
[----:B------:R-:W4:Y:S02]  /*cb70*/  LDL R9, [R1+0x5dc] ;  /* 0x0005dc0001097983 */ /* 0x000f240000100800 */
[----:B------:R-:W-:-:S02]  /*cb80*/  IADD3.X R7, R8, UR8, RZ, P3, !PT ;  /* 0x0000000808077c10 */ /* 0x000fc40009ffe4ff */
[----:B------:R-:W4:Y:S04]  /*cb90*/  LDL R8, [R1+0x5e8] ;  /* 0x0005e80001087983 */ /* 0x000f280000100800 */
[----:B------:R3:W4:Y:S01]  /*cba0*/  LDG.E.U8 R178, desc[UR6][R6.64] ;  /* 0x0000000606b27981 */ /* 0x000722000c1e1100 */
[----:B------:R-:W-:Y:S02]  /*cbb0*/  WARPGROUP.DEPBAR.LE gsb0, 0x0 ;  /* 0x00008000000079c5 */ /* 0x000fe40000010000 */
[----:B------:R-:W-:-:S06]  /*cbc0*/  WARPGROUP.ARRIVE ;  /* 0x00000000000079c5 */ /* 0x000fcc0000000000 */
[----:B------:R-:W-:Y:S01]  /*cbd0*/  QGMMA.64x32x32.F32.E4M3.E4M3 R152, gdesc[UR44], R152, gsb0 ;  /* 0x006000002c9879f3 */ /* 0x000fe20008000898 */
[----:B---3--:R-:W-:Y:S02]  /*cbe0*/  IADD3 R6, P3, R5, UR4, RZ ;  /* 0x0000000405067c10 */ /* 0x008fe4000ff7e0ff */
[----:B------:R-:W3:Y:S02]  /*cbf0*/  LDL R5, [R1+0x5e4] ;  /* 0x0005e40001057983 */ /* 0x000ee40000100800 */
[----:B--2---:R-:W-:Y:S02]  /*cc00*/  IADD3.X R7, R3, UR8, RZ, P3, !PT ;  /* 0x0000000803077c10 */ /* 0x004fe40009ffe4ff */
[----:B------:R-:W2:Y:S04]  /*cc10*/  LDL R3, [R1+0x5f0] ;  /* 0x0005f00001037983 */ /* 0x000ea80000100800 */
[----:B------:R0:W2:Y:S02]  /*cc20*/  LDG.E.U8 R177, desc[UR6][R6.64] ;  /* 0x0000000606b17981 */ /* 0x0000a4000c1e1100 */
[----:B0-----:R-:W-:-:S02]  /*cc30*/  IADD3 R6, P3, R13, UR4, RZ ;  /* 0x000000040d067c10 */ /* 0x001fc4000ff7e0ff */
[----:B------:R-:W2:Y:S01]  /*cc40*/  LDL R13, [R1+0x5ec] ;  /* 0x0005ec00010d7983 */ /* 0x000ea20000100800 */
[----:B------:R-:W-:Y:S02]  /*cc50*/  WARPGROUP.DEPBAR.LE gsb0, 0x0 ;  /* 0x00008000000079c5 */ /* 0x000fe40000010000 */
[----:B------:R-:W-:-:S06]  /*cc60*/  WARPGROUP.ARRIVE ;  /* 0x00000000000079c5 */ /* 0x000fcc0000000000 */
[----:B------:R-:W-:Y:S01]  /*cc70*/  QGMMA.64x32x32.F32.E4M3.E4M3 R152, gdesc[UR48], R152, gsb0 ;  /* 0x00600000309879f3 */ /* 0x000fe20008000898 */
[----:B------:R-:W-:-:S05]  /*cc80*/  IADD3.X R7, R101, UR8, RZ, P3, !PT ;  /* 0x0000000865077c10 */ /* 0x000fca0009ffe4ff */
[----:B------:R0:W2:Y:S01]  /*cc90*/  LDG.E.U8 R176, desc[UR6][R6.64] ;  /* 0x0000000606b07981 */ /* 0x0000a2000c1e1100 */
[----:B------:R-:W-:Y:S02]  /*cca0*/  WARPGROUP.DEPBAR.LE gsb0, 0x0 ;  /* 0x00008000000079c5 */ /* 0x000fe40000010000 */
[----:B------:R-:W-:-:S06]  /*ccb0*/  WARPGROUP.ARRIVE ;  /* 0x00000000000079c5 */ /* 0x000fcc0000000000 */
[----:B------:R-:W-:Y:S01]  /*ccc0*/  QGMMA.64x32x32.F32.E4M3.E4M3 R152, gdesc[UR52], R152, gsb0 ;  /* 0x00600000349879f3 */ /* 0x000fe20008000898 */
[----:B0-----:R-:W-:-:S04]  /*ccd0*/  IADD3 R6, P3, R97, UR4, RZ ;  /* 0x0000000461067c10 */ /* 0x001fc8000ff7e0ff */
[----:B------:R-:W-:-:S05]  /*cce0*/  IADD3.X R7, R23, UR8, RZ, P3, !PT ;  /* 0x0000000817077c10 */ /* 0x000fca0009ffe4ff */
[----:B------:R0:W2:Y:S02]  /*ccf0*/  LDG.E.U8 R175, desc[UR6][R6.64] ;  /* 0x0000000606af7981 */ /* 0x0000a4000c1e1100 */
[----:B0-----:R-:W-:-:S04]  /*cd00*/  IADD3 R6, P3, R21, UR4, RZ ;  /* 0x0000000415067c10 */ /* 0x001fc8000ff7e0ff */
[----:B------:R-:W-:-:S05]  /*cd10*/  IADD3.X R7, R20, UR8, RZ, P3, !PT ;  /* 0x0000000814077c10 */ /* 0x000fca0009ffe4ff */
[----:B------:R0:W2:Y:S02]  /*cd20*/  LDG.E.U8 R174, desc[UR6][R6.64] ;  /* 0x0000000606ae7981 */ /* 0x0000a4000c1e1100 */
[----:B0-----:R-:W-:Y:S01]  /*cd30*/  IADD3 R6, P3, R19, UR4, RZ ;  /* 0x0000000413067c10 */ /* 0x001fe2000ff7e0ff */
[----:B------:R-:W-:Y:S02]  /*cd40*/  WARPGROUP.DEPBAR.LE gsb0, 0x0 ;  /* 0x00008000000079c5 */ /* 0x000fe40000010000 */
[----:B------:R-:W-:-:S06]  /*cd50*/  WARPGROUP.ARRIVE ;  /* 0x00000000000079c5 */ /* 0x000fcc0000000000 */
[----:B------:R-:W-:Y:S01]  /*cd60*/  QGMMA.64x32x32.F32.E4M3.E4M3 R152, gdesc[UR56], R152, gsb0 ;  /* 0x00600000389879f3 */ /* 0x000fe20008000898 */
[----:B------:R-:W-:-:S05]  /*cd70*/  IADD3.X R7, R18, UR8, RZ, P3, !PT ;  /* 0x0000000812077c10 */ /* 0x000fca0009ffe4ff */
[----:B------:R0:W2:Y:S02]  /*cd80*/  LDG.E.U8 R173, desc[UR6][R6.64] ;  /* 0x0000000606ad7981 */ /* 0x0000a4000c1e1100 */
[----:B0-----:R-:W-:-:S04]  /*cd90*/  IADD3 R6, P3, R17, UR4, RZ ;  /* 0x0000000411067c10 */ /* 0x001fc8000ff7e0ff */
[----:B------:R-:W-:-:S05]  /*cda0*/  IADD3.X R7, R16, UR8, RZ, P3, !PT ;  /* 0x0000000810077c10 */ /* 0x000fca0009ffe4ff */
[----:B------:R0:W2:Y:S02]  /*cdb0*/  LDG.E.U8 R172, desc[UR6][R6.64] ;  /* 0x0000000606ac7981 */ /* 0x0000a4000c1e1100 */
[----:B0-----:R-:W-:-:S04]  /*cdc0*/  IADD3 R6, P3, R15, UR4, RZ ;  /* 0x000000040f067c10 */ /* 0x001fc8000ff7e0ff */
[----:B------:R-:W-:-:S05]  /*cdd0*/  IADD3.X R7, R14, UR8, RZ, P3, !PT ;  /* 0x000000080e077c10 */ /* 0x000fca0009ffe4ff */
[----:B------:R0:W2:Y:S02]  /*cde0*/  LDG.E.U8 R171, desc[UR6][R6.64] ;  /* 0x0000000606ab7981 */ /* 0x0000a4000c1e1100 */
[----:B0-----:R-:W-:-:S04]  /*cdf0*/  IADD3 R6, P3, R12, UR4, RZ ;  /* 0x000000040c067c10 */ /* 0x001fc8000ff7e0ff */
[----:B----4-:R-:W-:Y:S02]  /*ce00*/  IADD3.X R7, R11, UR8, RZ, P3, !PT ;  /* 0x000000080b077c10 */ /* 0x010fe40009ffe4ff */
[----:B------:R-:W-:Y:S01]  /*ce10*/  IADD3 R10, P3, R10, UR4, RZ ;  /* 0x000000040a0a7c10 */ /* 0x000fe2000ff7e0ff */
[----:B------:R-:W-:Y:S02]  /*ce20*/  WARPGROUP.DEPBAR.LE gsb0, 0x0 ;  /* 0x00008000000079c5 */ /* 0x000fe40000010000 */
[----:B------:R2:W4:Y:S01]  /*ce30*/  LDG.E.U8 R170, desc[UR6][R6.64] ;  /* 0x0000000606aa7981 */ /* 0x000522000c1e1100 */
[----:B------:R-:W-:Y:S02]  /*ce40*/  IADD3.X R11, R9, UR8, RZ, P3, !PT ;  /* 0x00000008090b7c10 */ /* 0x000fe40009ffe4ff */
[----:B------:R-:W-:Y:S01]  /*ce50*/  IADD3 R8, P3, R8, UR4, RZ ;  /* 0x0000000408087c10 */ /* 0x000fe2000ff7e0ff */
[----:B------:R-:W-:Y:S01]  /*ce60*/  FMUL R168, R157, UR9 ;  /* 0x000000099da87c20 */ /* 0x000fe20008400000 */
[----:B------:R-:W-:Y:S01]  /*ce70*/  FMUL R23, R163, UR9 ;  /* 0x00000009a3177c20 */ /* 0x000fe20008400000 */
[----:B------:R-:W-:Y:S01]  /*ce80*/  FMUL R14, R162, UR9 ;  /* 0x00000009a20e7c20 */ /* 0x000fe20008400000 */
[----:B------:R0:W4:Y:S01]  /*ce90*/  LDG.E.U8 R169, desc[UR6][R10.64] ;  /* 0x000000060aa97981 */ /* 0x000122000c1e1100 */
[----:B------:R-:W-:Y:S01]  /*cea0*/  FMUL R21, R156, UR9 ;  /* 0x000000099c157c20 */ /* 0x000fe20008400000 */
[----:B---3--:R-:W-:Y:S01]  /*ceb0*/  IADD3.X R9, R5, UR8, RZ, P3, !PT ;  /* 0x0000000805097c10 */ /* 0x008fe20009ffe4ff */
[----:B------:R-:W-:-:S04]  /*cec0*/  IMAD.X R5, RZ, RZ, UR61, P1 ;  /* 0x0000003dff057e24 */ /* 0x000fc800088e06ff */
[----:B------:R-:W-:Y:S01]  /*ced0*/  IMAD.X R12, RZ, RZ, R5, P0 ;  /* 0x000000ffff0c7224 */ /* 0x000fe200000e0605 */
[----:B------:R1:W3:Y:S04]  /*cee0*/  LDG.E.U8 R162, desc[UR6][R8.64] ;  /* 0x0000000608a27981 */ /* 0x0002e8000c1e1100 */
[----:B------:R-:W-:-:S04]  /*cef0*/  ISETP.GT.U32.AND.EX P2, PT, R12, RZ, PT, P2 ;  /* 0x000000ff0c00720c */ /* 0x000fc80003f44120 */
[----:B------:R-:W-:Y:S02]  /*cf00*/  FSEL R168, R168, -INF , !P2 ;  /* 0xff800000a8a87808 */ /* 0x000fe40005000000 */
[----:B--2---:R-:W-:Y:S02]  /*cf10*/  IADD3 R6, P1, R3, UR4, RZ ;  /* 0x0000000403067c10 */ /* 0x004fe4000ff3e0ff */
[----:B------:R-:W-:-:S04]  /*cf20*/  IADD3 R3, P3, R2, 0x10, RZ ;  /* 0x0000001002037810 */ /* 0x000fc80007f7e0ff */
[----:B------:R-:W-:Y:S01]  /*cf30*/  ISETP.GT.U32.AND P0, PT, R3, R22, PT ;  /* 0x000000160300720c */ /* 0x000fe20003f04070 */
[--C-:B------:R-:W-:Y:S01]  /*cf40*/  IMAD.X R15, RZ, RZ, R5.reuse, P3 ;  /* 0x000000ffff0f7224 */ /* 0x100fe200018e0605 */
[----:B------:R-:W-:Y:S02]  /*cf50*/  ISETP.GT.U32.AND.EX P4, PT, R12, RZ, PT, P4 ;  /* 0x000000ff0c00720c */ /* 0x000fe40003f84140 */
[----:B------:R-:W-:Y:S02]  /*cf60*/  IADD3.X R7, R13, UR8, RZ, P1, !PT ;  /* 0x000000080d077c10 */ /* 0x000fe40008ffe4ff */
[-C--:B------:R-:W-:Y:S02]  /*cf70*/  ISETP.GT.U32.AND P1, PT, R3, R4.reuse, PT ;  /* 0x000000040300720c */ /* 0x080fe40003f24070 */
[----:B------:R-:W-:Y:S01]  /*cf80*/  IADD3 R3, P2, R2, 0x11, RZ ;  /* 0x0000001102037810 */ /* 0x000fe20007f5e0ff */
[----:B------:R-:W-:Y:S01]  /*cf90*/  FMUL R13, R159, UR9 ;  /* 0x000000099f0d7c20 */ /* 0x000fe20008400000 */
[----:B------:R-:W-:Y:S01]  /*cfa0*/  ISETP.GT.U32.AND.EX P1, PT, R15, RZ, PT, P1 ;  /* 0x000000ff0f00720c */ /* 0x000fe20003f24110 */
[----:B------:R-:W-:Y:S01]  /*cfb0*/  FMUL R12, R166, UR9 ;  /* 0x00000009a60c7c20 */ /* 0x000fe20008400000 */
[C---:B------:R-:W-:Y:S01]  /*cfc0*/  ISETP.GT.U32.AND P3, PT, R3.reuse, R4, PT ;  /* 0x000000040300720c */ /* 0x040fe20003f64070 */
[----:B------:R-:W-:Y:S01]  /*cfd0*/  IMAD.X R16, RZ, RZ, R5, P2 ;  /* 0x000000ffff107224 */ /* 0x000fe200010e0605 */
[----:B------:R-:W-:Y:S01]  /*cfe0*/  ISETP.GT.U32.AND P2, PT, R3, R22, PT ;  /* 0x000000160300720c */ /* 0x000fe20003f44070 */
[----:B------:R2:W3:Y:S01]  /*cff0*/  LDG.E.U8 R159, desc[UR6][R6.64] ;  /* 0x00000006069f7981 */ /* 0x0004e2000c1e1100 */
[----:B------:R-:W-:-:S02]  /*d000*/  FSEL R13, R13, -INF , !P4 ;  /* 0xff8000000d0d7808 */ /* 0x000fc40006000000 */
[----:B------:R-:W-:Y:S01]  /*d010*/  IADD3 R3, P4, R2, 0x18, RZ ;  /* 0x0000001802037810 */ /* 0x000fe20007f9e0ff */
[----:B0-----:R-:W-:Y:S01]  /*d020*/  FMUL R10, R154, UR9 ;  /* 0x000000099a0a7c20 */ /* 0x001fe20008400000 */
[----:B------:R-:W-:Y:S01]  /*d030*/  ISETP.GT.U32.AND.EX P3, PT, R16, RZ, PT, P3 ;  /* 0x000000ff1000720c */ /* 0x000fe20003f64130 */
[----:B------:R-:W-:Y:S01]  /*d040*/  FMUL R11, R155, UR9 ;  /* 0x000000099b0b7c20 */ /* 0x000fe20008400000 */
[----:B------:R-:W-:Y:S01]  /*d050*/  FSEL R14, R14, -INF , !P1 ;  /* 0xff8000000e0e7808 */ /* 0x000fe20004800000 */
[--C-:B-1----:R-:W-:Y:S01]  /*d060*/  IMAD.X R8, RZ, RZ, R5.reuse, P4 ;  /* 0x000000ffff087224 */ /* 0x102fe200020e0605 */
[----:B------:R-:W-:Y:S01]  /*d070*/  FSEL R23, R23, -INF , !P3 ;  /* 0xff80000017177808 */ /* 0x000fe20005800000 */
[----:B------:R-:W-:Y:S01]  /*d080*/  FMUL R19, R167, UR9 ;  /* 0x00000009a7137c20 */ /* 0x000fe20008400000 */
[C---:B------:R-:W-:Y:S01]  /*d090*/  ISETP.GT.U32.AND P3, PT, R3.reuse, R4, PT ;  /* 0x000000040300720c */ /* 0x040fe20003f64070 */
[----:B------:R-:W-:Y:S01]  /*d0a0*/  FMUL R18, R152, UR9 ;  /* 0x0000000998127c20 */ /* 0x000fe20008400000 */
[-C--:B------:R-:W-:Y:S01]  /*d0b0*/  ISETP.GT.U32.AND P1, PT, R3, R22.reuse, PT ;  /* 0x000000160300720c */ /* 0x080fe20003f24070 */
[----:B------:R-:W-:Y:S01]  /*d0c0*/  FMUL R17, R153, UR9 ;  /* 0x0000000999117c20 */ /* 0x000fe20008400000 */
[----:B------:R-:W-:Y:S01]  /*d0d0*/  IADD3 R3, P4, R2, 0x8, RZ ;  /* 0x0000000802037810 */ /* 0x000fe20007f9e0ff */
[----:B------:R-:W-:Y:S01]  /*d0e0*/  FMUL R9, R160, UR9 ;  /* 0x00000009a0097c20 */ /* 0x000fe20008400000 */
[----:B------:R-:W-:Y:S01]  /*d0f0*/  ISETP.GT.U32.AND.EX P3, PT, R8, RZ, PT, P3 ;  /* 0x000000ff0800720c */ /* 0x000fe20003f64130 */
[----:B------:R-:W-:Y:S02]  /*d100*/  STL [R1+0x870], R22 ;  /* 0x0008701601007387 */ /* 0x000fe40000100800 */
[----:B--2---:R-:W-:Y:S01]  /*d110*/  IMAD.X R6, RZ, RZ, R5, P4 ;  /* 0x000000ffff067224 */ /* 0x004fe200020e0605 */
[----:B------:R-:W-:Y:S01]  /*d120*/  ISETP.GT.U32.AND P4, PT, R3, R22, PT ;  /* 0x000000160300720c */ /* 0x000fe20003f84070 */
[----:B------:R-:W-:Y:S01]  /*d130*/  BAR.SYNC.DEFER_BLOCKING 0x0 ;  /* 0x0000000000007b1d */ /* 0x000fe20000010000 */
[----:B------:R-:W-:-:S02]  /*d140*/  FSEL R12, R12, -INF , !P3 ;  /* 0xff8000000c0c7808 */ /* 0x000fc40005800000 */
[-C--:B------:R-:W-:Y:S02]  /*d150*/  ISETP.GT.U32.AND P3, PT, R2, R4.reuse, PT ;  /* 0x000000040200720c */ /* 0x080fe40003f64070 */
[----:B------:R-:W-:Y:S02]  /*d160*/  ISETP.GT.U32.AND.EX P4, PT, R6, RZ, PT, P4 ;  /* 0x000000ff0600720c */ /* 0x000fe40003f84140 */
[----:B------:R-:W-:Y:S02]  /*d170*/  ISETP.GT.U32.AND.EX P3, PT, R5, RZ, PT, P3 ;  /* 0x000000ff0500720c */ /* 0x000fe40003f64130 */
[----:B------:R-:W-:Y:S02]  /*d180*/  FSEL R21, R21, -INF , !P4 ;  /* 0xff80000015157808 */ /* 0x000fe40006000000 */
[----:B------:R-:W-:Y:S02]  /*d190*/  ISETP.GE.U32.AND P4, PT, R2, R4, PT ;  /* 0x000000040200720c */ /* 0x000fe40003f86070 */
[----:B------:R-:W-:-:S02]  /*d1a0*/  FSEL R10, R10, -INF , !P3 ;  /* 0xff8000000a0a7808 */ /* 0x000fc40005800000 */
[----:B------:R-:W-:Y:S02]  /*d1b0*/  IADD3 R3, P3, R2, 0x19, RZ ;  /* 0x0000001902037810 */ /* 0x000fe40007f7e0ff */
[----:B------:R-:W-:-:S03]  /*d1c0*/  ISETP.GE.U32.AND.EX P4, PT, R5, RZ, PT, P4 ;  /* 0x000000ff0500720c */ /* 0x000fc60003f86140 */
[----:B------:R-:W-:Y:S01]  /*d1d0*/  IMAD.X R7, RZ, RZ, R5, P3 ;  /* 0x000000ffff077224 */ /* 0x000fe200018e0605 */
[----:B------:R-:W-:Y:S02]  /*d1e0*/  ISETP.GT.U32.AND P3, PT, R3, R4, PT ;  /* 0x000000040300720c */ /* 0x000fe40003f64070 */
[----:B------:R-:W-:Y:S02]  /*d1f0*/  FSEL R11, R11, -INF , !P4 ;  /* 0xff8000000b0b7808 */ /* 0x000fe40006000000 */
[----:B------:R-:W-:Y:S01]  /*d200*/  ISETP.GT.U32.AND P4, PT, R2, R22, PT ;  /* 0x000000160200720c */ /* 0x000fe20003f84070 */
[----:B------:R-:W-:Y:S01]  /*d210*/  FMUL R6, R158, UR9 ;  /* 0x000000099e067c20 */ /* 0x000fe20008400000 */
[----:B------:R-:W-:Y:S02]  /*d220*/  ISETP.GT.U32.AND.EX P3, PT, R7, RZ, PT, P3 ;  /* 0x000000ff0700720c */ /* 0x000fe40003f64130 */
[----:B------:R-:W-:Y:S02]  /*d230*/  ISETP.GT.U32.AND.EX P4, PT, R5, RZ, PT, P4 ;  /* 0x000000ff0500720c */ /* 0x000fe40003f84140 */
[----:B------:R-:W-:-:S02]  /*d240*/  FSEL R19, R19, -INF , !P3 ;  /* 0xff80000013137808 */ /* 0x000fc40005800000 */
[----:B------:R-:W-:Y:S02]  /*d250*/  ISETP.GE.U32.AND P3, PT, R2, R22, PT ;  /* 0x000000160200720c */ /* 0x000fe40003f66070 */
[----:B------:R-:W-:Y:S02]  /*d260*/  FSEL R6, R6, -INF , !P4 ;  /* 0xff80000006067808 */ /* 0x000fe40006000000 */
[----:B------:R-:W-:-:S04]  /*d270*/  FMNMX R2, R10, R11, !PT ;  /* 0x0000000b0a027209 */ /* 0x000fc80007800000 */
[----:B------:R-:W-:-:S04]  /*d280*/  FMNMX R2, R6, R2, !PT ;  /* 0x0000000206027209 */ /* 0x000fc80007800000 */
[----:B------:R-:W-:-:S04]  /*d290*/  FMNMX R2, R13, R2, !PT ;  /* 0x000000020d027209 */ /* 0x000fc80007800000 */
[----:B------:R-:W-:-:S04]  /*d2a0*/  FMNMX R2, R14, R2, !PT ;  /* 0x000000020e027209 */ /* 0x000fc80007800000 */
[----:B------:R-:W-:-:S04]  /*d2b0*/  FMNMX R2, R23, R2, !PT ;  /* 0x0000000217027209 */ /* 0x000fc80007800000 */
[----:B------:R-:W-:-:S04]  /*d2c0*/  FMNMX R2, R12, R2, !PT ;  /* 0x000000020c027209 */ /* 0x000fc80007800000 */
[----:B------:R-:W-:Y:S02]  /*d2d0*/  FMNMX R2, R19, R2, !PT ;  /* 0x0000000213027209 */ /* 0x000fe40007800000 */
[----:B------:R-:W-:-:S03]  /*d2e0*/  ISETP.GE.U32.AND.EX P3, PT, R5, RZ, PT, P3 ;  /* 0x000000ff0500720c */ /* 0x000fc60003f66130 */
[----:B------:R-:W0:Y:S01]  /*d2f0*/  SHFL.BFLY PT, R5, R2, 0x2, 0x1f ;  /* 0x0c401f0002057f89 */ /* 0x000e2200000e0000 */
[----:B------:R-:W-:Y:S02]  /*d300*/  FSEL R18, R18, -INF , !P4 ;  /* 0xff80000012127808 */ /* 0x000fe40006000000 */
[----:B------:R-:W-:Y:S02]  /*d310*/  FSEL R17, R17, -INF , !P3 ;  /* 0xff80000011117808 */ /* 0x000fe40005800000 */
[----:B------:R-:W-:Y:S02]  /*d320*/  ISETP.GT.U32.AND.EX P0, PT, R15, RZ, PT, P0 ;  /* 0x000000ff0f00720c */ /* 0x000fe40003f04100 */
[----:B------:R-:W-:Y:S02]  /*d330*/  ISETP.GT.U32.AND P4, PT, R3, R22, PT ;  /* 0x000000160300720c */ /* 0x000fe40003f84070 */
[----:B------:R-:W-:Y:S01]  /*d340*/  ISETP.GT.U32.AND.EX P1, PT, R8, RZ, PT, P1 ;  /* 0x000000ff0800720c */ /* 0x000fe20003f24110 */
[----:B------:R-:W-:Y:S01]  /*d350*/  FMUL R8, R161, UR9 ;  /* 0x00000009a1087c20 */ /* 0x000fe20008400000 */
[----:B------:R-:W-:-:S02]  /*d360*/  ISETP.GT.U32.AND.EX P2, PT, R16, RZ, PT, P2 ;  /* 0x000000ff1000720c */ /* 0x000fc40003f44120 */
[----:B------:R-:W-:Y:S02]  /*d370*/  FSEL R9, R9, -INF , !P0 ;  /* 0xff80000009097808 */ /* 0x000fe40004000000 */
[----:B0-----:R-:W-:Y:S02]  /*d380*/  FMNMX R5, R2, R5, !PT ;  /* 0x0000000502057209 */ /* 0x001fe40007800000 */
[----:B------:R-:W-:-:S04]  /*d390*/  FMNMX R2, R18, R17, !PT ;  /* 0x0000001112027209 */ /* 0x000fc80007800000 */
[----:B------:R-:W-:Y:S02]  /*d3a0*/  FMNMX R2, R21, R2, !PT ;  /* 0x0000000215027209 */ /* 0x000fe40007800000 */
[----:B------:R-:W-:Y:S02]  /*d3b0*/  ISETP.GT.U32.AND.EX P4, PT, R7, RZ, PT, P4 ;  /* 0x000000ff0700720c */ /* 0x000fe40003f84140 */
[----:B------:R-:W-:Y:S01]  /*d3c0*/  FMNMX R2, R168, R2, !PT ;  /* 0x00000002a8027209 */ /* 0x000fe20007800000 */
[----:B------:R-:W-:Y:S01]  /*d3d0*/  FMUL R7, R164, UR9 ;  /* 0x00000009a4077c20 */ /* 0x000fe20008400000 */
[----:B------:R-:W-:Y:S02]  /*d3e0*/  FSEL R8, R8, -INF , !P2 ;  /* 0xff80000008087808 */ /* 0x000fe40005000000 */
[----:B------:R-:W-:Y:S01]  /*d3f0*/  FMNMX R2, R9, R2, !PT ;  /* 0x0000000209027209 */ /* 0x000fe20007800000 */
[----:B------:R-:W-:Y:S01]  /*d400*/  FMUL R3, R165, UR9 ;  /* 0x00000009a5037c20 */ /* 0x000fe20008400000 */
[----:B------:R-:W-:-:S02]  /*d410*/  FSEL R7, R7, -INF , !P1 ;  /* 0xff80000007077808 */ /* 0x000fc40004800000 */
[----:B------:R-:W-:Y:S02]  /*d420*/  FMNMX R2, R8, R2, !PT ;  /* 0x0000000208027209 */ /* 0x000fe40007800000 */
[----:B------:R-:W-:Y:S02]  /*d430*/  FSEL R3, R3, -INF , !P4 ;  /* 0xff80000003037808 */ /* 0x000fe40006000000 */
[----:B------:R-:W-:Y:S01]  /*d440*/  FMNMX R2, R7, R2, !PT ;  /* 0x0000000207027209 */ /* 0x000fe20007800000 */
[----:B------:R-:W0:Y:S03]  /*d450*/  SHFL.BFLY PT, R15, R5, 0x1, 0x1f ;  /* 0x0c201f00050f7f89 */ /* 0x000e2600000e0000 */
[----:B------:R-:W-:-:S05]  /*d460*/  FMNMX R2, R3, R2, !PT ;  /* 0x0000000203027209 */ /* 0x000fca0007800000 */
[----:B------:R-:W1:Y:S01]  /*d470*/  SHFL.BFLY PT, R16, R2, 0x2, 0x1f ;  /* 0x0c401f0002107f89 */ /* 0x000e6200000e0000 */
[----:B0-----:R-:W-:-:S04]  /*d480*/  FMNMX R5, R5, R15, !PT ;  /* 0x0000000f05057209 */ /* 0x001fc80007800000 */
[----:B------:R-:W-:Y:S02]  /*d490*/  FMNMX R5, R5, R202, !PT ;  /* 0x000000ca05057209 */ /* 0x000fe40007800000 */
[----:B-1----:R-:W-:-:S03]  /*d4a0*/  FMNMX R2, R2, R16, !PT ;  /* 0x0000001002027209 */ /* 0x002fc60007800000 */
[--C-:B------:R-:W-:Y:S02]  /*d4b0*/  FADD R20, R10, -R5.reuse ;  /* 0x800000050a147221 */ /* 0x100fe40000000000 */
[----:B------:R-:W0:Y:S01]  /*d4c0*/  SHFL.BFLY PT, R10, R2, 0x1, 0x1f ;  /* 0x0c201f00020a7f89 */ /* 0x000e2200000e0000 */
[--C-:B------:R-:W-:Y:S01]  /*d4d0*/  FADD R15, R6, -R5.reuse ;  /* 0x80000005060f7221 */ /* 0x100fe20000000000 */
[--C-:B------:R-:W-:Y:S01]  /*d4e0*/  FADD R6, R13, -R5.reuse ;  /* 0x800000050d067221 */ /* 0x100fe20000000000 */
[----:B------:R-:W-:-:S03]  /*d4f0*/  FADD R13, R14, -R5 ;  /* 0x800000050e0d7221 */ /* 0x000fc60000000000 */
[----:B------:R-:W-:-:S04]  /*d500*/  FMUL R6, R6, 1.4426950216293334961 ;  /* 0x3fb8aa3b06067820 */ /* 0x000fc80000400000 */
[----:B------:R0:W-:Y:S01]  /*d510*/  MUFU.EX2 R14, R6 ;  /* 0x00000006000e7308 */ /* 0x0001e20000000800 */
[--C-:B------:R-:W-:Y:S01]  /*d520*/  FADD R16, R11, -R5.reuse ;  /* 0x800000050b107221 */ /* 0x100fe20000000000 */
[--C-:B------:R-:W-:Y:S01]  /*d530*/  FADD R23, R23, -R5.reuse ;  /* 0x8000000517177221 */ /* 0x100fe20000000000 */
[----:B------:R-:W-:Y:S01]  /*d540*/  FADD R11, R12, -R5 ;  /* 0x800000050c0b7221 */ /* 0x000fe20000000000 */
[----:B0-----:R-:W-:-:S04]  /*d550*/  FMNMX R6, R2, R10, !PT ;  /* 0x0000000a02067209 */ /* 0x001fc80007800000 */
[----:B------:R-:W-:Y:S01]  /*d560*/  FMNMX R6, R6, R203, !PT ;  /* 0x000000cb06067209 */ /* 0x000fe20007800000 */
[----:B------:R-:W-:Y:S01]  /*d570*/  FADD R10, R19, -R5 ;  /* 0x80000005130a7221 */ /* 0x000fe20000000000 */
[----:B------:R-:W-:Y:S01]  /*d580*/  FMUL R16, R16, 1.4426950216293334961 ;  /* 0x3fb8aa3b10107820 */ /* 0x000fe20000400000 */
[----:B------:R-:W-:Y:S02]  /*d590*/  FMUL R2, R23, 1.4426950216293334961 ;  /* 0x3fb8aa3b17027820 */ /* 0x000fe40000400000 */
[--C-:B------:R-:W-:Y:S01]  /*d5a0*/  FADD R156, R17, -R6.reuse ;  /* 0x80000006119c7221 */ /* 0x100fe20000000000 */
[--C-:B------:R-:W-:Y:S01]  /*d5b0*/  FADD R157, R18, -R6.reuse ;  /* 0x80000006129d7221 */ /* 0x100fe20000000000 */
[----:B------:R-:W-:Y:S01]  /*d5c0*/  FMUL R20, R20, 1.4426950216293334961 ;  /* 0x3fb8aa3b14147820 */ /* 0x000fe20000400000 */
[--C-:B------:R-:W-:Y:S01]  /*d5d0*/  FADD R23, R21, -R6.reuse ;  /* 0x8000000615177221 */ /* 0x100fe20000000000 */
[--C-:B------:R-:W-:Y:S01]  /*d5e0*/  FADD R19, R9, -R6.reuse ;  /* 0x8000000609137221 */ /* 0x100fe20000000000 */
[----:B------:R-:W-:Y:S01]  /*d5f0*/  FMUL R15, R15, 1.4426950216293334961 ;  /* 0x3fb8aa3b0f0f7820 */ /* 0x000fe20000400000 */
[----:B------:R-:W-:Y:S01]  /*d600*/  FMUL R13, R13, 1.4426950216293334961 ;  /* 0x3fb8aa3b0d0d7820 */ /* 0x000fe20000400000 */
[----:B------:R-:W-:Y:S01]  /*d610*/  FMUL R11, R11, 1.4426950216293334961 ;  /* 0x3fb8aa3b0b0b7820 */ /* 0x000fe20000400000 */
[----:B------:R-:W-:Y:S01]  /*d620*/  FMUL R10, R10, 1.4426950216293334961 ;  /* 0x3fb8aa3b0a0a7820 */ /* 0x000fe20000400000 */
[----:B------:R-:W-:Y:S01]  /*d630*/  FMUL R156, R156, 1.4426950216293334961 ;  /* 0x3fb8aa3b9c9c7820 */ /* 0x000fe20000400000 */
[--C-:B------:R-:W-:Y:S01]  /*d640*/  FADD R21, R168, -R6.reuse ;  /* 0x80000006a8157221 */ /* 0x100fe20000000000 */
[--C-:B------:R-:W-:Y:S01]  /*d650*/  FADD R18, R8, -R6.reuse ;  /* 0x8000000608127221 */ /* 0x100fe20000000000 */
[--C-:B------:R-:W-:Y:S01]  /*d660*/  FADD R9, R7, -R6.reuse ;  /* 0x8000000607097221 */ /* 0x100fe20000000000 */
[----:B------:R-:W-:Y:S01]  /*d670*/  FADD R17, R3, -R6 ;  /* 0x8000000603117221 */ /* 0x000fe20000000000 */
[----:B------:R-:W-:Y:S01]  /*d680*/  FMUL R157, R157, 1.4426950216293334961 ;  /* 0x3fb8aa3b9d9d7820 */ /* 0x000fe20000400000 */
[----:B------:R-:W0:Y:S01]  /*d690*/  MUFU.EX2 R16, R16 ;  /* 0x0000001000107308 */ /* 0x000e220000000800 */
[----:B------:R-:W-:Y:S01]  /*d6a0*/  FMUL R23, R23, 1.4426950216293334961 ;  /* 0x3fb8aa3b17177820 */ /* 0x000fe20000400000 */
[----:B------:R-:W-:Y:S01]  /*d6b0*/  FMUL R21, R21, 1.4426950216293334961 ;  /* 0x3fb8aa3b15157820 */ /* 0x000fe20000400000 */
[----:B------:R-:W-:Y:S01]  /*d6c0*/  FMUL R19, R19, 1.4426950216293334961 ;  /* 0x3fb8aa3b13137820 */ /* 0x000fe20000400000 */
[----:B------:R-:W-:Y:S01]  /*d6d0*/  FMUL R18, R18, 1.4426950216293334961 ;  /* 0x3fb8aa3b12127820 */ /* 0x000fe20000400000 */
[----:B------:R-:W-:Y:S01]  /*d6e0*/  FMUL R9, R9, 1.4426950216293334961 ;  /* 0x3fb8aa3b09097820 */ /* 0x000fe20000400000 */
[----:B------:R-:W-:-:S02]  /*d6f0*/  FMUL R17, R17, 1.4426950216293334961 ;  /* 0x3fb8aa3b11117820 */ /* 0x000fc40000400000 */
[----:B------:R-:W1:Y:S08]  /*d700*/  MUFU.EX2 R20, R20 ;  /* 0x0000001400147308 */ /* 0x000e700000000800 */
[----:B------:R-:W2:Y:S08]  /*d710*/  MUFU.EX2 R15, R15 ;  /* 0x0000000f000f7308 */ /* 0x000eb00000000800 */
[----:B------:R-:W-:Y:S08]  /*d720*/  MUFU.EX2 R13, R13 ;  /* 0x0000000d000d7308 */ /* 0x000ff00000000800 */
[----:B------:R-:W4:Y:S08]  /*d730*/  MUFU.EX2 R12, R2 ;  /* 0x00000002000c7308 */ /* 0x000f300000000800 */
[----:B------:R-:W-:Y:S08]  /*d740*/  MUFU.EX2 R11, R11 ;  /* 0x0000000b000b7308 */ /* 0x000ff00000000800 */
[----:B------:R-:W4:Y:S08]  /*d750*/  MUFU.EX2 R10, R10 ;  /* 0x0000000a000a7308 */ /* 0x000f300000000800 */
[----:B------:R-:W4:Y:S08]  /*d760*/  MUFU.EX2 R156, R156 ;  /* 0x0000009c009c7308 */ /* 0x000f300000000800 */
[----:B------:R-:W3:Y:S08]  /*d770*/  MUFU.EX2 R157, R157 ;  /* 0x0000009d009d7308 */ /* 0x000ef00000000800 */
[----:B------:R-:W-:Y:S08]  /*d780*/  MUFU.EX2 R23, R23 ;  /* 0x0000001700177308 */ /* 0x000ff00000000800 */
[----:B------:R-:W3:Y:S08]  /*d790*/  MUFU.EX2 R21, R21 ;  /* 0x0000001500157308 */ /* 0x000ef00000000800 */
[----:B------:R-:W-:Y:S08]  /*d7a0*/  MUFU.EX2 R19, R19 ;  /* 0x0000001300137308 */ /* 0x000ff00000000800 */
[----:B------:R-:W3:Y:S08]  /*d7b0*/  MUFU.EX2 R18, R18 ;  /* 0x0000001200127308 */ /* 0x000ef00000000800 */
[----:B------:R-:W-:Y:S08]  /*d7c0*/  MUFU.EX2 R9, R9 ;  /* 0x0000000900097308 */ /* 0x000ff00000000800 */
[----:B------:R-:W3:Y:S01]  /*d7d0*/  MUFU.EX2 R17, R17 ;  /* 0x0000001100117308 */ /* 0x000ee20000000800 */
[----:B0-----:R-:W-:Y:S01]  /*d7e0*/  STL [R1+0x878], R16 ;  /* 0x0008781001007387 */ /* 0x001fe20000100800 */
[----:B-1----:R-:W-:-:S02]  /*d7f0*/  F2FP.SATFINITE.E4M3.F32.PACK_AB_MERGE_C R8, R16, R20, RZ ;  /* 0x000000141008723e */ /* 0x002fc400048070ff */
[----:B--2---:R-:W-:Y:S01]  /*d800*/  F2FP.SATFINITE.E4M3.F32.PACK_AB_MERGE_C R7, R14, R15, RZ ;  /* 0x0000000f0e07723e */ /* 0x004fe200048070ff */
[----:B------:R-:W-:Y:S01]  /*d810*/  STL [R1+0x874], R20 ;  /* 0x0008741401007387 */ /* 0x000fe20000100800 */
[----:B----4-:R-:W-:Y:S02]  /*d820*/  F2FP.SATFINITE.E4M3.F32.PACK_AB_MERGE_C R3, R12, R13, RZ ;  /* 0x0000000d0c03723e */ /* 0x010fe400048070ff */
[----:B------:R-:W-:Y:S01]  /*d830*/  F2FP.SATFINITE.E4M3.F32.PACK_AB_MERGE_C R2, R10, R11, RZ ;  /* 0x0000000b0a02723e */ /* 0x000fe200048070ff */
[----:B------:R-:W-:Y:S01]  /*d840*/  STL [R1+0x880], R156 ;  /* 0x0008809c01007387 */ /* 0x000fe20000100800 */
[----:B---3--:R-:W-:-:S03]  /*d850*/  F2FP.SATFINITE.E4M3.F32.PACK_AB_MERGE_C R8, R156, R157, R8 ;  /* 0x0000009d9c08723e */ /* 0x008fc60004807008 */
[----:B------:R-:W-:Y:S01]  /*d860*/  STL [R1+0x87c], R157 ;  /* 0x00087c9d01007387 */ /* 0x000fe20000100800 */
[----:B------:R-:W-:-:S03]  /*d870*/  F2FP.SATFINITE.E4M3.F32.PACK_AB_MERGE_C R7, R21, R23, R7 ;  /* 0x000000171507723e */ /* 0x000fc60004807007 */
[----:B------:R-:W-:Y:S01]  /*d880*/  STL [R1+0x888], R14 ;  /* 0x0008880e01007387 */ /* 0x000fe20000100800 */
[----:B------:R-:W-:Y:S02]  /*d890*/  F2FP.SATFINITE.E4M3.F32.PACK_AB_MERGE_C R3, R18, R19, R3 ;  /* 0x000000131203723e */ /* 0x000fe40004807003 */
[----:B------:R-:W-:Y:S01]  /*d8a0*/  F2FP.SATFINITE.E4M3.F32.PACK_AB_MERGE_C R2, R17, R9, R2 ;  /* 0x000000091102723e */ /* 0x000fe20004807002 */
[----:B------:R-:W-:Y:S04]  /*d8b0*/  STL [R1+0x884], R15 ;  /* 0x0008840f01007387 */ /* 0x000fe80000100800 */
[----:B------:R-:W-:Y:S01]  /*d8c0*/  STL [R1+0x890], R12 ;  /* 0x0008900c01007387 */ /* 0x000fe20000100800 */
[----:B------:R-:W-:-:S03]  /*d8d0*/  SEL R153, R7, R8, !P6 ;  /* 0x0000000807997207 */ /* 0x000fc60007000000 */
[----:B------:R-:W-:Y:S01]  /*d8e0*/  STL [R1+0x88c], R13 ;  /* 0x00088c0d01007387 */ /* 0x000fe20000100800 */
[----:B------:R-:W-:-:S03]  /*d8f0*/  SEL R155, R2, R3, !P6 ;  /* 0x00000003029b7207 */ /* 0x000fc60007000000 */
[----:B------:R-:W-:Y:S01]  /*d900*/  STL [R1+0x898], R10 ;  /* 0x0008980a01007387 */ /* 0x000fe20000100800 */
[----:B------:R-:W-:-:S03]  /*d910*/  LOP3.LUT R4, R237, 0x1, RZ, 0x3c, !PT ;  /* 0x00000001ed047812 */ /* 0x000fc600078e3cff */
[----:B------:R-:W-:Y:S04]  /*d920*/  STL [R1+0x894], R11 ;  /* 0x0008940b01007387 */ /* 0x000fe80000100800 */
[----:B------:R-:W-:Y:S04]  /*d930*/  STL [R1+0x8a0], R21 ;  /* 0x0008a01501007387 */ /* 0x000fe80000100800 */
[----:B------:R-:W-:Y:S04]  /*d940*/  STL [R1+0x89c], R23 ;  /* 0x00089c1701007387 */ /* 0x000fe80000100800 */
[----:B------:R-:W-:Y:S04]  /*d950*/  STL [R1+0x8a8], R18 ;  /* 0x0008a81201007387 */ /* 0x000fe80000100800 */
[----:B------:R-:W-:Y:S04]  /*d960*/  STL [R1+0x8a4], R19 ;  /* 0x0008a41301007387 */ /* 0x000fe80000100800 */
[----:B------:R-:W-:Y:S04]  /*d970*/  STL [R1+0x8b0], R17 ;  /* 0x0008b01101007387 */ /* 0x000fe80000100800 */
[----:B------:R-:W-:Y:S04]  /*d980*/  STL [R1+0x8ac], R9 ;  /* 0x0008ac0901007387 */ /* 0x000fe80000100800 */
[----:B------:R-:W-:Y:S04]  /*d990*/  SHFL.IDX PT, R153, R153, R4, 0x1f ;  /* 0x00001f0499997589 */ /* 0x000fe800000e0000 */
[----:B------:R-:W-:Y:S04]  /*d9a0*/  STL [R1+0x8b4], R237 ;  /* 0x0008b4ed01007387 */ /* 0x000fe80000100800 */
[----:B------:R0:W-:Y:S04]  /*d9b0*/  SHFL.IDX PT, R155, R155, R4, 0x1f ;  /* 0x00001f049b9b7589 */ /* 0x0001e800000e0000 */
[----:B0-----:R-:W2:Y:S01]  /*d9c0*/  LDL R4, [R1+0x5f8] ;  /* 0x0005f80001047983 */ /* 0x001ea20000100800 */
[----:B------:R-:W-:-:S02]  /*d9d0*/  SEL R152, R8, R7, !P6 ;  /* 0x0000000708987207 */ /* 0x000fc40007000000 */
[----:B------:R-:W-:-:S03]  /*d9e0*/  SEL R7, R3, R2, !P6 ;  /* 0x0000000203077207 */ /* 0x000fc60007000000 */
[----:B------:R-:W0:Y:S04]  /*d9f0*/  SHFL.IDX PT, R3, R152, R237, 0x1f ;  /* 0x00001fed98037589 */ /* 0x000e2800000e0000 */
[----:B------:R-:W1:Y:S04]  /*da00*/  SHFL.IDX PT, R7, R7, R237, 0x1f ;  /* 0x00001fed07077589 */ /* 0x000e6800000e0000 */
[----:B------:R-:W-:Y:S04]  /*da10*/  STL [R1+0x8b8], R5 ;  /* 0x0008b80501007387 */ /* 0x000fe80000100800 */
[----:B------:R-:W-:Y:S04]  /*da20*/  STL [R1+0x8bc], R0 ;  /* 0x0008bc0001007387 */ /* 0x000fe80000100800 */
[----:B------:R-:W-:Y:S01]  /*da30*/  STL [R1+0x8c0], R6 ;  /* 0x0008c00601007387 */ /* 0x000fe20000100800 */
[----:B0-----:R-:W-:-:S02]  /*da40*/  PRMT R152, R3, R243, R153 ;  /* 0x000000f303987216 */ /* 0x001fc40000000099 */
[-C--:B------:R-:W-:Y:S02]  /*da50*/  PRMT R153, R3, R242.reuse, R153 ;  /* 0x000000f203997216 */ /* 0x080fe40000000099 */
[C-C-:B-1----:R-:W-:Y:S01]  /*da60*/  PRMT R154, R7.reuse, R243, R155.reuse ;  /* 0x000000f3079a7216 */ /* 0x142fe2000000009b */
[----:B------:R-:W-:Y:S01]  /*da70*/  STL [R1+0x8c4], R152 ;  /* 0x0008c49801007387 */ /* 0x000fe20000100800 */
[----:B------:R-:W-:-:S03]  /*da80*/  PRMT R155, R7, R242, R155 ;  /* 0x000000f2079b7216 */ /* 0x000fc6000000009b */
[----:B------:R-:W-:Y:S04]  /*da90*/  STL [R1+0x8c8], R153 ;  /* 0x0008c89901007387 */ /* 0x000fe80000100800 */
[----:B------:R-:W-:Y:S04]  /*daa0*/  STL [R1+0x8d0], R154 ;  /* 0x0008d09a01007387 */ /* 0x000fe80000100800 */
[----:B------:R-:W-:Y:S04]  /*dab0*/  STL [R1+0x8cc], R243 ;  /* 0x0008ccf301007387 */ /* 0x000fe80000100800 */
[----:B------:R-:W-:Y:S04]  /*dac0*/  STL [R1+0x8d8], R155 ;  /* 0x0008d89b01007387 */ /* 0x000fe80000100800 */
[----:B------:R-:W-:Y:S04]  /*dad0*/  STL [R1+0x8d4], R242 ;  /* 0x0008d4f201007387 */ /* 0x000fe80000100800 */
[----:B------:R0:W-:Y:S04]  /*dae0*/  STL [R1+0x8e0], R246 ;  /* 0x0008e0f601007387 */ /* 0x0001e80000100800 */
[----:B------:R1:W-:Y:S04]  /*daf0*/  STL [R1+0x8dc], R247 ;  /* 0x0008dcf701007387 */ /* 0x0003e80000100800 */
[----:B------:R-:W3:Y:S04]  /*db00*/  LDL.LU R101, [R1+0x8] ;  /* 0x0000080001657983 */ /* 0x000ee80000300800 */
[----:B------:R-:W4:Y:S01]  /*db10*/  LDL.LU R97, [R1+0xc] ;  /* 0x00000c0001617983 */ /* 0x000f220000300800 */
[----:B------:R-:W-:-:S02]  /*db20*/  R2UR UR22, R246 ;  /* 0x00000000f61672ca */ /* 0x000fc400000e0000 */
[----:B------:R-:W-:Y:S01]  /*db30*/  R2UR UR23, R247 ;  /* 0x00000000f71772ca */ /* 0x000fe200000e0000 */
[----:B0-----:R-:W4:Y:S04]  /*db40*/  LDL.LU R246, [R1+0x18] ;  /* 0x0000180001f67983 */ /* 0x001f280000300800 */
[----:B-1----:R-:W4:Y:S04]  /*db50*/  LDL.LU R247, [R1+0x1c] ;  /* 0x00001c0001f77983 */ /* 0x002f280000300800 */
[----:B------:R-:W4:Y:S04]  /*db60*/  LDL.LU R155, [R1+0x20] ;  /* 0x00002000019b7983 */ /* 0x000f280000300800 */
[----:B------:R-:W4:Y:S01]  /*db70*/  LDL.LU R242, [R1+0x24] ;  /* 0x0000240001f27983 */ /* 0x000f220000300800 */
[----:B------:R-:W-:-:S03]  /*db80*/  FADD R8, -R6, R203 ;  /* 0x000000cb06087221 */ /* 0x000fc60000000100 */
[----:B------:R-:W4:Y:S04]  /*db90*/  LDL.LU R154, [R1+0x28] ;  /* 0x00002800019a7983 */ /* 0x000f280000300800 */
[----:B------:R-:W4:Y:S01]  /*dba0*/  LDL.LU R243, [R1+0x2c] ;  /* 0x00002c0001f37983 */ /* 0x000f220000300800 */
[----:B------:R-:W-:-:S03]  /*dbb0*/  FADD R2, -R5, R202 ;  /* 0x000000ca05027221 */ /* 0x000fc60000000100 */
[----:B------:R-:W4:Y:S04]  /*dbc0*/  LDL.LU R153, [R1+0x30] ;  /* 0x0000300001997983 */ /* 0x000f280000300800 */
[----:B------:R-:W4:Y:S04]  /*dbd0*/  LDL.LU R152, [R1+0x34] ;  /* 0x0000340001987983 */ /* 0x000f280000300800 */
        /* <DEDUP_REMOVED lines=64> */
[----:B------:R-:W4:Y:S01]  /*dfe0*/  LDL.LU R6, [R1+0x38] ;  /* 0x0000380001067983 */ /* 0x000f220000300800 */
[----:B--2---:R-:W-:Y:S01]  /*dff0*/  R2UR UR8, R4 ;  /* 0x00000000040872ca */ /* 0x004fe200000e0000 */
[----:B------:R-:W-:Y:S01]  /*e000*/  FMUL R2, R2, 1.4426950216293334961 ;  /* 0x3fb8aa3b02027820 */ /* 0x000fe20000400000 */
[----:B------:R-:W-:Y:S01]  /*e010*/  FMUL R3, R8, 1.4426950216293334961 ;  /* 0x3fb8aa3b08037820 */ /* 0x000fe20000400000 */
[----:B------:R1:W-:Y:S06]  /*e020*/  MEMBAR.ALL.CTA ;  /* 0x0000000000007992 */ /* 0x0003ec0000008000 */
[----:B-1----:R-:W1:Y:S04]  /*e030*/  FENCE.VIEW.ASYNC.S ;  /* 0x00000000000073c6 */ /* 0x002e680000000000 */
[----:B0-----:R-:W2:Y:S04]  /*e040*/  LDL.LU R0, [R1+0x3c] ;  /* 0x00003c0001007983 */ /* 0x001ea80000300800 */
[----:B------:R-:W2:Y:S04]  /*e050*/  LDL.LU R5, [R1+0x40] ;  /* 0x0000400001057983 */ /* 0x000ea80000300800 */
        /* <DEDUP_REMOVED lines=85> */
[----:B------:R-:W2:Y:S01]  /*e5b0*/  LDL.LU R181, [R1+0x198] ;  /* 0x0001980001b57983 */ /* 0x000ea20000300800 */
[----:B------:R-:W3:Y:S03]  /*e5c0*/  MUFU.EX2 R2, R2 ;  /* 0x0000000200027308 */ /* 0x000ee60000000800 */
        /* <DEDUP_REMOVED lines=17> */
[----:B---3--:R-:W-:-:S03]  /*e6e0*/  FMUL R101, R101, R2 ;  /* 0x0000000265657220 */ /* 0x008fc60000400000 */
[----:B------:R-:W3:Y:S04]  /*e6f0*/  LDL.LU R163, [R1+0x1e0] ;  /* 0x0001e00001a37983 */ /* 0x000ee80000300800 */
[----:B------:R-:W3:Y:S01]  /*e700*/  LDL.LU R162, [R1+0x1e4] ;  /* 0x0001e40001a27983 */ /* 0x000ee20000300800 */
[----:B----4-:R-:W-:-:S03]  /*e710*/  FMUL R97, R97, R2 ;  /* 0x0000000261617220 */ /* 0x010fc60000400000 */
[----:B------:R-:W4:Y:S04]  /*e720*/  LDL.LU R161, [R1+0x1e8] ;  /* 0x0001e80001a17983 */ /* 0x000f280000300800 */
[----:B------:R-:W3:Y:S04]  /*e730*/  LDL.LU R160, [R1+0x1ec] ;  /* 0x0001ec0001a07983 */ /* 0x000ee80000300800 */
[----:B------:R-:W3:Y:S04]  /*e740*/  LDL.LU R159, [R1+0x1f0] ;  /* 0x0001f000019f7983 */ /* 0x000ee80000300800 */
[----:B------:R-:W3:Y:S04]  /*e750*/  LDL.LU R158, [R1+0x1f4] ;  /* 0x0001f400019e7983 */ /* 0x000ee80000300800 */
[----:B------:R-:W3:Y:S04]  /*e760*/  LDL.LU R8, [R1+0x1f8] ;  /* 0x0001f80001087983 */ /* 0x000ee80000300800 */
[----:B------:R-:W3:Y:S04]  /*e770*/  LDL.LU R7, [R1+0x1fc] ;  /* 0x0001fc0001077983 */ /* 0x000ee80000300800 */
[----:B------:R0:W-:Y:S04]  /*e780*/  STL [R1+0x8], R101 ;  /* 0x0000086501007387 */ /* 0x0001e80000100800 */
[----:B0-----:R-:W2:Y:S04]  /*e790*/  LDL.LU R101, [R1+0x8f4] ;  /* 0x0008f40001657983 */ /* 0x001ea80000300800 */
[----:B------:R0:W-:Y:S04]  /*e7a0*/  STL [R1+0xc], R97 ;  /* 0x00000c6101007387 */ /* 0x0001e80000100800 */
[----:B0-----:R-:W4:Y:S01]  /*e7b0*/  LDL.LU R97, [R1] ;  /* 0x0000000001617983 */ /* 0x001f220000300800 */
[----:B------:R-:W4:Y:S01]  /*e7c0*/  MUFU.EX2 R3, R3 ;  /* 0x0000000300037308 */ /* 0x000f220000000800 */
[-C--:B------:R-:W-:Y:S01]  /*e7d0*/  FMUL R247, R247, R2.reuse ;  /* 0x00000002f7f77220 */ /* 0x080fe20000400000 */
[-C--:B------:R-:W-:Y:S01]  /*e7e0*/  FMUL R154, R154, R2.reuse ;  /* 0x000000029a9a7220 */ /* 0x080fe20000400000 */
[----:B------:R-:W-:-:S03]  /*e7f0*/  FMUL R243, R243, R2 ;  /* 0x00000002f3f37220 */ /* 0x000fc60000400000 */
[----:B------:R0:W-:Y:S04]  /*e800*/  STL [R1+0x8ec], R247 ;  /* 0x0008ecf701007387 */ /* 0x0001e80000100800 */
[----:B0-----:R-:W3:Y:S04]  /*e810*/  LDL.LU R247, [R1+0x4] ;  /* 0x0000040001f77983 */ /* 0x001ee80000300800 */
[----:B------:R0:W-:Y:S04]  /*e820*/  STL [R1+0x8e8], R154 ;  /* 0x0008e89a01007387 */ /* 0x0001e80000100800 */
[----:B0-----:R-:W3:Y:S04]  /*e830*/  LDL.LU R154, [R1+0x10] ;  /* 0x00001000019a7983 */ /* 0x001ee80000300800 */
[----:B------:R0:W-:Y:S04]  /*e840*/  STL [R1+0x8e4], R243 ;  /* 0x0008e4f301007387 */ /* 0x0001e80000100800 */
[----:B0-----:R-:W3:Y:S01]  /*e850*/  LDL.LU R243, [R1+0x14] ;  /* 0x0000140001f37983 */ /* 0x001ee20000300800 */
[----:B------:R-:W-:Y:S01]  /*e860*/  UMOV UR11, 0xc0000010 ;  /* 0xc0000010000b7882 */ /* 0x000fe20000000000 */
[----:B-1----:R-:W-:Y:S01]  /*e870*/  BAR.SYNC.DEFER_BLOCKING 0x0 ;  /* 0x0000000000007b1d */ /* 0x002fe20000010000 */
[----:B----4-:R-:W-:-:S05]  /*e880*/  FMUL R97, R97, R3 ;  /* 0x0000000361617220 */ /* 0x010fca0000400000 */
[----:B------:R0:W-:Y:S04]  /*e890*/  STL [R1], R97 ;  /* 0x0000006101007387 */ /* 0x0001e80000100800 */
[----:B0-----:R-:W4:Y:S01]  /*e8a0*/  LDL.LU R97, [R1+0x8f0] ;  /* 0x0008f00001617983 */ /* 0x001f220000300800 */
[-C--:B------:R-:W-:Y:S01]  /*e8b0*/  FMUL R150, R150, R2.reuse ;  /* 0x0000000296967220 */ /* 0x080fe20000400000 */
[-C--:B------:R-:W-:Y:S01]  /*e8c0*/  FMUL R151, R151, R2.reuse ;  /* 0x0000000297977220 */ /* 0x080fe20000400000 */
[-C--:B------:R-:W-:Y:S01]  /*e8d0*/  FMUL R146, R146, R2.reuse ;  /* 0x0000000292927220 */ /* 0x080fe20000400000 */
[-C--:B------:R-:W-:Y:S01]  /*e8e0*/  FMUL R147, R147, R2.reuse ;  /* 0x0000000293937220 */ /* 0x080fe20000400000 */
[-C--:B------:R-:W-:Y:S01]  /*e8f0*/  FMUL R142, R142, R2.reuse ;  /* 0x000000028e8e7220 */ /* 0x080fe20000400000 */
[-C--:B------:R-:W-:Y:S01]  /*e900*/  FMUL R143, R143, R2.reuse ;  /* 0x000000028f8f7220 */ /* 0x080fe20000400000 */
[----:B------:R-:W-:Y:S01]  /*e910*/  STL.64 [R1+0x828], R150 ;  /* 0x0008289601007387 */ /* 0x000fe20000100a00 */
[-C--:B------:R-:W-:Y:S01]  /*e920*/  FMUL R138, R138, R2.reuse ;  /* 0x000000028a8a7220 */ /* 0x080fe20000400000 */
[----:B------:R-:W-:-:S02]  /*e930*/  FMUL R139, R139, R2 ;  /* 0x000000028b8b7220 */ /* 0x000fc40000400000 */
[----:B------:R-:W-:Y:S01]  /*e940*/  STL.64 [R1+0x820], R148 ;  /* 0x0008209401007387 */ /* 0x000fe20000100a00 */
[-C--:B------:R-:W-:Y:S01]  /*e950*/  FMUL R134, R134, R2.reuse ;  /* 0x0000000286867220 */ /* 0x080fe20000400000 */
[-C--:B------:R-:W-:Y:S02]  /*e960*/  FMUL R135, R135, R2.reuse ;  /* 0x0000000287877220 */ /* 0x080fe40000400000 */
[----:B------:R-:W-:Y:S01]  /*e970*/  STL.64 [R1+0x818], R146 ;  /* 0x0008189201007387 */ /* 0x000fe20000100a00 */
[-C--:B------:R-:W-:Y:S01]  /*e980*/  FMUL R130, R130, R2.reuse ;  /* 0x0000000282827220 */ /* 0x080fe20000400000 */
[-C--:B------:R-:W-:Y:S02]  /*e990*/  FMUL R131, R131, R2.reuse ;  /* 0x0000000283837220 */ /* 0x080fe40000400000 */
[----:B------:R-:W-:Y:S01]  /*e9a0*/  STL.64 [R1+0x810], R144 ;  /* 0x0008109001007387 */ /* 0x000fe20000100a00 */
[----:B------:R-:W-:-:S03]  /*e9b0*/  FMUL R126, R126, R2 ;  /* 0x000000027e7e7220 */ /* 0x000fc60000400000 */
        /* <DEDUP_REMOVED lines=33> */
[-C--:B------:R-:W-:Y:S01]  /*ebd0*/  FMUL R94, R94, R2.reuse ;  /* 0x000000025e5e7220 */ /* 0x080fe20000400000 */
[-C--:B------:R-:W-:Y:S02]  /*ebe0*/  FMUL R95, R95, R2.reuse ;  /* 0x000000025f5f7220 */ /* 0x080fe40000400000 */
[----:B------:R-:W-:Y:S01]  /*ebf0*/  STL.64 [R1+0x780], R108 ;  /* 0x0007806c01007387 */ /* 0x000fe20000100a00 */
[-C--:B------:R-:W-:Y:S01]  /*ec00*/  FMUL R92, R92, R3.reuse ;  /* 0x000000035c5c7220 */ /* 0x080fe20000400000 */
[----:B------:R-:W-:Y:S02]  /*ec10*/  FMUL R93, R93, R3 ;  /* 0x000000035d5d7220 */ /* 0x000fe40000400000 */
        /* <DEDUP_REMOVED lines=8> */
[----:B------:R-:W-:Y:S02]  /*eca0*/  FMUL R87, R87, R2 ;  /* 0x0000000257577220 */ /* 0x000fe40000400000 */
[----:B--2---:R-:W-:Y:S01]  /*ecb0*/  STL.64 [R1+0x760], R100 ;  /* 0x0007606401007387 */ /* 0x004fe20000100a00 */
[-C--:B------:R-:W-:Y:S01]  /*ecc0*/  FMUL R84, R84, R3.reuse ;  /* 0x0000000354547220 */ /* 0x080fe20000400000 */
[----:B------:R-:W-:-:S02]  /*ecd0*/  FMUL R85, R85, R3 ;  /* 0x0000000355557220 */ /* 0x000fc40000400000 */
[----:B------:R-:W-:Y:S01]  /*ece0*/  STL.64 [R1+0x758], R98 ;  /* 0x0007586201007387 */ /* 0x000fe20000100a00 */
[-C--:B------:R-:W-:Y:S01]  /*ecf0*/  FMUL R82, R82, R2.reuse ;  /* 0x0000000252527220 */ /* 0x080fe20000400000 */
        /* <DEDUP_REMOVED lines=56> */
[----:B------:R-:W-:Y:S01]  /*f080*/  FMUL R27, R27, R2 ;  /* 0x000000021b1b7220 */ /* 0x000fe20000400000 */
[-C--:B------:R-:W-:Y:S01]  /*f090*/  FMUL R24, R24, R3.reuse ;  /* 0x0000000318187220 */ /* 0x080fe20000400000 */
[-C--:B------:R-:W-:Y:S01]  /*f0a0*/  FMUL R25, R25, R3.reuse ;  /* 0x0000000319197220 */ /* 0x080fe20000400000 */
[-C--:B---3--:R-:W-:Y:S01]  /*f0b0*/  FMUL R247, R247, R3.reuse ;  /* 0x00000003f7f77220 */ /* 0x088fe20000400000 */
[-C--:B------:R-:W-:Y:S01]  /*f0c0*/  FMUL R154, R154, R3.reuse ;  /* 0x000000039a9a7220 */ /* 0x080fe20000400000 */
[----:B------:R-:W-:Y:S01]  /*f0d0*/  FMUL R243, R243, R3 ;  /* 0x00000003f3f37220 */ /* 0x000fe20000400000 */
[----:B----4-:R-:W-:Y:S04]  /*f0e0*/  STL.64 [R1+0x750], R96 ;  /* 0x0007506001007387 */ /* 0x010fe80000100a00 */
[----:B------:R-:W-:Y:S04]  /*f0f0*/  STL.64 [R1+0x748], R94 ;  /* 0x0007485e01007387 */ /* 0x000fe80000100a00 */
        /* <DEDUP_REMOVED lines=32> */
[----:B------:R0:W-:Y:S04]  /*f300*/  STL.64 [R1+0x640], R28 ;  /* 0x0006401c01007387 */ /* 0x0001e80000100a00 */
[----:B------:R-:W-:Y:S04]  /*f310*/  STL.64 [R1+0x638], R26 ;  /* 0x0006381a01007387 */ /* 0x000fe80000100a00 */
[----:B------:R1:W-:Y:S01]  /*f320*/  STL.64 [R1+0x630], R24 ;  /* 0x0006301801007387 */ /* 0x0003e20000100a00 */
[----:B0-----:R-:W-:-:S02]  /*f330*/  IMAD.MOV.U32 R28, RZ, RZ, R154 ;  /* 0x000000ffff1c7224 */ /* 0x001fc400078e009a */
[----:B------:R-:W-:Y:S01]  /*f340*/  IMAD.MOV.U32 R29, RZ, RZ, R243 ;  /* 0x000000ffff1d7224 */ /* 0x000fe200078e00f3 */
[----:B-1----:R-:W2:Y:S01]  /*f350*/  LDL.LU R24, [R1] ;  /* 0x0000000001187983 */ /* 0x002ea20000300800 */
[----:B------:R-:W-:-:S03]  /*f360*/  IMAD.MOV.U32 R25, RZ, RZ, R247 ;  /* 0x000000ffff197224 */ /* 0x000fc600078e00f7 */
[----:B------:R-:W3:Y:S04]  /*f370*/  LDL.LU R247, [R1+0x8ec] ;  /* 0x0008ec0001f77983 */ /* 0x000ee80000300800 */
[----:B------:R-:W2:Y:S04]  /*f380*/  LDL.LU R26, [R1+0x8] ;  /* 0x00000800011a7983 */ /* 0x000ea80000300800 */
[----:B------:R-:W2:Y:S04]  /*f390*/  LDL.LU R27, [R1+0xc] ;  /* 0x00000c00011b7983 */ /* 0x000ea80000300800 */
[----:B------:R-:W4:Y:S04]  /*f3a0*/  LDL.LU R154, [R1+0x8e8] ;  /* 0x0008e800019a7983 */ /* 0x000f280000300800 */
[----:B------:R-:W2:Y:S01]  /*f3b0*/  LDL.LU R243, [R1+0x8e4] ;  /* 0x0008e40001f37983 */ /* 0x000ea20000300800 */
[----:B------:R-:W-:Y:S01]  /*f3c0*/  FMUL R246, R246, R2 ;  /* 0x00000002f6f67220 */ /* 0x000fe20000400000 */
[-C--:B------:R-:W-:Y:S01]  /*f3d0*/  FMUL R155, R155, R3.reuse ;  /* 0x000000039b9b7220 */ /* 0x080fe20000400000 */
[-C--:B------:R-:W-:Y:S01]  /*f3e0*/  FMUL R242, R242, R3.reuse ;  /* 0x00000003f2f27220 */ /* 0x080fe20000400000 */
[----:B------:R-:W-:Y:S01]  /*f3f0*/  FMUL R153, R153, R3 ;  /* 0x0000000399997220 */ /* 0x000fe20000400000 */
[----:B------:R-:W-:-:S02]  /*f400*/  IMAD.MOV.U32 R30, RZ, RZ, R246 ;  /* 0x000000ffff1e7224 */ /* 0x000fc400078e00f6 */
[----:B------:R-:W-:Y:S01]  /*f410*/  FMUL R152, R152, R3 ;  /* 0x0000000398987220 */ /* 0x000fe20000400000 */
[----:B------:R0:W5:Y:S01]  /*f420*/  LDL.LU R246, [R1+0x8e0] ;  /* 0x0008e00001f67983 */ /* 0x0001620000300800 */
[----:B------:R-:W-:Y:S02]  /*f430*/  IMAD.MOV.U32 R32, RZ, RZ, R155 ;  /* 0x000000ffff207224 */ /* 0x000fe400078e009b */
[----:B------:R-:W-:Y:S02]  /*f440*/  IMAD.MOV.U32 R33, RZ, RZ, R242 ;  /* 0x000000ffff217224 */ /* 0x000fe400078e00f2 */
[----:B------:R-:W-:Y:S02]  /*f450*/  IMAD.MOV.U32 R36, RZ, RZ, R153 ;  /* 0x000000ffff247224 */ /* 0x000fe400078e0099 */
[----:B------:R-:W-:Y:S02]  /*f460*/  IMAD.MOV.U32 R37, RZ, RZ, R152 ;  /* 0x000000ffff257224 */ /* 0x000fe400078e0098 */
[----:B---3--:R-:W-:-:S02]  /*f470*/  IMAD.MOV.U32 R31, RZ, RZ, R247 ;  /* 0x000000ffff1f7224 */ /* 0x008fc400078e00f7 */
[----:B------:R0:W5:Y:S04]  /*f480*/  LDL.LU R247, [R1+0x8dc] ;  /* 0x0008dc0001f77983 */ /* 0x0001680000300800 */
[----:B------:R-:W3:Y:S04]  /*f490*/  LDL.LU R155, [R1+0x8d8] ;  /* 0x0008d800019b7983 */ /* 0x000ee80000300800 */
[----:B------:R0:W5:Y:S01]  /*f4a0*/  LDL.LU R242, [R1+0x8d4] ;  /* 0x0008d40001f27983 */ /* 0x0001620000300800 */
[----:B----4-:R-:W-:-:S03]  /*f4b0*/  IMAD.MOV.U32 R34, RZ, RZ, R154 ;  /* 0x000000ffff227224 */ /* 0x010fc600078e009a */
[----:B------:R-:W3:Y:S01]  /*f4c0*/  LDL.LU R154, [R1+0x8d0] ;  /* 0x0008d000019a7983 */ /* 0x000ee20000300800 */
[----:B--2---:R-:W-:-:S03]  /*f4d0*/  IMAD.MOV.U32 R35, RZ, RZ, R243 ;  /* 0x000000ffff237224 */ /* 0x004fc600078e00f3 */
[----:B------:R0:W5:Y:S04]  /*f4e0*/  LDL.LU R243, [R1+0x8cc] ;  /* 0x0008cc0001f37983 */ /* 0x0001680000300800 */
[----:B------:R-:W3:Y:S04]  /*f4f0*/  LDL.LU R153, [R1+0x8c8] ;  /* 0x0008c80001997983 */ /* 0x000ee80000300800 */
[----:B------:R-:W3:Y:S01]  /*f500*/  LDL.LU R152, [R1+0x8c4] ;  /* 0x0008c40001987983 */ /* 0x000ee20000300800 */
        /* <DEDUP_REMOVED lines=114> */
[----:B------:R-:W-:-:S02]  /*fc30*/  IMAD.MOV.U32 R38, RZ, RZ, R6 ;  /* 0x000000ffff267224 */ /* 0x000fc400078e0006 */
[----:B------:R-:W-:Y:S01]  /*fc40*/  IMAD.MOV.U32 R39, RZ, RZ, R0 ;  /* 0x000000ffff277224 */ /* 0x000fe200078e0000 */
[----:B------:R-:W2:Y:S01]  /*fc50*/  LDL.LU R6, [R1+0x8c0] ;  /* 0x0008c00001067983 */ /* 0x000ea20000300800 */
[----:B------:R-:W-:Y:S02]  /*fc60*/  IMAD.MOV.U32 R40, RZ, RZ, R5 ;  /* 0x000000ffff287224 */ /* 0x000fe400078e0005 */
[----:B------:R-:W-:Y:S01]  /*fc70*/  IMAD.MOV.U32 R41, RZ, RZ, R237 ;  /* 0x000000ffff297224 */ /* 0x000fe200078e00ed */
[----:B------:R0:W5:Y:S01]  /*fc80*/  LDL.LU R0, [R1+0x8bc] ;  /* 0x0008bc0001007983 */ /* 0x0001620000300800 */
[----:B------:R-:W-:Y:S02]  /*fc90*/  IMAD.MOV.U32 R42, RZ, RZ, R17 ;  /* 0x000000ffff2a7224 */ /* 0x000fe400078e0011 */
[----:B------:R-:W-:Y:S01]  /*fca0*/  IMAD.MOV.U32 R43, RZ, RZ, R9 ;  /* 0x000000ffff2b7224 */ /* 0x000fe200078e0009 */
[----:B------:R-:W4:Y:S01]  /*fcb0*/  LDL.LU R5, [R1+0x8b8] ;  /* 0x0008b80001057983 */ /* 0x000f220000300800 */
[----:B------:R-:W-:-:S02]  /*fcc0*/  IMAD.MOV.U32 R44, RZ, RZ, R18 ;  /* 0x000000ffff2c7224 */ /* 0x000fc400078e0012 */
[----:B------:R-:W-:Y:S01]  /*fcd0*/  IMAD.MOV.U32 R45, RZ, RZ, R19 ;  /* 0x000000ffff2d7224 */ /* 0x000fe200078e0013 */
[----:B------:R0:W5:Y:S01]  /*fce0*/  LDL.LU R237, [R1+0x8b4] ;  /* 0x0008b40001ed7983 */ /* 0x0001620000300800 */
[----:B------:R-:W-:Y:S02]  /*fcf0*/  IMAD.MOV.U32 R46, RZ, RZ, R21 ;  /* 0x000000ffff2e7224 */ /* 0x000fe400078e0015 */
[----:B------:R-:W-:Y:S01]  /*fd00*/  IMAD.MOV.U32 R47, RZ, RZ, R23 ;  /* 0x000000ffff2f7224 */ /* 0x000fe200078e0017 */
[----:B------:R-:W2:Y:S01]  /*fd10*/  LDL.LU R17, [R1+0x8b0] ;  /* 0x0008b00001117983 */ /* 0x000ea20000300800 */
[----:B------:R-:W-:Y:S02]  /*fd20*/  IMAD.MOV.U32 R48, RZ, RZ, R10 ;  /* 0x000000ffff307224 */ /* 0x000fe400078e000a */
[----:B------:R-:W-:Y:S01]  /*fd30*/  IMAD.MOV.U32 R49, RZ, RZ, R11 ;  /* 0x000000ffff317224 */ /* 0x000fe200078e000b */
[----:B------:R-:W4:Y:S01]  /*fd40*/  LDL.LU R9, [R1+0x8ac] ;  /* 0x0008ac0001097983 */ /* 0x000f220000300800 */
[----:B------:R-:W-:-:S02]  /*fd50*/  IMAD.MOV.U32 R50, RZ, RZ, R12 ;  /* 0x000000ffff327224 */ /* 0x000fc400078e000c */
[----:B------:R-:W-:Y:S01]  /*fd60*/  IMAD.MOV.U32 R51, RZ, RZ, R13 ;  /* 0x000000ffff337224 */ /* 0x000fe200078e000d */
[----:B------:R-:W2:Y:S01]  /*fd70*/  LDL.LU R18, [R1+0x8a8] ;  /* 0x0008a80001127983 */ /* 0x000ea20000300800 */
[----:B------:R-:W-:Y:S02]  /*fd80*/  IMAD.MOV.U32 R52, RZ, RZ, R14 ;  /* 0x000000ffff347224 */ /* 0x000fe400078e000e */
[----:B------:R-:W-:Y:S01]  /*fd90*/  IMAD.MOV.U32 R53, RZ, RZ, R15 ;  /* 0x000000ffff357224 */ /* 0x000fe200078e000f */
[----:B------:R-:W4:Y:S01]  /*fda0*/  LDL.LU R19, [R1+0x8a4] ;  /* 0x0008a40001137983 */ /* 0x000f220000300800 */
[----:B------:R-:W-:Y:S02]  /*fdb0*/  IMAD.MOV.U32 R54, RZ, RZ, R156 ;  /* 0x000000ffff367224 */ /* 0x000fe400078e009c */
[----:B------:R-:W-:Y:S01]  /*fdc0*/  IMAD.MOV.U32 R55, RZ, RZ, R157 ;  /* 0x000000ffff377224 */ /* 0x000fe200078e009d */
[----:B------:R-:W2:Y:S01]  /*fdd0*/  LDL.LU R21, [R1+0x8a0] ;  /* 0x0008a00001157983 */ /* 0x000ea20000300800 */
[----:B------:R-:W-:-:S02]  /*fde0*/  IMAD.MOV.U32 R56, RZ, RZ, R16 ;  /* 0x000000ffff387224 */ /* 0x000fc400078e0010 */
[----:B------:R-:W-:Y:S01]  /*fdf0*/  IMAD.MOV.U32 R57, RZ, RZ, R20 ;  /* 0x000000ffff397224 */ /* 0x000fe200078e0014 */
[----:B------:R-:W4:Y:S01]  /*fe00*/  LDL.LU R23, [R1+0x89c] ;  /* 0x00089c0001177983 */ /* 0x000f220000300800 */
[----:B------:R-:W-:Y:S02]  /*fe10*/  IMAD.MOV.U32 R58, RZ, RZ, R22 ;  /* 0x000000ffff3a7224 */ /* 0x000fe400078e0016 */
[----:B------:R-:W-:Y:S01]  /*fe20*/  IMAD.MOV.U32 R59, RZ, RZ, R238 ;  /* 0x000000ffff3b7224 */ /* 0x000fe200078e00ee */
[----:B------:R-:W2:Y:S01]  /*fe30*/  LDL.LU R10, [R1+0x898] ;  /* 0x00089800010a7983 */ /* 0x000ea20000300800 */
[----:B------:R-:W-:Y:S02]  /*fe40*/  IMAD.MOV.U32 R60, RZ, RZ, R239 ;  /* 0x000000ffff3c7224 */ /* 0x000fe400078e00ef */
[----:B------:R-:W-:Y:S01]  /*fe50*/  IMAD.MOV.U32 R61, RZ, RZ, R248 ;  /* 0x000000ffff3d7224 */ /* 0x000fe200078e00f8 */
[----:B------:R-:W2:Y:S01]  /*fe60*/  LDL.LU R11, [R1+0x894] ;  /* 0x00089400010b7983 */ /* 0x000ea20000300800 */
[----:B------:R-:W-:-:S02]  /*fe70*/  IMAD.MOV.U32 R62, RZ, RZ, R249 ;  /* 0x000000ffff3e7224 */ /* 0x000fc400078e00f9 */
[----:B------:R-:W-:Y:S01]  /*fe80*/  IMAD.MOV.U32 R63, RZ, RZ, R244 ;  /* 0x000000ffff3f7224 */ /* 0x000fe200078e00f4 */
[----:B------:R-:W2:Y:S01]  /*fe90*/  LDL.LU R12, [R1+0x890] ;  /* 0x00089000010c7983 */ /* 0x000ea20000300800 */
        /* <DEDUP_REMOVED lines=23> */
[----:B------:R0:W5:Y:S01]  /*10010*/  LDL.LU R22, [R1+0x870] ;  /* 0x0008700001167983 */ /* 0x0001620000300800 */
        /* <DEDUP_REMOVED lines=11> */
[----:B------:R0:W5:Y:S01]  /*100d0*/  LDL.LU R249, [R1+0x860] ;  /* 0x0008600001f97983 */ /* 0x0001620000300800 */
[----:B------:R-:W-:Y:S02]  /*100e0*/  IMAD.MOV.U32 R88, RZ, RZ, R223 ;  /* 0x000000ffff587224 */ /* 0x000fe400078e00df */
[----:B------:R-:W-:Y:S01]  /*100f0*/  IMAD.MOV.U32 R89, RZ, RZ, R222 ;  /* 0x000000ffff597224 */ /* 0x000fe200078e00de */
[----:B------:R0:W5:Y:S01]  /*10100*/  LDL.LU R244, [R1+0x85c] ;  /* 0x00085c0001f47983 */ /* 0x0001620000300800 */
        /* <DEDUP_REMOVED lines=29> */
[----:B------:R-:W2:Y:S01]  /*102e0*/  LDL.LU R241, [R1+0x834] ;  /* 0x0008340001f17983 */ /* 0x000ea20000300800 */
[----:B------:R-:W-:-:S02]  /*102f0*/  IMAD.MOV.U32 R110, RZ, RZ, R197 ;  /* 0x000000ffff6e7224 */ /* 0x000fc400078e00c5 */
[----:B------:R-:W-:Y:S01]  /*10300*/  IMAD.MOV.U32 R111, RZ, RZ, R196 ;  /* 0x000000ffff6f7224 */ /* 0x000fe200078e00c4 */
[----:B------:R-:W2:Y:S01]  /*10310*/  LDL.LU R240, [R1+0x830] ;  /* 0x0008300001f07983 */ /* 0x000ea20000300800 */
[----:B------:R-:W-:Y:S02]  /*10320*/  IMAD.MOV.U32 R112, RZ, RZ, R195 ;  /* 0x000000ffff707224 */ /* 0x000fe400078e00c3 */
[----:B------:R-:W-:Y:S02]  /*10330*/  IMAD.MOV.U32 R113, RZ, RZ, R194 ;  /* 0x000000ffff717224 */ /* 0x000fe400078e00c2 */
[----:B------:R-:W-:Y:S02]  /*10340*/  IMAD.MOV.U32 R114, RZ, RZ, R193 ;  /* 0x000000ffff727224 */ /* 0x000fe400078e00c1 */
[----:B------:R-:W-:Y:S02]  /*10350*/  IMAD.MOV.U32 R115, RZ, RZ, R192 ;  /* 0x000000ffff737224 */ /* 0x000fe400078e00c0 */
[----:B------:R-:W-:-:S02]  /*10360*/  IMAD.MOV.U32 R116, RZ, RZ, R191 ;  /* 0x000000ffff747224 */ /* 0x000fc400078e00bf */
[----:B------:R-:W-:Y:S02]  /*10370*/  IMAD.MOV.U32 R117, RZ, RZ, R190 ;  /* 0x000000ffff757224 */ /* 0x000fe400078e00be */
        /* <DEDUP_REMOVED lines=33> */
[----:B------:R-:W-:-:S06]  /*10590*/  IMAD.MOV.U32 R151, RZ, RZ, R7 ;  /* 0x000000ffff977224 */ /* 0x000fcc00078e0007 */
[----:B---3--:R-:W-:-:S06]  /*105a0*/  WARPGROUP.ARRIVE ;  /* 0x00000000000079c5 */ /* 0x008fcc0000000000 */
[----:B------:R-:W-:Y:S03]  /*105b0*/  QGMMA.64x256x32.F32.E4M3.E4M3 R24, R152, gdesc[UR8], R24, gsb0 ;  /* 0x03e0000898187df3 */ /* 0x000fe60008000818 */
[----:B------:R-:W-:Y:S02]  /*105c0*/  WARPGROUP.DEPBAR.LE gsb0, 0x0 ;  /* 0x00008000000079c5 */ /* 0x000fe40000010000 */
[----:B------:R-:W-:Y:S04]  /*105d0*/  STL.64 [R1], R24 ;  /* 0x0000001801007387 */ /* 0x000fe80000100a00 */
        /* <DEDUP_REMOVED lines=63> */
[----:B-1----:R-:W3:Y:S04]  /*109d0*/  LDL.LU.64 R150, [R1+0x828] ;  /* 0x0008280001967983 */ /* 0x002ee80000300a00 */
[----:B------:R-:W4:Y:S04]  /*109e0*/  LDL.LU.64 R148, [R1+0x820] ;  /* 0x0008200001947983 */ /* 0x000f280000300a00 */
[----:B------:R-:W3:Y:S04]  /*109f0*/  LDL.LU.64 R146, [R1+0x818] ;  /* 0x0008180001927983 */ /* 0x000ee80000300a00 */
[----:B------:R-:W2:Y:S04]  /*10a00*/  LDL.LU.64 R144, [R1+0x810] ;  /* 0x0008100001907983 */ /* 0x000ea80000300a00 */
[----:B------:R-:W3:Y:S04]  /*10a10*/  LDL.LU.64 R142, [R1+0x808] ;  /* 0x00080800018e7983 */ /* 0x000ee80000300a00 */
        /* <DEDUP_REMOVED lines=59> */
[----:B------:R-:W3:Y:S01]  /*10dd0*/  LDL R7, [R1+0x5f4] ;  /* 0x0005f40001077983 */ /* 0x000ee20000100800 */
[-C--:B----4-:R-:W-:Y:S01]  /*10de0*/  FMUL R148, R148, R3.reuse ;  /* 0x0000000394947220 */ /* 0x090fe20000400000 */
[-C--:B------:R-:W-:Y:S01]  /*10df0*/  FMUL R149, R149, R3.reuse ;  /* 0x0000000395957220 */ /* 0x080fe20000400000 */
[-C--:B--2---:R-:W-:Y:S01]  /*10e00*/  FMUL R144, R144, R3.reuse ;  /* 0x0000000390907220 */ /* 0x084fe20000400000 */
[-C--:B------:R-:W-:Y:S01]  /*10e10*/  FMUL R145, R145, R3.reuse ;  /* 0x0000000391917220 */ /* 0x080fe20000400000 */
[-C--:B---3--:R-:W-:Y:S01]  /*10e20*/  FMUL R140, R140, R3.reuse ;  /* 0x000000038c8c7220 */ /* 0x088fe20000400000 */
        /* <DEDUP_REMOVED lines=22> */
[----:B------:R-:W-:-:S04]  /*10f90*/  FADD R8, R157, R156 ;  /* 0x0000009c9d087221 */ /* 0x000fc80000000000 */
[----:B------:R-:W-:-:S04]  /*10fa0*/  FADD R8, R23, R8 ;  /* 0x0000000817087221 */ /* 0x000fc80000000000 */
[----:B------:R-:W-:-:S04]  /*10fb0*/  FADD R8, R21, R8 ;  /* 0x0000000815087221 */ /* 0x000fc80000000000 */
[----:B------:R-:W-:-:S04]  /*10fc0*/  FADD R8, R19, R8 ;  /* 0x0000000813087221 */ /* 0x000fc80000000000 */
[----:B------:R-:W-:-:S04]  /*10fd0*/  FADD R8, R18, R8 ;  /* 0x0000000812087221 */ /* 0x000fc80000000000 */
[----:B------:R-:W-:Y:S01]  /*10fe0*/  FADD R8, R9, R8 ;  /* 0x0000000809087221 */ /* 0x000fe20000000000 */
[----:B------:R-:W1:Y:S03]  /*10ff0*/  S2R R163, SR_CTAID.X ;  /* 0x0000000000a37919 */ /* 0x000e660000002500 */
[----:B------:R-:W-:Y:S01]  /*11000*/  FADD R8, R17, R8 ;  /* 0x0000000811087221 */ /* 0x000fe20000000000 */
[----:B------:R-:W-:-:S06]  /*11010*/  WARPGROUP.ARRIVE ;  /* 0x00000000000079c5 */ /* 0x000fcc0000000000 */
[----:B------:R-:W-:Y:S01]  /*11020*/  QGMMA.64x256x32.F32.E4M3.E4M3 R24, R152, gdesc[UR20], R24, gsb0 ;  /* 0x03e0001498187df3 */ /* 0x000fe20008000818 */
[----:B------:R-:W-:Y:S01]  /*11030*/  R2UR UR9, R7 ;  /* 0x00000000070972ca */ /* 0x000fe200000e0000 */
[----:B------:R-:W-:-:S04]  /*11040*/  FADD R7, R20, R16 ;  /* 0x0000001014077221 */ /* 0x000fc80000000000 */
[----:B------:R-:W-:-:S04]  /*11050*/  FADD R7, R15, R7 ;  /* 0x000000070f077221 */ /* 0x000fc80000000000 */
[----:B------:R-:W-:-:S04]  /*11060*/  FADD R7, R14, R7 ;  /* 0x000000070e077221 */ /* 0x000fc80000000000 */
[----:B------:R-:W-:-:S04]  /*11070*/  FADD R7, R13, R7 ;  /* 0x000000070d077221 */ /* 0x000fc80000000000 */
[----:B------:R-:W-:-:S04]  /*11080*/  FADD R7, R12, R7 ;  /* 0x000000070c077221 */ /* 0x000fc80000000000 */
[----:B------:R-:W-:-:S04]  /*11090*/  FADD R7, R11, R7 ;  /* 0x000000070b077221 */ /* 0x000fc80000000000 */
[----:B------:R-:W-:Y:S02]  /*110a0*/  FADD R7, R10, R7 ;  /* 0x000000070a077221 */ /* 0x000fe40000000000 */
[----:B------:R-:W2:Y:S04]  /*110b0*/  SHFL.BFLY PT, R10, R8, 0x2, 0x1f ;  /* 0x0c401f00080a7f89 */ /* 0x000ea800000e0000 */
[----:B------:R-:W3:Y:S01]  /*110c0*/  SHFL.BFLY PT, R9, R7, 0x2, 0x1f ;  /* 0x0c401f0007097f89 */ /* 0x000ee200000e0000 */
[----:B------:R-:W-:Y:S01]  /*110d0*/  UIADD3 UR17, UP0, UR17, 0x20, URZ ;  /* 0x0000002011117890 */ /* 0x000fe2000ff1e03f */
[----:B-1----:R-:W-:-:S03]  /*110e0*/  IMAD.SHL.U32 R163, R163, 0x80, RZ ;  /* 0x00000080a3a37824 */ /* 0x002fc600078e00ff */
[----:B------:R-:W-:Y:S01]  /*110f0*/  UIADD3.X UR61, URZ, UR61, URZ, UP0, !UPT ;  /* 0x0000003d3f3d7290 */ /* 0x000fe200087fe43f */
[----:B------:R-:W-:Y:S02]  /*11100*/  VIADD R158, R163, 0x80 ;  /* 0x00000080a39e7836 */ /* 0x000fe40000000000 */
[----:B--2---:R-:W-:Y:S01]  /*11110*/  FADD R8, R8, R10 ;  /* 0x0000000a08087221 */ /* 0x004fe20000000000 */
[----:B---3--:R-:W-:-:S04]  /*11120*/  FADD R7, R7, R9 ;  /* 0x0000000907077221 */ /* 0x008fc80000000000 */
[----:B------:R-:W1:Y:S04]  /*11130*/  SHFL.BFLY PT, R11, R8, 0x1, 0x1f ;  /* 0x0c201f00080b7f89 */ /* 0x000e6800000e0000 */
[----:B------:R-:W2:Y:S01]  /*11140*/  SHFL.BFLY PT, R9, R7, 0x1, 0x1f ;  /* 0x0c201f0007097f89 */ /* 0x000ea200000e0000 */
[----:B------:R-:W-:Y:S01]  /*11150*/  IMAD.U32 R10, RZ, RZ, UR61 ;  /* 0x0000003dff0a7e24 */ /* 0x000fe2000f8e00ff */
[----:B------:R-:W-:-:S04]  /*11160*/  ISETP.LE.U32.AND P0, PT, R158, UR17, PT ;  /* 0x000000119e007c0c */ /* 0x000fc8000bf03070 */
[----:B------:R-:W-:Y:S01]  /*11170*/  ISETP.GE.U32.AND.EX P0, PT, R10, RZ, PT, P0 ;  /* 0x000000ff0a00720c */ /* 0x000fe20003f06100 */
[----:B------:R-:W-:Y:S01]  /*11180*/  IMAD.U32 R197, RZ, RZ, UR17 ;  /* 0x00000011ffc57e24 */ /* 0x000fe2000f8e00ff */
[----:B------:R-:W-:Y:S01]  /*11190*/  R2UR UR23, R239 ;  /* 0x00000000ef1772ca */ /* 0x000fe200000e0000 */
[----:B------:R-:W-:Y:S01]  /*111a0*/  ULEA UR4, UR9, UR4, 0x5 ;  /* 0x0000000409047291 */ /* 0x000fe2000f8e283f */
[----:B------:R-:W-:Y:S01]  /*111b0*/  R2UR UR22, R238 ;  /* 0x00000000ee1672ca */ /* 0x000fe200000e0000 */
[----:B------:R-:W-:Y:S01]  /*111c0*/  ULEA UR5, UR8, UR5, 0x5 ;  /* 0x0000000508057291 */ /* 0x000fe2000f8e283f */
[----:B------:R-:W-:Y:S02]  /*111d0*/  IMAD.MOV.U32 R203, RZ, RZ, R6 ;  /* 0x000000ffffcb7224 */ /* 0x000fe400078e0006 */
[----:B------:R-:W-:Y:S02]  /*111e0*/  IMAD.MOV.U32 R202, RZ, RZ, R5 ;  /* 0x000000ffffca7224 */ /* 0x000fe400078e0005 */
[----:B-1----:R-:W-:Y:S01]  /*111f0*/  FADD R8, R8, R11 ;  /* 0x0000000b08087221 */ /* 0x002fe20000000000 */
[----:B--2---:R-:W-:-:S03]  /*11200*/  FADD R7, R7, R9 ;  /* 0x0000000907077221 */ /* 0x004fc60000000000 */
[----:B------:R-:W-:Y:S01]  /*11210*/  FFMA R240, R3, R240, R8 ;  /* 0x000000f003f07223 */ /* 0x000fe20000000008 */
[----:B------:R-:W-:Y:S02]  /*11220*/  IMAD.MOV.U32 R3, RZ, RZ, R6 ;  /* 0x000000ffff037224 */ /* 0x000fe400078e0006 */
[----:B------:R-:W-:Y:S01]  /*11230*/  FFMA R241, R2, R241, R7 ;  /* 0x000000f102f17223 */ /* 0x000fe20000000007 */
[----:B------:R-:W-:Y:S01]  /*11240*/  IMAD.MOV.U32 R2, RZ, RZ, R5 ;  /* 0x000000ffff027224 */ /* 0x000fe200078e0005 */
[----:B------:R-:W-:Y:S02]  /*11250*/  WARPGROUP.DEPBAR.LE gsb0, 0x0 ;  /* 0x00008000000079c5 */ /* 0x000fe40000010000 */
[----:B0-----:R-:W-:Y:S05]  /*11260*/  @!P0 BRA `(.L_x_1) ;  /* 0xffffff8400c88947 */ /* 0x001fea000383ffff */
.L_x_0:
[----:B------:R-:W2:Y:S01]  /*11270*/  LDL.LU R19, [R1+0x8] ;  /* 0x0000080001137983 */ /* 0x000ea20000300800 */
[----:B-----5:R-:W-:Y:S01]  /*11280*/  IMAD.MOV.U32 R4, RZ, RZ, R240 ;  /* 0x000000ffff047224 */ /* 0x020fe200078e00f0 */
[----:B------:R-:W-:Y:S02]  /*11290*/  ULDC.64 UR4, c[0x0][0x270] ;  /* 0x00009c0000047ab9 */ /* 0x000fe40000000a00 */
[----:B------:R-:W3:Y:S04]  /*112a0*/  LDL.LU R18, [R1] ;  /* 0x0000000001127983 */ /* 0x000ee80000300800 */
[----:B------:R-:W4:Y:S04]  /*112b0*/  LDL.LU R17, [R1+0x4] ;  /* 0x0000040001117983 */ /* 0x000f280000300800 */
[----:B------:R-:W4:Y:S04]  /*112c0*/  LDL.LU R16, [R1+0xc] ;  /* 0x00000c0001107983 */ /* 0x000f280000300800 */
[----:B------:R-:W4:Y:S04]  /*112d0*/  LDL.LU R15, [R1+0x14] ;  /* 0x00001400010f7983 */ /* 0x000f280000300800 */
[----:B------:R-:W4:Y:S04]  /*112e0*/  LDL.LU R14, [R1+0x10] ;  /* 0x00001000010e7983 */ /* 0x000f280000300800 */
[----:B------:R-:W4:Y:S04]  /*112f0*/  LDL.LU R13, [R1+0x1c] ;  /* 0x00001c00010d7983 */ /* 0x000f280000300800 */
[----:B------:R-:W4:Y:S04]  /*11300*/  LDL.LU R12, [R1+0x18] ;  /* 0x00001800010c7983 */ /* 0x000f280000300800 */
[----:B------:R-:W3:Y:S01]  /*11310*/  LDL.LU R11, [R1+0x24] ;  /* 0x00002400010b7983 */ /* 0x000ee20000300800 */
[C---:B------:R-:W-:Y:S01]  /*11320*/  FMUL R7, R4.reuse, 8388608 ;  /* 0x4b00000004077820 */ /* 0x040fe20000400000 */
[----:B------:R-:W-:Y:S01]  /*11330*/  BAR.SYNC.DEFER_BLOCKING 0x0 ;  /* 0x0000000000007b1d */ /* 0x000fe20000010000 */
[----:B------:R-:W-:Y:S01]  /*11340*/  FSETP.GEU.AND P1, PT, R4, 1.175494350822287508e-38, PT ;  /* 0x008000000400780b */ /* 0x000fe20003f2e000 */
[----:B------:R-:W-:-:S03]  /*11350*/  IMAD.MOV.U32 R5, RZ, RZ, R241 ;  /* 0x000000ffff057224 */ /* 0x000fc600078e00f1 */
[----:B------:R-:W-:Y:S01]  /*11360*/  FSEL R7, R7, R4, !P1 ;  /* 0x0000000407077208 */ /* 0x000fe20004800000 */
[C---:B------:R-:W-:Y:S01]  /*11370*/  FMUL R6, R5.reuse, 8388608 ;  /* 0x4b00000005067820 */ /* 0x040fe20000400000 */
[C---:B------:R-:W-:Y:S01]  /*11380*/  FSETP.GEU.AND P2, PT, R5.reuse, 1.175494350822287508e-38, PT ;  /* 0x008000000500780b */ /* 0x040fe20003f4e000 */
[----:B------:R-:W-:Y:S01]  /*11390*/  STL [R1+0x660], R151 ;  /* 0x0006609701007387 */ /* 0x000fe20000100800 */
[----:B------:R-:W-:Y:S01]  /*113a0*/  FSETP.GT.AND P0, PT, |R5|, 8.50705917302346158658e+37, PT ;  /* 0x7e8000000500780b */ /* 0x000fe20003f04200 */
[C---:B------:R-:W-:Y:S01]  /*113b0*/  VIADD R0, R7.reuse, 0xc0cafb0d ;  /* 0xc0cafb0d07007836 */ /* 0x040fe20000000000 */
[----:B------:R-:W-:Y:S01]  /*113c0*/  FSEL R6, R6, R5, !P2 ;  /* 0x0000000506067208 */ /* 0x000fe20005000000 */
[----:B------:R-:W-:Y:S01]  /*113d0*/  STL [R1+0x65c], R150 ;  /* 0x00065c9601007387 */ /* 0x000fe20000100800 */
[----:B------:R-:W-:Y:S02]  /*113e0*/  FSEL R10, RZ, -23, P1 ;  /* 0xc1b80000ff0a7808 */ /* 0x000fe40000800000 */
[----:B------:R-:W-:Y:S01]  /*113f0*/  LOP3.LUT R0, R0, 0xff800000, RZ, 0xc0, !PT ;  /* 0xff80000000007812 */ /* 0x000fe200078ec0ff */
[----:B------:R-:W-:Y:S01]  /*11400*/  STL [R1+0x634], R3 ;  /* 0x0006340301007387 */ /* 0x000fe20000100800 */
[----:B------:R-:W-:-:S02]  /*11410*/  ISETP.GE.U32.AND P1, PT, R7, 0x7f800000, PT ;  /* 0x7f8000000700780c */ /* 0x000fc40003f26070 */
[----:B------:R-:W-:Y:S01]  /*11420*/  I2FP.F32.S32 R9, R0 ;  /* 0x0000000000097245 */ /* 0x000fe20000201400 */
[----:B------:R0:W-:Y:S04]  /*11430*/  STL [R1+0x630], R2 ;  /* 0x0006300201007387 */ /* 0x0001e80000100800 */
[----:B------:R-:W-:Y:S01]  /*11440*/  FFMA.FTZ R10, R9, 1.1920928955078125e-07, R10 ;  /* 0x34000000090a7823 */ /* 0x000fe2000001000a */
[----:B------:R-:W-:Y:S02]  /*11450*/  IMAD.IADD R9, R7, 0x1, -R0 ;  /* 0x0000000107097824 */ /* 0x000fe400078e0a00 */
[----:B--2---:R-:W-:-:S05]  /*11460*/  FMUL R8, R19, 0.25 ;  /* 0x3e80000013087820 */ /* 0x004fca0000400000 */
[----:B0-----:R-:W-:Y:S01]  /*11470*/  FSEL R2, R8, R19, P0 ;  /* 0x0000001308027208 */ /* 0x001fe20000000000 */
[----:B------:R-:W-:-:S04]  /*11480*/  VIADD R8, R6, 0xc0cafb0d ;  /* 0xc0cafb0d06087836 */ /* 0x000fc80000000000 */
[----:B------:R0:W-:Y:S04]  /*11490*/  STL [R1+0x20c], R2 ;  /* 0x00020c0201007387 */ /* 0x0001e80000100800 */
[----:B------:R-:W-:Y:S01]  /*114a0*/  STL [R1+0x63c], R6 ;  /* 0x00063c0601007387 */ /* 0x000fe20000100800 */
[----:B0-----:R-:W-:Y:S02]  /*114b0*/  LOP3.LUT R2, R8, 0xff800000, RZ, 0xc0, !PT ;  /* 0xff80000008027812 */ /* 0x001fe400078ec0ff */
[----:B------:R-:W-:Y:S02]  /*114c0*/  FSEL R8, RZ, -23, P2 ;  /* 0xc1b80000ff087808 */ /* 0x000fe40001000000 */
[----:B------:R-:W-:Y:S01]  /*114d0*/  I2FP.F32.S32 R0, R2 ;  /* 0x0000000200007245 */ /* 0x000fe20000201400 */
[----:B------:R-:W-:Y:S01]  /*114e0*/  IMAD.MOV.U32 R2, RZ, RZ, 0x3dc6b27f ;  /* 0x3dc6b27fff027424 */ /* 0x000fe200078e00ff */
[----:B------:R-:W-:-:S03]  /*114f0*/  FSETP.GT.AND P2, PT, |R4|, 8.50705917302346158658e+37, PT ;  /* 0x7e8000000400780b */ /* 0x000fc60003f44200 */
[----:B------:R-:W-:Y:S01]  /*11500*/  FFMA.FTZ R3, R0, 1.1920928955078125e-07, R8 ;  /* 0x3400000000037823 */ /* 0x000fe20000010008 */
[----:B------:R-:W-:-:S04]  /*11510*/  FADD R0, R9, -1 ;  /* 0xbf80000009007421 */ /* 0x000fc80000000000 */
[C---:B------:R-:W-:Y:S01]  /*11520*/  FFMA.FTZ R8, R0.reuse, R2, -0.16845393180847167969 ;  /* 0xbe2c7f3000087423 */ /* 0x040fe20000010002 */
[----:B------:R3:W-:Y:S03]  /*11530*/  STL [R1+0x640], R3 ;  /* 0x0006400301007387 */ /* 0x0007e60000100800 */
[C---:B------:R-:W-:Y:S01]  /*11540*/  FFMA.FTZ R8, R0.reuse, R8, 0.1716887056827545166 ;  /* 0x3e2fcf2a00087423 */ /* 0x040fe20000010008 */
[----:B------:R0:W-:Y:S03]  /*11550*/  STL [R1+0x644], R2 ;  /* 0x0006440201007387 */ /* 0x0001e60000100800 */
[----:B------:R-:W-:Y:S01]  /*11560*/  FFMA.FTZ R8, R0, R8, -0.17900948226451873779 ;  /* 0xbe374e4300087423 */ /* 0x000fe20000010008 */
[----:B---3--:R-:W-:-:S03]  /*11570*/  IMAD.MOV.U32 R3, RZ, RZ, R11 ;  /* 0x000000ffff037224 */ /* 0x008fc600078e000b */
[----:B------:R-:W-:-:S04]  /*11580*/  FFMA.FTZ R8, R0, R8, 0.20512372255325317383 ;  /* 0x3e520bf400087423 */ /* 0x000fc80000010008 */
[----:B------:R-:W-:-:S04]  /*11590*/  FFMA.FTZ R8, R0, R8, -0.24046532809734344482 ;  /* 0xbe763c8b00087423 */ /* 0x000fc80000010008 */
[----:B------:R-:W-:-:S04]  /*115a0*/  FFMA.FTZ R8, R0, R8, 0.28857114911079406738 ;  /* 0x3e93bf9900087423 */ /* 0x000fc80000010008 */
[----:B------:R-:W-:-:S04]  /*115b0*/  FFMA.FTZ R8, R0, R8, -0.36067417263984680176 ;  /* 0xbeb8aa4900087423 */ /* 0x000fc80000010008 */
[----:B------:R-:W-:-:S04]  /*115c0*/  FFMA.FTZ R8, R0, R8, 0.48089820146560668945 ;  /* 0x3ef6384a00087423 */ /* 0x000fc80000010008 */
[----:B------:R-:W-:-:S04]  /*115d0*/  FFMA.FTZ R8, R0, R8, -0.72134751081466674805 ;  /* 0xbf38aa3b00087423 */ /* 0x000fc80000010008 */
[----:B------:R-:W-:-:S04]  /*115e0*/  FMUL R8, R0, R8 ;  /* 0x0000000800087220 */ /* 0x000fc80000400000 */
[----:B------:R-:W-:-:S04]  /*115f0*/  FMUL R8, R0, R8 ;  /* 0x0000000800087220 */ /* 0x000fc80000400000 */
[----:B------:R-:W-:-:S04]  /*11600*/  FFMA.FTZ R0, R0, 1.4426950216293334961, R8 ;  /* 0x3fb8aa3b00007823 */ /* 0x000fc80000010008 */
[----:B------:R-:W-:Y:S01]  /*11610*/  FADD R6, R10, R0 ;  /* 0x000000000a067221 */ /* 0x000fe20000000000 */
[----:B------:R-:W-:-:S04]  /*11620*/  @P1 IMAD.MOV.U32 R0, RZ, RZ, 0x7f800000 ;  /* 0x7f800000ff001424 */ /* 0x000fc800078e00ff */
[C---:B------:R-:W-:Y:S01]  /*11630*/  @P1 FFMA.FTZ R6, R7.reuse, R0, +INF ;  /* 0x7f80000007061423 */ /* 0x040fe20000010000 */
[----:B------:R-:W-:Y:S01]  /*11640*/  FMUL R0, R18, 0.25 ;  /* 0x3e80000012007820 */ /* 0x000fe20000400000 */
[----:B------:R-:W-:-:S03]  /*11650*/  FSETP.NEU.AND P1, PT, R7, RZ, PT ;  /* 0x000000ff0700720b */ /* 0x000fc60003f2d000 */
[----:B------:R-:W-:Y:S01]  /*11660*/  STL [R1+0x218], R6 ;  /* 0x0002180601007387 */ /* 0x000fe20000100800 */
[----:B0-----:R-:W-:Y:S01]  /*11670*/  FSEL R2, R0, R18, P2 ;  /* 0x0000001200027208 */ /* 0x001fe20001000000 */
[----:B----4-:R-:W-:-:S04]  /*11680*/  FMUL R0, R17, 0.25 ;  /* 0x3e80000011007820 */ /* 0x010fc80000400000 */
[----:B------:R0:W-:Y:S01]  /*11690*/  STL [R1+0x208], R2 ;  /* 0x0002080201007387 */ /* 0x0001e20000100800 */
[----:B------:R-:W-:Y:S01]  /*116a0*/  FSEL R151, R0, R17, P2 ;  /* 0x0000001100977208 */ /* 0x000fe20001000000 */
[----:B------:R-:W-:-:S05]  /*116b0*/  FMUL R0, R16, 0.25 ;  /* 0x3e80000010007820 */ /* 0x000fca0000400000 */
[----:B0-----:R-:W-:Y:S01]  /*116c0*/  FSEL R2, R0, R16, P0 ;  /* 0x0000001000027208 */ /* 0x001fe20000000000 */
[----:B------:R-:W-:-:S04]  /*116d0*/  FMUL R0, R15, 0.25 ;  /* 0x3e8000000f007820 */ /* 0x000fc80000400000 */
[----:B------:R0:W-:Y:S01]  /*116e0*/  STL [R1+0x200], R2 ;  /* 0x0002000201007387 */ /* 0x0001e20000100800 */
[----:B------:R-:W-:Y:S01]  /*116f0*/  FSEL R150, R0, R15, P2 ;  /* 0x0000000f00967208 */ /* 0x000fe20001000000 */
[----:B------:R-:W-:-:S05]  /*11700*/  FMUL R0, R14, 0.25 ;  /* 0x3e8000000e007820 */ /* 0x000fca0000400000 */
[----:B------:R-:W-:Y:S01]  /*11710*/  FSEL R6, R0, R14, P2 ;  /* 0x0000000e00067208 */ /* 0x000fe20001000000 */
[----:B------:R-:W-:-:S05]  /*11720*/  FMUL R0, R13, 0.25 ;  /* 0x3e8000000d007820 */ /* 0x000fca0000400000 */
[----:B0-----:R-:W-:Y:S01]  /*11730*/  FSEL R2, R0, R13, P0 ;  /* 0x0000000d00027208 */ /* 0x001fe20000000000 */
[----:B------:R-:W-:-:S04]  /*11740*/  FMUL R0, R12, 0.25 ;  /* 0x3e8000000c007820 */ /* 0x000fc80000400000 */
[----:B------:R0:W-:Y:S01]  /*11750*/  STL [R1+0xc], R2 ;  /* 0x00000c0201007387 */ /* 0x0001e20000100800 */
[----:B------:R-:W-:-:S03]  /*11760*/  FSEL R0, R0, R12, P0 ;  /* 0x0000000c00007208 */ /* 0x000fc60000000000 */
[----:B0-----:R-:W2:Y:S04]  /*11770*/  LDL.LU R2, [R1+0x20] ;  /* 0x0000200001027983 */ /* 0x001ea80000300800 */
[----:B------:R0:W-:Y:S04]  /*11780*/  STL [R1+0x8], R0 ;  /* 0x0000080001007387 */ /* 0x0001e80000100800 */
[----:B------:R-:W3:Y:S04]  /*11790*/  LDL.LU R7, [R1+0x2c] ;  /* 0x00002c0001077983 */ /* 0x000ee80000300800 */
[----:B------:R-:W4:Y:S04]  /*117a0*/  LDL.LU R8, [R1+0x28] ;  /* 0x0000280001087983 */ /* 0x000f280000300800 */
        /* <DEDUP_REMOVED lines=45> */
[----:B------:R-:W4:Y:S01]  /*11a80*/  LDL.LU R182, [R1+0xe0] ;  /* 0x0000e00001b67983 */ /* 0x000f220000300800 */
[----:B0-----:R-:W-:-:S03]  /*11a90*/  FMUL R0, R3, 0.25 ;  /* 0x3e80000003007820 */ /* 0x001fc60000400000 */
[----:B------:R-:W4:Y:S02]  /*11aa0*/  LDL.LU R183, [R1+0xec] ;  /* 0x0000ec0001b77983 */ /* 0x000f240000300800 */
[----:B------:R-:W-:Y:S02]  /*11ab0*/  FSEL R3, R0, R3, P2 ;  /* 0x0000000300037208 */ /* 0x000fe40001000000 */
        /* <DEDUP_REMOVED lines=24> */
[----:B--2---:R-:W-:-:S03]  /*11c40*/  FMUL R0, R2, 0.25 ;  /* 0x3e80000002007820 */ /* 0x004fc60000400000 */
[----:B------:R-:W2:Y:S02]  /*11c50*/  LDL.LU R208, [R1+0x148] ;  /* 0x0001480001d07983 */ /* 0x000ea40000300800 */
[----:B------:R-:W-:Y:S02]  /*11c60*/  FSEL R2, R0, R2, P2 ;  /* 0x0000000200027208 */ /* 0x000fe40001000000 */
[----:B------:R-:W2:Y:S01]  /*11c70*/  LDL.LU R209, [R1+0x154] ;  /* 0x0001540001d17983 */ /* 0x000ea20000300800 */
[----:B---3--:R-:W-:-:S03]  /*11c80*/  FMUL R0, R7, 0.25 ;  /* 0x3e80000007007820 */ /* 0x008fc60000400000 */
[----:B------:R-:W3:Y:S02]  /*11c90*/  LDL.LU R210, [R1+0x150] ;  /* 0x0001500001d27983 */ /* 0x000ee40000300800 */
[----:B------:R-:W-:Y:S01]  /*11ca0*/  FSEL R0, R0, R7, P0 ;  /* 0x0000000700007208 */ /* 0x000fe20000000000 */
[----:B----4-:R-:W-:Y:S01]  /*11cb0*/  FMUL R7, R8, 0.25 ;  /* 0x3e80000008077820 */ /* 0x010fe20000400000 */
[----:B------:R-:W4:Y:S04]  /*11cc0*/  LDL.LU R211, [R1+0x15c] ;  /* 0x00015c0001d37983 */ /* 0x000f280000300800 */
[----:B------:R-:W-:Y:S01]  /*11cd0*/  FSEL R7, R7, R8, P0 ;  /* 0x0000000807077208 */ /* 0x000fe20000000000 */
[----:B------:R-:W-:Y:S01]  /*11ce0*/  FMUL R8, R9, 0.25 ;  /* 0x3e80000009087820 */ /* 0x000fe20000400000 */
        /* <DEDUP_REMOVED lines=120> */
[----:B------:R-:W4:Y:S01]  /*12470*/  LDL.LU R252, [R1+0x1f8] ;  /* 0x0001f80001fc7983 */ /* 0x000f220000300800 */
[----:B------:R-:W-:-:S03]  /*12480*/  FSETP.GEU.AND P4, PT, |R4|, 1.175494350822287508e-38, PT ;  /* 0x008000000400780b */ /* 0x000fc60003f8e200 */
[----:B------:R-:W-:Y:S01]  /*12490*/  FSEL R176, R176, R177, P2 ;  /* 0x000000b1b0b07208 */ /* 0x000fe20001000000 */
[----:B------:R-:W-:-:S05]  /*124a0*/  FMUL R177, R178, 0.25 ;  /* 0x3e800000b2b17820 */ /* 0x000fca0000400000 */
        /* <DEDUP_REMOVED lines=59> */
[----:B--2---:R-:W-:-:S05]  /*12860*/  FMUL R207, R208, 0.25 ;  /* 0x3e800000d0cf7820 */ /* 0x004fca0000400000 */
[----:B------:R-:W-:Y:S01]  /*12870*/  FSEL R207, R207, R208, P0 ;  /* 0x000000d0cfcf7208 */ /* 0x000fe20000000000 */
[----:B------:R-:W-:-:S05]  /*12880*/  FMUL R208, R209, 0.25 ;  /* 0x3e800000d1d07820 */ /* 0x000fca0000400000 */
[----:B------:R-:W-:Y:S01]  /*12890*/  FSEL R208, R208, R209, P2 ;  /* 0x000000d1d0d07208 */ /* 0x000fe20001000000 */
[----:B---3--:R-:W-:-:S05]  /*128a0*/  FMUL R209, R210, 0.25 ;  /* 0x3e800000d2d17820 */ /* 0x008fca0000400000 */
[----:B------:R-:W-:Y:S01]  /*128b0*/  FSEL R209, R209, R210, P2 ;  /* 0x000000d2d1d17208 */ /* 0x000fe20001000000 */
[----:B----4-:R-:W-:-:S05]  /*128c0*/  FMUL R210, R211, 0.25 ;  /* 0x3e800000d3d27820 */ /* 0x010fca0000400000 */
        /* <DEDUP_REMOVED lines=334> */
[----:B------:R-:W-:Y:S02]  /*13db0*/  FSEL R148, R252, R148, P2 ;  /* 0x00000094fc947208 */ /* 0x000fe40001000000 */
[----:B------:R-:W2:Y:S01]  /*13dc0*/  LDL.LU R252, [R1+0x208] ;  /* 0x0002080001fc7983 */ /* 0x000ea20000300800 */
[----:B------:R-:W-:Y:S01]  /*13dd0*/  @P2 FMUL R4, R4, 0.25 ;  /* 0x3e80000004042820 */ /* 0x000fe20000400000 */
[----:B------:R-:W-:Y:S01]  /*13de0*/  @!P4 FMUL R150, R150, 16777216 ;  /* 0x4b8000009696c820 */ /* 0x000fe20000400000 */
        /* <DEDUP_REMOVED lines=8> */
[----:B------:R-:W0:Y:S01]  /*13e70*/  MUFU.RCP R4, R4 ;  /* 0x0000000400047308 */ /* 0x000e220000001000 */
[----:B------:R-:W-:Y:S01]  /*13e80*/  @!P4 FMUL R13, R13, 16777216 ;  /* 0x4b8000000d0dc820 */ /* 0x000fe20000400000 */
[----:B------:R-:W-:Y:S01]  /*13e90*/  @!P4 FMUL R16, R16, 16777216 ;  /* 0x4b8000001010c820 */ /* 0x000fe20000400000 */
[----:B------:R-:W-:Y:S01]  /*13ea0*/  @!P4 FMUL R17, R17, 16777216 ;  /* 0x4b8000001111c820 */ /* 0x000fe20000400000 */
[----:B------:R-:W-:Y:S01]  /*13eb0*/  FSETP.GEU.AND P3, PT, |R5|, 1.175494350822287508e-38, PT ;  /* 0x008000000500780b */ /* 0x000fe20003f6e200 */
        /* <DEDUP_REMOVED lines=12> */
[C---:B0-----:R-:W-:Y:S01]  /*13f80*/  FMUL R150, R4.reuse, R150 ;  /* 0x0000009604967220 */ /* 0x041fe20000400000 */
[C---:B------:R-:W-:Y:S01]  /*13f90*/  FMUL R6, R4.reuse, R6 ;  /* 0x0000000604067220 */ /* 0x040fe20000400000 */
[C---:B------:R-:W-:Y:S01]  /*13fa0*/  FMUL R16, R4.reuse, R16 ;  /* 0x0000001004107220 */ /* 0x040fe20000400000 */
[----:B------:R-:W-:Y:S01]  /*13fb0*/  FMUL R17, R4, R17 ;  /* 0x0000001104117220 */ /* 0x000fe20000400000 */
        /* <DEDUP_REMOVED lines=104> */
[----:B--2---:R-:W-:-:S04]  /*14640*/  @!P4 FMUL R252, R252, 16777216 ;  /* 0x4b800000fcfcc820 */ /* 0x004fc80000400000 */
[----:B------:R-:W-:-:S05]  /*14650*/  FMUL R252, R4, R252 ;  /* 0x000000fc04fc7220 */ /* 0x000fca0000400000 */
[----:B------:R0:W-:Y:S02]  /*14660*/  STL [R1+0x18], R252 ;  /* 0x000018fc01007387 */ /* 0x0001e40000100800 */
[C---:B0-----:R-:W-:Y:S02]  /*14670*/  FMUL R252, R4.reuse, R151 ;  /* 0x0000009704fc7220 */ /* 0x041fe40000400000 */
[----:B------:R-:W2:Y:S04]  /*14680*/  LDL.LU R151, [R1+0x660] ;  /* 0x0006600001977983 */ /* 0x000ea80000300800 */
[----:B------:R0:W-:Y:S04]  /*14690*/  STL [R1+0x20], R150 ;  /* 0x0000209601007387 */ /* 0x0001e80000100800 */
[----:B0-----:R-:W3:Y:S04]  /*146a0*/  LDL.LU R150, [R1+0x65c] ;  /* 0x00065c0001967983 */ /* 0x001ee80000300800 */
[----:B------:R0:W-:Y:S02]  /*146b0*/  STL [R1+0x10], R6 ;  /* 0x0000100601007387 */ /* 0x0001e40000100800 */
[C---:B0-----:R-:W-:Y:S01]  /*146c0*/  FMUL R6, R4.reuse, R3 ;  /* 0x0000000304067220 */ /* 0x041fe20000400000 */
[C---:B------:R-:W-:Y:S01]  /*146d0*/  FMUL R3, R4.reuse, R2 ;  /* 0x0000000204037220 */ /* 0x040fe20000400000 */
[----:B------:R-:W-:-:S03]  /*146e0*/  FMUL R2, R4, R8 ;  /* 0x0000000804027220 */ /* 0x000fc60000400000 */
[----:B------:R0:W-:Y:S04]  /*146f0*/  STL [R1+0x24], R6 ;  /* 0x0000240601007387 */ /* 0x0001e80000100800 */
[----:B------:R1:W-:Y:S04]  /*14700*/  STL [R1+0x648], R2 ;  /* 0x0006480201007387 */ /* 0x0003e80000100800 */
[----:B------:R4:W-:Y:S01]  /*14710*/  STL [R1+0x14], R3 ;  /* 0x0000140301007387 */ /* 0x0009e20000100800 */
[----:B0-----:R-:W-:-:S03]  /*14720*/  FMUL R6, R4, R12 ;  /* 0x0000000c04067220 */ /* 0x001fc60000400000 */
[----:B-1----:R-:W3:Y:S01]  /*14730*/  LDL.LU R2, [R1+0x8] ;  /* 0x0000080001027983 */ /* 0x002ee20000300800 */
[----:B----4-:R-:W-:-:S05]  /*14740*/  FMUL R3, R4, R9 ;  /* 0x0000000904037220 */ /* 0x010fca0000400000 */
[----:B------:R0:W-:Y:S04]  /*14750*/  STL [R1+0x4], R3 ;  /* 0x0000040301007387 */ /* 0x0001e80000100800 */
[----:B------:R-:W4:Y:S04]  /*14760*/  LDL.LU R12, [R1+0x20c] ;  /* 0x00020c00010c7983 */ /* 0x000f280000300800 */
[----:B------:R1:W-:Y:S01]  /*14770*/  STL [R1+0x64c], R6 ;  /* 0x00064c0601007387 */ /* 0x0003e20000100800 */
[----:B0-----:R-:W-:-:S03]  /*14780*/  FMUL R3, R4, R13 ;  /* 0x0000000d04037220 */ /* 0x001fc60000400000 */
[----:B-1----:R-:W4:Y:S04]  /*14790*/  LDL.LU R6, [R1+0xc] ;  /* 0x00000c0001067983 */ /* 0x002f280000300800 */
[----:B------:R-:W4:Y:S04]  /*147a0*/  LDL.LU R13, [R1+0x200] ;  /* 0x00020000010d7983 */ /* 0x000f280000300800 */
[----:B------:R0:W-:Y:S04]  /*147b0*/  STL [R1+0x650], R3 ;  /* 0x0006500301007387 */ /* 0x0001e80000100800 */
[----:B------:R1:W-:Y:S04]  /*147c0*/  STL [R1+0x654], R16 ;  /* 0x0006541001007387 */ /* 0x0003e80000100800 */
[----:B------:R4:W-:Y:S04]  /*147d0*/  STL [R1+0x658], R17 ;  /* 0x0006581101007387 */ /* 0x0009e80000100800 */
[----:B0-----:R-:W4:Y:S01]  /*147e0*/  LDL.LU R3, [R1+0x18] ;  /* 0x0000180001037983 */ /* 0x001f220000300800 */
[----:B-1----:R-:W0:Y:S01]  /*147f0*/  S2R R16, SR_TID.X ;  /* 0x0000000000107919 */ /* 0x002e220000002100 */
[----:B------:R-:W-:-:S04]  /*14800*/  @P0 FMUL R5, R5, 0.25 ;  /* 0x3e80000005050820 */ /* 0x000fc80000400000 */
[----:B------:R-:W-:-:S06]  /*14810*/  @!P3 FMUL R5, R5, 16777216 ;  /* 0x4b8000000505b820 */ /* 0x000fcc0000400000 */
[----:B------:R-:W1:Y:S01]  /*14820*/  MUFU.RCP R5, R5 ;  /* 0x0000000500057308 */ /* 0x000e620000001000 */
        /* <DEDUP_REMOVED lines=122> */
[C---:B------:R-:W-:Y:S01]  /*14fd0*/  FMUL R20, R4.reuse, R20 ;  /* 0x0000001404147220 */ /* 0x040fe20000400000 */
        /* <DEDUP_REMOVED lines=55> */
[----:B------:R-:W-:Y:S01]  /*15350*/  FMUL R33, R4, R33 ;  /* 0x0000002104217220 */ /* 0x000fe20000400000 */
[----:B--2---:R-:W-:-:S05]  /*15360*/  FMUL R9, R151, 0.25 ;  /* 0x3e80000097097820 */ /* 0x004fca0000400000 */
[----:B------:R-:W-:Y:S01]  /*15370*/  FSEL R9, R9, R151, P0 ;  /* 0x0000009709097208 */ /* 0x000fe20000000000 */
[----:B---3--:R-:W-:-:S05]  /*15380*/  FMUL R8, R150, 0.25 ;  /* 0x3e80000096087820 */ /* 0x008fca0000400000 */
[----:B------:R-:W-:Y:S01]  /*15390*/  FSEL R8, R8, R150, P0 ;  /* 0x0000009608087208 */ /* 0x000fe20000000000 */
[----:B------:R-:W-:Y:S01]  /*153a0*/  @!P3 FMUL R9, R9, 16777216 ;  /* 0x4b8000000909b820 */ /* 0x000fe20000400000 */
[C---:B------:R-:W-:Y:S01]  /*153b0*/  FMUL R32, R4.reuse, R32 ;  /* 0x0000002004207220 */ /* 0x040fe20000400000 */
[----:B------:R-:W-:Y:S02]  /*153c0*/  FMUL R37, R4, R37 ;  /* 0x0000002504257220 */ /* 0x000fe40000400000 */
        /* <DEDUP_REMOVED lines=34> */
[----:B----4-:R-:W-:Y:S01]  /*155f0*/  @!P3 FMUL R12, R12, 16777216 ;  /* 0x4b8000000c0cb820 */ /* 0x010fe20000400000 */
        /* <DEDUP_REMOVED lines=27> */
[C---:B-1----:R-:W-:Y:S01]  /*157b0*/  FMUL R12, R5.reuse, R12 ;  /* 0x0000000c050c7220 */ /* 0x042fe20000400000 */
        /* <DEDUP_REMOVED lines=127> */
[----:B------:R-:W-:Y:S01]  /*15fb0*/  F2FP.SATFINITE.E4M3.F32.PACK_AB_MERGE_C R151, R252, R3, RZ ;  /* 0x00000003fc97723e */ /* 0x000fe200048070ff */
[C---:B0-----:R-:W-:Y:S01]  /*15fc0*/  IMAD.SHL.U32 R5, R16.reuse, 0x8, RZ ;  /* 0x0000000810057824 */ /* 0x041fe200078e00ff */
[C---:B------:R-:W-:Y:S01]  /*15fd0*/  LOP3.LUT R252, R16.reuse, 0x7, RZ, 0xc0, !PT ;  /* 0x0000000710fc7812 */ /* 0x040fe200078ec0ff */
[----:B------:R-:W2:Y:S01]  /*15fe0*/  LDL.LU R6, [R1+0x10] ;  /* 0x0000100001067983 */ /* 0x000ea20000300800 */
[----:B------:R-:W-:-:S02]  /*15ff0*/  LOP3.LUT R3, R16, 0x8, RZ, 0xc0, !PT ;  /* 0x0000000810037812 */ /* 0x000fc400078ec0ff */
[----:B------:R-:W-:Y:S01]  /*16000*/  LOP3.LUT R17, R5, 0x780, RZ, 0xc0, !PT ;  /* 0x0000078005117812 */ /* 0x000fe200078ec0ff */
[----:B------:R-:W-:Y:S01]  /*16010*/  IMAD.SHL.U32 R252, R252, 0x10, RZ ;  /* 0x00000010fcfc7824 */ /* 0x000fe200078e00ff */
[----:B------:R-:W-:Y:S01]  /*16020*/  LEA R5, R3, UR60, 0x8 ;  /* 0x0000003c03057c11 */ /* 0x000fe2000f8e40ff */
[----:B------:R-:W3:Y:S03]  /*16030*/  LDL.LU R2, [R1+0x14] ;  /* 0x0000140001027983 */ /* 0x000ee60000300800 */
[----:B------:R-:W-:Y:S01]  /*16040*/  IADD3 R5, R252, R5, R17 ;  /* 0x00000005fc057210 */ /* 0x000fe20007ffe011 */
[----:B------:R-:W-:Y:S01]  /*16050*/  IMAD.SHL.U32 R252, R16, 0x4, RZ ;  /* 0x0000000410fc7824 */ /* 0x000fe200078e00ff */
[----:B------:R-:W4:Y:S04]  /*16060*/  LDL.LU R17, [R1+0x658] ;  /* 0x0006580001117983 */ /* 0x000f280000300800 */
[----:B------:R-:W-:-:S02]  /*16070*/  LOP3.LUT R16, R252, 0x1c0, RZ, 0xc0, !PT ;  /* 0x000001c0fc107812 */ /* 0x000fc400078ec0ff */
[----:B------:R-:W0:Y:S01]  /*16080*/  S2R R252, SR_TID.X ;  /* 0x0000000000fc7919 */ /* 0x000e220000002100 */
[----:B------:R-:W-:Y:S02]  /*16090*/  F2FP.SATFINITE.E4M3.F32.PACK_AB_MERGE_C R12, R13, R12, RZ ;  /* 0x0000000c0d0c723e */ /* 0x000fe400048070ff */
[----:B0-----:R-:W-:-:S04]  /*160a0*/  LOP3.LUT R252, R252, 0x7, RZ, 0xc0, !PT ;  /* 0x00000007fcfc7812 */ /* 0x001fc800078ec0ff */
[----:B------:R-:W-:-:S05]  /*160b0*/  LEA R252, R252, UR60, 0x3 ;  /* 0x0000003cfcfc7c11 */ /* 0x000fca000f8e18ff */
[----:B------:R-:W-:Y:S02]  /*160c0*/  IMAD.IADD R252, R16, 0x1, R252 ;  /* 0x0000000110fc7824 */ /* 0x000fe400078e02fc */
[----:B------:R-:W4:Y:S03]  /*160d0*/  LDL.LU R16, [R1+0x654] ;  /* 0x0006540001107983 */ /* 0x000f260000300800 */
[----:B------:R-:W-:Y:S02]  /*160e0*/  LEA.HI R252, R3, R252, RZ, 0x1f ;  /* 0x000000fc03fc7211 */ /* 0x000fe400078ff8ff */
[----:B------:R-:W4:Y:S04]  /*160f0*/  LDL.LU R3, [R1+0x650] ;  /* 0x0006500001037983 */ /* 0x000f280000300800 */
[----:B------:R0:W-:Y:S04]  /*16100*/  STL [R1+0x18], R252 ;  /* 0x000018fc01007387 */ /* 0x0001e80000100800 */
[----:B0-----:R-:W4:Y:S04]  /*16110*/  LDL.LU R252, [R1+0x4] ;  /* 0x0000040001fc7983 */ /* 0x001f280000300800 */
[----:B------:R-:W2:Y:S01]  /*16120*/  LDL.LU R13, [R1+0x20] ;  /* 0x00002000010d7983 */ /* 0x000ea20000300800 */
[----:B------:R-:W-:-:S02]  /*16130*/  F2FP.SATFINITE.E4M3.F32.PACK_AB_MERGE_C R148, R148, R150, RZ ;  /* 0x000000969494723e */ /* 0x000fc400048070ff */
[----:B--2---:R-:W-:Y:S02]  /*16140*/  F2FP.SATFINITE.E4M3.F32.PACK_AB_MERGE_C R13, R13, R6, RZ ;  /* 0x000000060d0d723e */ /* 0x004fe400048070ff */
[----:B------:R-:W4:Y:S04]  /*16150*/  LDL.LU R6, [R1+0x64c] ;  /* 0x00064c0001067983 */ /* 0x000f280000300800 */
[----:B------:R-:W3:Y:S02]  /*16160*/  LDL.LU R150, [R1+0x24] ;  /* 0x0000240001967983 */ /* 0x000ee40000300800 */
[----:B---3--:R-:W-:Y:S02]  /*16170*/  F2FP.SATFINITE.E4M3.F32.PACK_AB_MERGE_C R150, R150, R2, RZ ;  /* 0x000000029696723e */ /* 0x008fe400048070ff */
[----:B------:R-:W2:Y:S01]  /*16180*/  LDL.LU R2, [R1+0x648] ;  /* 0x0006480001027983 */ /* 0x000ea20000300800 */
[----:B------:R-:W-:-:S02]  /*16190*/  F2FP.SATFINITE.E4M3.F32.PACK_AB_MERGE_C R0, R0, R7, RZ ;  /* 0x000000070000723e */ /* 0x000fc400048070ff */
[----:B------:R-:W-:Y:S02]  /*161a0*/  F2FP.SATFINITE.E4M3.F32.PACK_AB_MERGE_C R10, R10, R11, RZ ;  /* 0x0000000b0a0a723e */ /* 0x000fe400048070ff */
[----:B----4-:R-:W-:Y:S02]  /*161b0*/  F2FP.SATFINITE.E4M3.F32.PACK_AB_MERGE_C R11, R6, R3, RZ ;  /* 0x00000003060b723e */ /* 0x010fe400048070ff */
[----:B------:R-:W-:Y:S02]  /*161c0*/  LOP3.LUT R151, R151, 0xffff, RZ, 0xc0, !PT ;  /* 0x0000ffff97977812 */ /* 0x000fe400078ec0ff */
[----:B------:R-:W-:Y:S02]  /*161d0*/  LOP3.LUT R150, R150, 0xffff, RZ, 0xc0, !PT ;  /* 0x0000ffff96967812 */ /* 0x000fe400078ec0ff */
[----:B------:R-:W-:Y:S02]  /*161e0*/  F2FP.SATFINITE.E4M3.F32.PACK_AB_MERGE_C R14, R14, R15, RZ ;  /* 0x0000000f0e0e723e */ /* 0x000fe400048070ff */
[----:B------:R-:W-:-:S02]  /*161f0*/  F2FP.SATFINITE.E4M3.F32.PACK_AB_MERGE_C R16, R16, R17, RZ ;  /* 0x000000111010723e */ /* 0x000fc400048070ff */
[----:B------:R-:W-:Y:S02]  /*16200*/  F2FP.SATFINITE.E4M3.F32.PACK_AB_MERGE_C R20, R20, R21, RZ ;  /* 0x000000151414723e */ /* 0x000fe400048070ff */
[----:B------:R-:W-:Y:S02]  /*16210*/  PRMT R15, R150, 0x3340, R1 ;  /* 0x00003340960f7816 */ /* 0x000fe40000000001 */
[----:B------:R-:W-:Y:S02]  /*16220*/  F2FP.SATFINITE.E4M3.F32.PACK_AB_MERGE_C R18, R18, R19, RZ ;  /* 0x000000131212723e */ /* 0x000fe400048070ff */
[----:B------:R-:W-:Y:S02]  /*16230*/  F2FP.SATFINITE.E4M3.F32.PACK_AB_MERGE_C R22, R22, R23, RZ ;  /* 0x000000171616723e */ /* 0x000fe400048070ff */
[----:B------:R-:W-:Y:S02]  /*16240*/  F2FP.SATFINITE.E4M3.F32.PACK_AB_MERGE_C R36, R37, R36, RZ ;  /* 0x000000242524723e */ /* 0x000fe400048070ff */
[----:B------:R-:W-:-:S02]  /*16250*/  F2FP.SATFINITE.E4M3.F32.PACK_AB_MERGE_C R37, R9, R8, RZ ;  /* 0x000000080925723e */ /* 0x000fc400048070ff */
[----:B------:R-:W-:Y:S02]  /*16260*/  F2FP.SATFINITE.E4M3.F32.PACK_AB_MERGE_C R149, R149, R4, RZ ;  /* 0x000000049595723e */ /* 0x000fe400048070ff */
[----:B------:R-:W-:Y:S02]  /*16270*/  LOP3.LUT R11, R11, 0xffff, RZ, 0xc0, !PT ;  /* 0x0000ffff0b0b7812 */ /* 0x000fe400078ec0ff */
[----:B------:R-:W-:Y:S02]  /*16280*/  LOP3.LUT R16, R16, 0xffff, RZ, 0xc0, !PT ;  /* 0x0000ffff10107812 */ /* 0x000fe400078ec0ff */
[----:B------:R-:W-:Y:S02]  /*16290*/  LOP3.LUT R20, R20, 0xffff, RZ, 0xc0, !PT ;  /* 0x0000ffff14147812 */ /* 0x000fe400078ec0ff */
[----:B------:R-:W-:Y:S02]  /*162a0*/  F2FP.SATFINITE.E4M3.F32.PACK_AB_MERGE_C R156, R156, R157, RZ ;  /* 0x0000009d9c9c723e */ /* 0x000fe400048070ff */
[----:B------:R-:W-:-:S02]  /*162b0*/  F2FP.SATFINITE.E4M3.F32.PACK_AB_MERGE_C R160, R160, R161, RZ ;  /* 0x000000a1a0a0723e */ /* 0x000fc400048070ff */
[----:B------:R-:W-:Y:S02]  /*162c0*/  F2FP.SATFINITE.E4M3.F32.PACK_AB_MERGE_C R164, R164, R165, RZ ;  /* 0x000000a5a4a4723e */ /* 0x000fe400048070ff */
[----:B------:R-:W-:Y:S02]  /*162d0*/  F2FP.SATFINITE.E4M3.F32.PACK_AB_MERGE_C R172, R172, R173, RZ ;  /* 0x000000adacac723e */ /* 0x000fe400048070ff */
[----:B--2---:R-:W-:Y:S02]  /*162e0*/  F2FP.SATFINITE.E4M3.F32.PACK_AB_MERGE_C R7, R2, R252, RZ ;  /* 0x000000fc0207723e */ /* 0x004fe400048070ff */
[----:B------:R-:W2:Y:S04]  /*162f0*/  LDL.LU R2, [R1+0x644] ;  /* 0x0006440001027983 */ /* 0x000ea80000300800 */
[----:B------:R-:W3:Y:S04]  /*16300*/  LDL.LU R3, [R1+0x640] ;  /* 0x0006400001037983 */ /* 0x000ee80000300800 */
[----:B------:R-:W4:Y:S01]  /*16310*/  LDL.LU R6, [R1+0x63c] ;  /* 0x00063c0001067983 */ /* 0x000f220000300800 */
[----:B------:R-:W-:-:S04]  /*16320*/  LOP3.LUT R252, R13, 0xffff, RZ, 0xc0, !PT ;  /* 0x0000ffff0dfc7812 */ /* 0x000fc800078ec0ff */
[----:B------:R-:W-:Y:S02]  /*16330*/  PRMT R13, R151, 0x3340, R252 ;  /* 0x00003340970d7816 */ /* 0x000fe400000000fc */
[----:B------:R-:W-:Y:S02]  /*16340*/  F2FP.SATFINITE.E4M3.F32.PACK_AB_MERGE_C R176, R176, R177, RZ ;  /* 0x000000b1b0b0723e */ /* 0x000fe400048070ff */
[----:B------:R-:W-:Y:S02]  /*16350*/  PRMT R8, R13, 0x5410, R15 ;  /* 0x000054100d087816 */ /* 0x000fe4000000000f */
[----:B------:R-:W-:Y:S02]  /*16360*/  F2FP.SATFINITE.E4M3.F32.PACK_AB_MERGE_C R180, R180, R181, RZ ;  /* 0x000000b5b4b4723e */ /* 0x000fe400048070ff */
[----:B------:R-:W-:Y:S02]  /*16370*/  LOP3.LUT R4, R14, 0xffff, RZ, 0xc0, !PT ;  /* 0x0000ffff0e047812 */ /* 0x000fe400078ec0ff */
[----:B------:R-:W-:-:S02]  /*16380*/  LOP3.LUT R15, R18, 0xffff, RZ, 0xc0, !PT ;  /* 0x0000ffff120f7812 */ /* 0x000fc400078ec0ff */
[----:B------:R-:W-:Y:S02]  /*16390*/  LOP3.LUT R22, R22, 0xffff, RZ, 0xc0, !PT ;  /* 0x0000ffff16167812 */ /* 0x000fe400078ec0ff */
[----:B------:R-:W-:Y:S02]  /*163a0*/  F2FP.SATFINITE.E4M3.F32.PACK_AB_MERGE_C R174, R174, R175, RZ ;  /* 0x000000afaeae723e */ /* 0x000fe400048070ff */
[----:B------:R-:W-:Y:S02]  /*163b0*/  F2FP.SATFINITE.E4M3.F32.PACK_AB_MERGE_C R178, R178, R179, RZ ;  /* 0x000000b3b2b2723e */ /* 0x000fe400048070ff */
[----:B------:R-:W-:Y:S02]  /*163c0*/  F2FP.SATFINITE.E4M3.F32.PACK_AB_MERGE_C R182, R182, R183, RZ ;  /* 0x000000b7b6b6723e */ /* 0x000fe400048070ff */
[----:B------:R-:W-:Y:S02]  /*163d0*/  F2FP.SATFINITE.E4M3.F32.PACK_AB_MERGE_C R24, R25, R24, RZ ;  /* 0x000000181918723e */ /* 0x000fe400048070ff */
[----:B------:R-:W-:-:S02]  /*163e0*/  F2FP.SATFINITE.E4M3.F32.PACK_AB_MERGE_C R32, R33, R32, RZ ;  /* 0x000000202120723e */ /* 0x000fc400048070ff */
[----:B------:R-:W-:Y:S02]  /*163f0*/  LOP3.LUT R12, R12, 0xffff, RZ, 0xc0, !PT ;  /* 0x0000ffff0c0c7812 */ /* 0x000fe400078ec0ff */
[----:B------:R-:W-:Y:S02]  /*16400*/  LOP3.LUT R9, R148, 0xffff, RZ, 0xc0, !PT ;  /* 0x0000ffff94097812 */ /* 0x000fe400078ec0ff */
[----:B------:R-:W-:Y:S02]  /*16410*/  LOP3.LUT R0, R0, 0xffff, RZ, 0xc0, !PT ;  /* 0x0000ffff00007812 */ /* 0x000fe400078ec0ff */
[----:B------:R-:W-:Y:S02]  /*16420*/  PRMT R18, R20, 0x3340, R1 ;  /* 0x0000334014127816 */ /* 0x000fe40000000001 */
[----:B------:R-:W-:Y:S02]  /*16430*/  PRMT R23, R11, 0x3340, R16 ;  /* 0x000033400b177816 */ /* 0x000fe40000000010 */
[----:B------:R-:W-:-:S02]  /*16440*/  F2FP.SATFINITE.E4M3.F32.PACK_AB_MERGE_C R158, R158, R159, RZ ;  /* 0x0000009f9e9e723e */ /* 0x000fc400048070ff */
[----:B------:R-:W-:Y:S02]  /*16450*/  F2FP.SATFINITE.E4M3.F32.PACK_AB_MERGE_C R162, R162, R163, RZ ;  /* 0x000000a3a2a2723e */ /* 0x000fe400048070ff */
[----:B------:R-:W-:Y:S02]  /*16460*/  F2FP.SATFINITE.E4M3.F32.PACK_AB_MERGE_C R166, R166, R167, RZ ;  /* 0x000000a7a6a6723e */ /* 0x000fe400048070ff */
[----:B------:R-:W-:Y:S02]  /*16470*/  F2FP.SATFINITE.E4M3.F32.PACK_AB_MERGE_C R34, R35, R34, RZ ;  /* 0x000000222322723e */ /* 0x000fe400048070ff */
[----:B------:R-:W-:Y:S02]  /*16480*/  LOP3.LUT R156, R156, 0xffff, RZ, 0xc0, !PT ;  /* 0x0000ffff9c9c7812 */ /* 0x000fe400078ec0ff */
[----:B------:R-:W-:Y:S02]  /*16490*/  LOP3.LUT R25, R160, 0xffff, RZ, 0xc0, !PT ;  /* 0x0000ffffa0197812 */ /* 0x000fe400078ec0ff */
[----:B------:R-:W-:-:S02]  /*164a0*/  LOP3.LUT R164, R164, 0xffff, RZ, 0xc0, !PT ;  /* 0x0000ffffa4a47812 */ /* 0x000fc400078ec0ff */
[----:B------:R-:W-:Y:S02]  /*164b0*/  PRMT R148, R22, 0x3340, R1 ;  /* 0x0000334016947816 */ /* 0x000fe40000000001 */
[----:B------:R-:W-:Y:S02]  /*164c0*/  PRMT R17, R4, 0x3340, R15 ;  /* 0x0000334004117816 */ /* 0x000fe4000000000f */
[----:B------:R-:W-:Y:S02]  /*164d0*/  LOP3.LUT R172, R172, 0xffff, RZ, 0xc0, !PT ;  /* 0x0000ffffacac7812 */ /* 0x000fe400078ec0ff */
[----:B------:R-:W-:Y:S02]  /*164e0*/  LOP3.LUT R33, R176, 0xffff, RZ, 0xc0, !PT ;  /* 0x0000ffffb0217812 */ /* 0x000fe400078ec0ff */
[----:B------:R-:W-:Y:S02]  /*164f0*/  LOP3.LUT R180, R180, 0xffff, RZ, 0xc0, !PT ;  /* 0x0000ffffb4b47812 */ /* 0x000fe400078ec0ff */
[----:B------:R-:W-:-:S02]  /*16500*/  F2FP.SATFINITE.E4M3.F32.PACK_AB_MERGE_C R188, R188, R189, RZ ;  /* 0x000000bdbcbc723e */ /* 0x000fc400048070ff */
[----:B------:R-:W-:Y:S02]  /*16510*/  F2FP.SATFINITE.E4M3.F32.PACK_AB_MERGE_C R192, R192, R193, RZ ;  /* 0x000000c1c0c0723e */ /* 0x000fe400048070ff */
[----:B------:R-:W-:Y:S02]  /*16520*/  F2FP.SATFINITE.E4M3.F32.PACK_AB_MERGE_C R196, R196, R197, RZ ;  /* 0x000000c5c4c4723e */ /* 0x000fe400048070ff */
[----:B------:R-:W-:Y:S02]  /*16530*/  LOP3.LUT R174, R174, 0xffff, RZ, 0xc0, !PT ;  /* 0x0000ffffaeae7812 */ /* 0x000fe400078ec0ff */
[----:B------:R-:W-:Y:S02]  /*16540*/  LOP3.LUT R35, R178, 0xffff, RZ, 0xc0, !PT ;  /* 0x0000ffffb2237812 */ /* 0x000fe400078ec0ff */
[----:B------:R-:W-:Y:S02]  /*16550*/  LOP3.LUT R182, R182, 0xffff, RZ, 0xc0, !PT ;  /* 0x0000ffffb6b67812 */ /* 0x000fe400078ec0ff */
[----:B------:R-:W-:-:S02]  /*16560*/  F2FP.SATFINITE.E4M3.F32.PACK_AB_MERGE_C R190, R190, R191, RZ ;  /* 0x000000bfbebe723e */ /* 0x000fc400048070ff */
[----:B------:R-:W-:Y:S02]  /*16570*/  F2FP.SATFINITE.E4M3.F32.PACK_AB_MERGE_C R194, R194, R195, RZ ;  /* 0x000000c3c2c2723e */ /* 0x000fe400048070ff */
[----:B------:R-:W-:Y:S02]  /*16580*/  F2FP.SATFINITE.E4M3.F32.PACK_AB_MERGE_C R198, R198, R199, RZ ;  /* 0x000000c7c6c6723e */ /* 0x000fe400048070ff */
[----:B------:R-:W-:Y:S02]  /*16590*/  F2FP.SATFINITE.E4M3.F32.PACK_AB_MERGE_C R26, R27, R26, RZ ;  /* 0x0000001a1b1a723e */ /* 0x000fe400048070ff */
[----:B------:R-:W-:Y:S02]  /*165a0*/  F2FP.SATFINITE.E4M3.F32.PACK_AB_MERGE_C R30, R31, R30, RZ ;  /* 0x0000001e1f1e723e */ /* 0x000fe400048070ff */
[----:B------:R-:W-:Y:S02]  /*165b0*/  PRMT R14, R0, 0x3340, R1 ;  /* 0x00003340000e7816 */ /* 0x000fe40000000001 */
[----:B------:R-:W-:-:S02]  /*165c0*/  PRMT R27, R12, 0x3340, R9 ;  /* 0x000033400c1b7816 */ /* 0x000fc40000000009 */
[----:B------:R-:W-:Y:S02]  /*165d0*/  PRMT R23, R23, 0x5410, R18 ;  /* 0x0000541017177816 */ /* 0x000fe40000000012 */
[----:B------:R-:W-:Y:S02]  /*165e0*/  F2FP.SATFINITE.E4M3.F32.PACK_AB_MERGE_C R40, R41, R40, RZ ;  /* 0x000000282928723e */ /* 0x000fe400048070ff */
[----:B------:R-:W-:Y:S02]  /*165f0*/  PRMT R160, R164, 0x3340, R1 ;  /* 0x00003340a4a07816 */ /* 0x000fe40000000001 */
[----:B------:R-:W-:Y:S02]  /*16600*/  PRMT R13, R156, 0x3340, R25 ;  /* 0x000033409c0d7816 */ /* 0x000fe40000000019 */
[----:B------:R-:W-:Y:S02]  /*16610*/  PRMT R17, R17, 0x5410, R148 ;  /* 0x0000541011117816 */ /* 0x000fe40000000094 */
[----:B------:R-:W-:-:S02]  /*16620*/  LOP3.LUT R158, R158, 0xffff, RZ, 0xc0, !PT ;  /* 0x0000ffff9e9e7812 */ /* 0x000fc400078ec0ff */
[----:B------:R-:W-:Y:S02]  /*16630*/  LOP3.LUT R31, R162, 0xffff, RZ, 0xc0, !PT ;  /* 0x0000ffffa21f7812 */ /* 0x000fe400078ec0ff */
[----:B------:R-:W-:Y:S02]  /*16640*/  LOP3.LUT R166, R166, 0xffff, RZ, 0xc0, !PT ;  /* 0x0000ffffa6a67812 */ /* 0x000fe400078ec0ff */
[----:B------:R-:W-:Y:S02]  /*16650*/  PRMT R18, R180, 0x3340, R1 ;  /* 0x00003340b4127816 */ /* 0x000fe40000000001 */
[----:B------:R-:W-:Y:S02]  /*16660*/  PRMT R19, R172, 0x3340, R33 ;  /* 0x00003340ac137816 */ /* 0x000fe40000000021 */
[----:B------:R-:W-:Y:S02]  /*16670*/  F2FP.SATFINITE.E4M3.F32.PACK_AB_MERGE_C R42, R43, R42, RZ ;  /* 0x0000002a2b2a723e */ /* 0x000fe400048070ff */
[----:B------:R-:W-:-:S02]  /*16680*/  LOP3.LUT R188, R188, 0xffff, RZ, 0xc0, !PT ;  /* 0x0000ffffbcbc7812 */ /* 0x000fc400078ec0ff */
[----:B------:R-:W-:Y:S02]  /*16690*/  LOP3.LUT R41, R192, 0xffff, RZ, 0xc0, !PT ;  /* 0x0000ffffc0297812 */ /* 0x000fe400078ec0ff */
[----:B------:R-:W-:Y:S02]  /*166a0*/  LOP3.LUT R196, R196, 0xffff, RZ, 0xc0, !PT ;  /* 0x0000ffffc4c47812 */ /* 0x000fe400078ec0ff */
[----:B------:R-:W-:Y:S02]  /*166b0*/  PRMT R148, R182, 0x3340, R1 ;  /* 0x00003340b6947816 */ /* 0x000fe40000000001 */
[----:B------:R-:W-:Y:S02]  /*166c0*/  PRMT R21, R174, 0x3340, R35 ;  /* 0x00003340ae157816 */ /* 0x000fe40000000023 */
[----:B------:R-:W-:Y:S02]  /*166d0*/  F2FP.SATFINITE.E4M3.F32.PACK_AB_MERGE_C R204, R204, R205, RZ ;  /* 0x000000cdcccc723e */ /* 0x000fe400048070ff */
[----:B------:R-:W-:-:S02]  /*166e0*/  F2FP.SATFINITE.E4M3.F32.PACK_AB_MERGE_C R208, R208, R209, RZ ;  /* 0x000000d1d0d0723e */ /* 0x000fc400048070ff */
[----:B------:R-:W-:Y:S02]  /*166f0*/  F2FP.SATFINITE.E4M3.F32.PACK_AB_MERGE_C R212, R212, R213, RZ ;  /* 0x000000d5d4d4723e */ /* 0x000fe400048070ff */
[----:B------:R-:W-:Y:S02]  /*16700*/  F2FP.SATFINITE.E4M3.F32.PACK_AB_MERGE_C R222, R222, R223, RZ ;  /* 0x000000dfdede723e */ /* 0x000fe400048070ff */
[----:B------:R-:W-:Y:S02]  /*16710*/  F2FP.SATFINITE.E4M3.F32.PACK_AB_MERGE_C R226, R226, R227, RZ ;  /* 0x000000e3e2e2723e */ /* 0x000fe400048070ff */
        /* <DEDUP_REMOVED lines=8> */
[----:B------:R-:W-:-:S02]  /*167a0*/  PRMT R27, R27, 0x5410, R14 ;  /* 0x000054101b1b7816 */ /* 0x000fc4000000000e */
[----:B------:R-:W-:Y:S02]  /*167b0*/  F2FP.SATFINITE.E4M3.F32.PACK_AB_MERGE_C R38, R39, R38, RZ ;  /* 0x000000262726723e */ /* 0x000fe400048070ff */
[----:B------:R-:W-:Y:S02]  /*167c0*/  PRMT R13, R13, 0x5410, R160 ;  /* 0x000054100d0d7816 */ /* 0x000fe400000000a0 */
[----:B------:R-:W-:Y:S02]  /*167d0*/  PRMT R14, R166, 0x3340, R1 ;  /* 0x00003340a60e7816 */ /* 0x000fe40000000001 */
[----:B------:R-:W-:Y:S02]  /*167e0*/  PRMT R29, R158, 0x3340, R31 ;  /* 0x000033409e1d7816 */ /* 0x000fe4000000001f */
[----:B------:R-:W-:Y:S02]  /*167f0*/  PRMT R19, R19, 0x5410, R18 ;  /* 0x0000541013137816 */ /* 0x000fe40000000012 */
[----:B------:R-:W-:-:S02]  /*16800*/  F2FP.SATFINITE.E4M3.F32.PACK_AB_MERGE_C R48, R49, R48, RZ ;  /* 0x000000303130723e */ /* 0x000fc400048070ff */
[----:B------:R-:W-:Y:S02]  /*16810*/  F2FP.SATFINITE.E4M3.F32.PACK_AB_MERGE_C R56, R57, R56, RZ ;  /* 0x000000383938723e */ /* 0x000fe400048070ff */
[----:B------:R-:W-:Y:S02]  /*16820*/  F2FP.SATFINITE.E4M3.F32.PACK_AB_MERGE_C R68, R69, R68, RZ ;  /* 0x000000444544723e */ /* 0x000fe400048070ff */
[----:B------:R-:W-:Y:S02]  /*16830*/  PRMT R160, R196, 0x3340, R1 ;  /* 0x00003340c4a07816 */ /* 0x000fe40000000001 */
[----:B------:R-:W-:Y:S02]  /*16840*/  PRMT R39, R188, 0x3340, R41 ;  /* 0x00003340bc277816 */ /* 0x000fe40000000029 */
[----:B------:R-:W-:Y:S02]  /*16850*/  PRMT R18, R21, 0x5410, R148 ;  /* 0x0000541015127816 */ /* 0x000fe40000000094 */
[----:B------:R-:W-:-:S02]  /*16860*/  F2FP.SATFINITE.E4M3.F32.PACK_AB_MERGE_C R72, R73, R72, RZ ;  /* 0x000000484948723e */ /* 0x000fc400048070ff */
[----:B------:R-:W-:Y:S02]  /*16870*/  LOP3.LUT R204, R204, 0xffff, RZ, 0xc0, !PT ;  /* 0x0000ffffcccc7812 */ /* 0x000fe400078ec0ff */
[----:B------:R-:W-:Y:S02]  /*16880*/  LOP3.LUT R57, R208, 0xffff, RZ, 0xc0, !PT ;  /* 0x0000ffffd0397812 */ /* 0x000fe400078ec0ff */
[----:B------:R-:W-:Y:S02]  /*16890*/  LOP3.LUT R212, R212, 0xffff, RZ, 0xc0, !PT ;  /* 0x0000ffffd4d47812 */ /* 0x000fe400078ec0ff */
[----:B------:R-:W-:Y:S02]  /*168a0*/  PRMT R148, R198, 0x3340, R1 ;  /* 0x00003340c6947816 */ /* 0x000fe40000000001 */
[----:B------:R-:W-:Y:S02]  /*168b0*/  PRMT R49, R190, 0x3340, R43 ;  /* 0x00003340be317816 */ /* 0x000fe4000000002b */
[----:B------:R-:W-:-:S02]  /*168c0*/  LOP3.LUT R222, R222, 0xffff, RZ, 0xc0, !PT ;  /* 0x0000ffffdede7812 */ /* 0x000fc400078ec0ff */
[----:B------:R-:W-:Y:S02]  /*168d0*/  LOP3.LUT R69, R226, 0xffff, RZ, 0xc0, !PT ;  /* 0x0000ffffe2457812 */ /* 0x000fe400078ec0ff */
[----:B------:R-:W-:Y:S02]  /*168e0*/  LOP3.LUT R230, R230, 0xffff, RZ, 0xc0, !PT ;  /* 0x0000ffffe6e67812 */ /* 0x000fe400078ec0ff */
[----:B------:R-:W-:Y:S02]  /*168f0*/  F2FP.SATFINITE.E4M3.F32.PACK_AB_MERGE_C R238, R238, R239, RZ ;  /* 0x000000efeeee723e */ /* 0x000fe400048070ff */
[----:B------:R-:W-:Y:S02]  /*16900*/  F2FP.SATFINITE.E4M3.F32.PACK_AB_MERGE_C R242, R242, R243, RZ ;  /* 0x000000f3f2f2723e */ /* 0x000fe400048070ff */
[----:B------:R-:W-:Y:S02]  /*16910*/  F2FP.SATFINITE.E4M3.F32.PACK_AB_MERGE_C R246, R246, R247, RZ ;  /* 0x000000f7f6f6723e */ /* 0x000fe400048070ff */
[----:B------:R-:W-:-:S02]  /*16920*/  LOP3.LUT R236, R236, 0xffff, RZ, 0xc0, !PT ;  /* 0x0000ffffecec7812 */ /* 0x000fc400078ec0ff */
[----:B------:R-:W-:Y:S02]  /*16930*/  LOP3.LUT R73, R240, 0xffff, RZ, 0xc0, !PT ;  /* 0x0000fffff0497812 */ /* 0x000fe400078ec0ff */
[----:B------:R-:W-:Y:S02]  /*16940*/  LOP3.LUT R244, R244, 0xffff, RZ, 0xc0, !PT ;  /* 0x0000fffff4f47812 */ /* 0x000fe400078ec0ff */
[----:B------:R-:W-:Y:S02]  /*16950*/  F2FP.SATFINITE.E4M3.F32.PACK_AB_MERGE_C R76, R77, R76, RZ ;  /* 0x0000004c4d4c723e */ /* 0x000fe400048070ff */
[----:B------:R-:W-:Y:S02]  /*16960*/  PRMT R29, R29, 0x5410, R14 ;  /* 0x000054101d1d7816 */ /* 0x000fe4000000000e */
[----:B------:R-:W-:Y:S02]  /*16970*/  F2FP.SATFINITE.E4M3.F32.PACK_AB_MERGE_C R44, R45, R44, RZ ;  /* 0x0000002c2d2c723e */ /* 0x000fe400048070ff */
[----:B------:R-:W-:-:S02]  /*16980*/  F2FP.SATFINITE.E4M3.F32.PACK_AB_MERGE_C R54, R55, R54, RZ ;  /* 0x000000363736723e */ /* 0x000fc400048070ff */
[----:B------:R-:W-:Y:S02]  /*16990*/  PRMT R14, R39, 0x5410, R160 ;  /* 0x00005410270e7816 */ /* 0x000fe400000000a0 */
[----:B------:R-:W-:Y:S02]  /*169a0*/  LOP3.LUT R77, R28, 0xffff, RZ, 0xc0, !PT ;  /* 0x0000ffff1c4d7812 */ /* 0x000fe400078ec0ff */
[----:B------:R-:W-:Y:S02]  /*169b0*/  F2FP.SATFINITE.E4M3.F32.PACK_AB_MERGE_C R50, R51, R50, RZ ;  /* 0x000000323332723e */ /* 0x000fe400048070ff */
[----:B------:R-:W-:Y:S02]  /*169c0*/  F2FP.SATFINITE.E4M3.F32.PACK_AB_MERGE_C R74, R75, R74, RZ ;  /* 0x0000004a4b4a723e */ /* 0x000fe400048070ff */
[----:B------:R-:W-:Y:S02]  /*169d0*/  PRMT R160, R212, 0x3340, R1 ;  /* 0x00003340d4a07816 */ /* 0x000fe40000000001 */
[----:B------:R-:W-:-:S02]  /*169e0*/  PRMT R45, R204, 0x3340, R57 ;  /* 0x00003340cc2d7816 */ /* 0x000fc40000000039 */
[----:B------:R-:W-:Y:S02]  /*169f0*/  PRMT R49, R49, 0x5410, R148 ;  /* 0x0000541031317816 */ /* 0x000fe40000000094 */
[----:B------:R-:W-:Y:S02]  /*16a00*/  PRMT R28, R230, 0x3340, R1 ;  /* 0x00003340e61c7816 */ /* 0x000fe40000000001 */
[----:B------:R-:W-:Y:S02]  /*16a10*/  PRMT R55, R222, 0x3340, R69 ;  /* 0x00003340de377816 */ /* 0x000fe40000000045 */
[----:B------:R-:W-:Y:S02]  /*16a20*/  LOP3.LUT R238, R238, 0xffff, RZ, 0xc0, !PT ;  /* 0x0000ffffeeee7812 */ /* 0x000fe400078ec0ff */
[----:B------:R-:W-:Y:S02]  /*16a30*/  LOP3.LUT R75, R242, 0xffff, RZ, 0xc0, !PT ;  /* 0x0000fffff24b7812 */ /* 0x000fe400078ec0ff */
[----:B------:R-:W-:-:S02]  /*16a40*/  LOP3.LUT R246, R246, 0xffff, RZ, 0xc0, !PT ;  /* 0x0000fffff6f67812 */ /* 0x000fc400078ec0ff */
[----:B------:R-:W-:Y:S02]  /*16a50*/  PRMT R148, R244, 0x3340, R1 ;  /* 0x00003340f4947816 */ /* 0x000fe40000000001 */
[----:B------:R-:W-:Y:S02]  /*16a60*/  PRMT R51, R236, 0x3340, R73 ;  /* 0x00003340ec337816 */ /* 0x000fe40000000049 */
[----:B------:R-:W-:Y:S02]  /*16a70*/  F2FP.SATFINITE.E4M3.F32.PACK_AB_MERGE_C R46, R47, R46, RZ ;  /* 0x0000002e2f2e723e */ /* 0x000fe400048070ff */
[----:B------:R-:W-:Y:S02]  /*16a80*/  F2FP.SATFINITE.E4M3.F32.PACK_AB_MERGE_C R60, R61, R60, RZ ;  /* 0x0000003c3d3c723e */ /* 0x000fe400048070ff */
[----:B------:R-:W-:Y:S02]  /*16a90*/  F2FP.SATFINITE.E4M3.F32.PACK_AB_MERGE_C R64, R65, R64, RZ ;  /* 0x000000404140723e */ /* 0x000fe400048070ff */
[----:B------:R-:W-:-:S02]  /*16aa0*/  F2FP.SATFINITE.E4M3.F32.PACK_AB_MERGE_C R52, R53, R52, RZ ;  /* 0x000000343534723e */ /* 0x000fc400048070ff */
[----:B------:R-:W-:Y:S02]  /*16ab0*/  F2FP.SATFINITE.E4M3.F32.PACK_AB_MERGE_C R78, R79, R78, RZ ;  /* 0x0000004e4f4e723e */ /* 0x000fe400048070ff */
[----:B------:R-:W-:Y:S02]  /*16ac0*/  F2FP.SATFINITE.E4M3.F32.PACK_AB_MERGE_C R80, R81, R80, RZ ;  /* 0x000000505150723e */ /* 0x000fe400048070ff */
[----:B------:R-:W-:Y:S02]  /*16ad0*/  PRMT R45, R45, 0x5410, R160 ;  /* 0x000054102d2d7816 */ /* 0x000fe400000000a0 */
[----:B------:R-:W-:Y:S02]  /*16ae0*/  PRMT R55, R55, 0x5410, R28 ;  /* 0x0000541037377816 */ /* 0x000fe4000000001c */
[----:B------:R-:W-:Y:S02]  /*16af0*/  F2FP.SATFINITE.E4M3.F32.PACK_AB_MERGE_C R206, R206, R207, RZ ;  /* 0x000000cfcece723e */ /* 0x000fe400048070ff */
[----:B------:R-:W-:-:S02]  /*16b00*/  F2FP.SATFINITE.E4M3.F32.PACK_AB_MERGE_C R210, R210, R211, RZ ;  /* 0x000000d3d2d2723e */ /* 0x000fc400048070ff */
[----:B------:R-:W-:Y:S02]  /*16b10*/  F2FP.SATFINITE.E4M3.F32.PACK_AB_MERGE_C R214, R214, R215, RZ ;  /* 0x000000d7d6d6723e */ /* 0x000fe400048070ff */
[----:B------:R-:W-:Y:S02]  /*16b20*/  F2FP.SATFINITE.E4M3.F32.PACK_AB_MERGE_C R82, R83, R82, RZ ;  /* 0x000000525352723e */ /* 0x000fe400048070ff */
[----:B------:R-:W-:Y:S02]  /*16b30*/  F2FP.SATFINITE.E4M3.F32.PACK_AB_MERGE_C R88, R89, R88, RZ ;  /* 0x000000585958723e */ /* 0x000fe400048070ff */
[----:B------:R-:W-:Y:S02]  /*16b40*/  PRMT R160, R246, 0x3340, R1 ;  /* 0x00003340f6a07816 */ /* 0x000fe40000000001 */
[----:B------:R-:W-:Y:S02]  /*16b50*/  PRMT R53, R238, 0x3340, R75 ;  /* 0x00003340ee357816 */ /* 0x000fe4000000004b */
[----:B------:R-:W-:-:S02]  /*16b60*/  PRMT R51, R51, 0x5410, R148 ;  /* 0x0000541033337816 */ /* 0x000fc40000000094 */
[----:B------:R-:W-:Y:S02]  /*16b70*/  LOP3.LUT R26, R26, 0xffff, RZ, 0xc0, !PT ;  /* 0x0000ffff1a1a7812 */ /* 0x000fe400078ec0ff */
[----:B------:R-:W-:Y:S02]  /*16b80*/  LOP3.LUT R79, R30, 0xffff, RZ, 0xc0, !PT ;  /* 0x0000ffff1e4f7812 */ /* 0x000fe400078ec0ff */
[----:B------:R-:W-:Y:S02]  /*16b90*/  LOP3.LUT R34, R34, 0xffff, RZ, 0xc0, !PT ;  /* 0x0000ffff22227812 */ /* 0x000fe400078ec0ff */
[----:B------:R-:W-:Y:S02]  /*16ba0*/  LOP3.LUT R40, R40, 0xffff, RZ, 0xc0, !PT ;  /* 0x0000ffff28287812 */ /* 0x000fe400078ec0ff */
[----:B------:R-:W-:Y:S02]  /*16bb0*/  LOP3.LUT R81, R44, 0xffff, RZ, 0xc0, !PT ;  /* 0x0000ffff2c517812 */ /* 0x000fe400078ec0ff */
[----:B------:R-:W-:-:S02]  /*16bc0*/  LOP3.LUT R28, R48, 0xffff, RZ, 0xc0, !PT ;  /* 0x0000ffff301c7812 */ /* 0x000fc400078ec0ff */
[----:B------:R-:W-:Y:S02]  /*16bd0*/  F2FP.SATFINITE.E4M3.F32.PACK_AB_MERGE_C R58, R59, R58, RZ ;  /* 0x0000003a3b3a723e */ /* 0x000fe400048070ff */
[----:B------:R-:W-:Y:S02]  /*16be0*/  F2FP.SATFINITE.E4M3.F32.PACK_AB_MERGE_C R62, R63, R62, RZ ;  /* 0x0000003e3f3e723e */ /* 0x000fe400048070ff */
[----:B------:R-:W-:Y:S02]  /*16bf0*/  F2FP.SATFINITE.E4M3.F32.PACK_AB_MERGE_C R66, R67, R66, RZ ;  /* 0x000000424342723e */ /* 0x000fe400048070ff */
[----:B------:R-:W-:Y:S02]  /*16c00*/  LOP3.LUT R42, R42, 0xffff, RZ, 0xc0, !PT ;  /* 0x0000ffff2a2a7812 */ /* 0x000fe400078ec0ff */
[----:B------:R-:W-:Y:S02]  /*16c10*/  LOP3.LUT R83, R46, 0xffff, RZ, 0xc0, !PT ;  /* 0x0000ffff2e537812 */ /* 0x000fe400078ec0ff */
[----:B------:R-:W-:-:S02]  /*16c20*/  LOP3.LUT R30, R50, 0xffff, RZ, 0xc0, !PT ;  /* 0x0000ffff321e7812 */ /* 0x000fc400078ec0ff */
[----:B------:R-:W-:Y:S02]  /*16c30*/  LOP3.LUT R56, R56, 0xffff, RZ, 0xc0, !PT ;  /* 0x0000ffff38387812 */ /* 0x000fe400078ec0ff */
[----:B------:R-:W-:Y:S02]  /*16c40*/  LOP3.LUT R89, R60, 0xffff, RZ, 0xc0, !PT ;  /* 0x0000ffff3c597812 */ /* 0x000fe400078ec0ff */
[----:B------:R-:W-:Y:S02]  /*16c50*/  LOP3.LUT R148, R64, 0xffff, RZ, 0xc0, !PT ;  /* 0x0000ffff40947812 */ /* 0x000fe400078ec0ff */
[----:B------:R-:W-:Y:S02]  /*16c60*/  F2FP.SATFINITE.E4M3.F32.PACK_AB_MERGE_C R92, R93, R92, RZ ;  /* 0x0000005c5d5c723e */ /* 0x000fe400048070ff */
[----:B------:R-:W-:Y:S02]  /*16c70*/  F2FP.SATFINITE.E4M3.F32.PACK_AB_MERGE_C R96, R97, R96, RZ ;  /* 0x000000606160723e */ /* 0x000fe400048070ff */
[----:B------:R-:W-:-:S02]  /*16c80*/  F2FP.SATFINITE.E4M3.F32.PACK_AB_MERGE_C R70, R71, R70, RZ ;  /* 0x000000464746723e */ /* 0x000fc400048070ff */
[----:B------:R-:W-:Y:S02]  /*16c90*/  F2FP.SATFINITE.E4M3.F32.PACK_AB_MERGE_C R90, R91, R90, RZ ;  /* 0x0000005a5b5a723e */ /* 0x000fe400048070ff */
[----:B------:R-:W-:Y:S02]  /*16ca0*/  LOP3.LUT R206, R206, 0xffff, RZ, 0xc0, !PT ;  /* 0x0000ffffcece7812 */ /* 0x000fe400078ec0ff */
[----:B------:R-:W-:Y:S02]  /*16cb0*/  LOP3.LUT R59, R210, 0xffff, RZ, 0xc0, !PT ;  /* 0x0000ffffd23b7812 */ /* 0x000fe400078ec0ff */
[----:B------:R-:W-:Y:S02]  /*16cc0*/  LOP3.LUT R214, R214, 0xffff, RZ, 0xc0, !PT ;  /* 0x0000ffffd6d67812 */ /* 0x000fe400078ec0ff */
[----:B------:R-:W-:Y:S02]  /*16cd0*/  PRMT R53, R53, 0x5410, R160 ;  /* 0x0000541035357816 */ /* 0x000fe400000000a0 */
[----:B------:R-:W-:-:S02]  /*16ce0*/  PRMT R61, R34, 0x3340, R1 ;  /* 0x00003340223d7816 */ /* 0x000fc40000000001 */
[----:B------:R-:W-:Y:S02]  /*16cf0*/  PRMT R63, R28, 0x3340, R1 ;  /* 0x000033401c3f7816 */ /* 0x000fe40000000001 */
[----:B------:R-:W-:Y:S02]  /*16d00*/  PRMT R50, R26, 0x3340, R79 ;  /* 0x000033401a327816 */ /* 0x000fe4000000004f */
[----:B------:R-:W-:Y:S02]  /*16d10*/  PRMT R46, R40, 0x3340, R81 ;  /* 0x00003340282e7816 */ /* 0x000fe40000000051 */
[----:B------:R-:W-:Y:S02]  /*16d20*/  F2FP.SATFINITE.E4M3.F32.PACK_AB_MERGE_C R94, R95, R94, RZ ;  /* 0x0000005e5f5e723e */ /* 0x000fe400048070ff */
[--C-:B------:R-:W-:Y:S02]  /*16d30*/  PRMT R67, R30, 0x3340, R1.reuse ;  /* 0x000033401e437816 */ /* 0x100fe40000000001 */
[----:B------:R-:W-:-:S02]  /*16d40*/  PRMT R71, R148, 0x3340, R1 ;  /* 0x0000334094477816 */ /* 0x000fc40000000001 */
[----:B------:R-:W-:Y:S02]  /*16d50*/  PRMT R48, R42, 0x3340, R83 ;  /* 0x000033402a307816 */ /* 0x000fe40000000053 */
[----:B------:R-:W-:Y:S02]  /*16d60*/  PRMT R44, R56, 0x3340, R89 ;  /* 0x00003340382c7816 */ /* 0x000fe40000000059 */
[----:B------:R-:W-:Y:S02]  /*16d70*/  LOP3.LUT R58, R58, 0xffff, RZ, 0xc0, !PT ;  /* 0x0000ffff3a3a7812 */ /* 0x000fe400078ec0ff */
[----:B------:R-:W-:Y:S02]  /*16d80*/  LOP3.LUT R91, R62, 0xffff, RZ, 0xc0, !PT ;  /* 0x0000ffff3e5b7812 */ /* 0x000fe400078ec0ff */
[----:B------:R-:W-:Y:S02]  /*16d90*/  LOP3.LUT R160, R66, 0xffff, RZ, 0xc0, !PT ;  /* 0x0000ffff42a07812 */ /* 0x000fe400078ec0ff */
[----:B------:R-:W-:-:S02]  /*16da0*/  LOP3.LUT R72, R72, 0xffff, RZ, 0xc0, !PT ;  /* 0x0000ffff48487812 */ /* 0x000fc400078ec0ff */
[----:B------:R-:W-:Y:S02]  /*16db0*/  LOP3.LUT R93, R76, 0xffff, RZ, 0xc0, !PT ;  /* 0x0000ffff4c5d7812 */ /* 0x000fe400078ec0ff */
[----:B------:R-:W-:Y:S02]  /*16dc0*/  LOP3.LUT R80, R80, 0xffff, RZ, 0xc0, !PT ;  /* 0x0000ffff50507812 */ /* 0x000fe400078ec0ff */
[----:B------:R-:W-:Y:S02]  /*16dd0*/  LOP3.LUT R74, R74, 0xffff, RZ, 0xc0, !PT ;  /* 0x0000ffff4a4a7812 */ /* 0x000fe400078ec0ff */
[----:B------:R-:W-:Y:S02]  /*16de0*/  LOP3.LUT R95, R78, 0xffff, RZ, 0xc0, !PT ;  /* 0x0000ffff4e5f7812 */ /* 0x000fe400078ec0ff */
[----:B------:R-:W-:Y:S02]  /*16df0*/  LOP3.LUT R82, R82, 0xffff, RZ, 0xc0, !PT ;  /* 0x0000ffff52527812 */ /* 0x000fe400078ec0ff */
[----:B------:R-:W-:-:S02]  /*16e00*/  LOP3.LUT R76, R88, 0xffff, RZ, 0xc0, !PT ;  /* 0x0000ffff584c7812 */ /* 0x000fc400078ec0ff */
[----:B------:R-:W-:Y:S02]  /*16e10*/  LOP3.LUT R97, R92, 0xffff, RZ, 0xc0, !PT ;  /* 0x0000ffff5c617812 */ /* 0x000fe400078ec0ff */
[----:B------:R-:W-:Y:S02]  /*16e20*/  LOP3.LUT R96, R96, 0xffff, RZ, 0xc0, !PT ;  /* 0x0000ffff60607812 */ /* 0x000fe400078ec0ff */
[----:B------:R-:W-:Y:S02]  /*16e30*/  F2FP.SATFINITE.E4M3.F32.PACK_AB_MERGE_C R98, R99, R98, RZ ;  /* 0x000000626362723e */ /* 0x000fe400048070ff */
[----:B------:R-:W-:Y:S02]  /*16e40*/  F2FP.SATFINITE.E4M3.F32.PACK_AB_MERGE_C R120, R121, R120, RZ ;  /* 0x000000787978723e */ /* 0x000fe400048070ff */
[----:B------:R-:W-:Y:S02]  /*16e50*/  F2FP.SATFINITE.E4M3.F32.PACK_AB_MERGE_C R124, R125, R124, RZ ;  /* 0x0000007c7d7c723e */ /* 0x000fe400048070ff */
[----:B------:R-:W-:-:S02]  /*16e60*/  F2FP.SATFINITE.E4M3.F32.PACK_AB_MERGE_C R128, R129, R128, RZ ;  /* 0x000000808180723e */ /* 0x000fc400048070ff */
[----:B------:R-:W-:Y:S02]  /*16e70*/  PRMT R162, R214, 0x3340, R1 ;  /* 0x00003340d6a27816 */ /* 0x000fe40000000001 */
[----:B------:R-:W-:Y:S02]  /*16e80*/  PRMT R39, R206, 0x3340, R59 ;  /* 0x00003340ce277816 */ /* 0x000fe4000000003b */
[----:B------:R-:W-:Y:S02]  /*16e90*/  LOP3.LUT R24, R24, 0xffff, RZ, 0xc0, !PT ;  /* 0x0000ffff18187812 */ /* 0x000fe400078ec0ff */
[----:B------:R-:W-:Y:S02]  /*16ea0*/  PRMT R50, R50, 0x5410, R61 ;  /* 0x0000541032327816 */ /* 0x000fe4000000003d */
[----:B------:R-:W-:Y:S02]  /*16eb0*/  PRMT R46, R46, 0x5410, R63 ;  /* 0x000054102e2e7816 */ /* 0x000fe4000000003f */
[----:B------:R-:W-:-:S02]  /*16ec0*/  LOP3.LUT R32, R32, 0xffff, RZ, 0xc0, !PT ;  /* 0x0000ffff20207812 */ /* 0x000fc400078ec0ff */
[----:B------:R-:W-:Y:S02]  /*16ed0*/  PRMT R48, R48, 0x5410, R67 ;  /* 0x0000541030307816 */ /* 0x000fe40000000043 */
[----:B------:R-:W-:Y:S02]  /*16ee0*/  PRMT R44, R44, 0x5410, R71 ;  /* 0x000054102c2c7816 */ /* 0x000fe40000000047 */
[--C-:B------:R-:W-:Y:S02]  /*16ef0*/  PRMT R60, R160, 0x3340, R1.reuse ;  /* 0x00003340a03c7816 */ /* 0x100fe40000000001 */
[----:B------:R-:W-:Y:S02]  /*16f00*/  PRMT R62, R80, 0x3340, R1 ;  /* 0x00003340503e7816 */ /* 0x000fe40000000001 */
[----:B------:R-:W-:Y:S02]  /*16f10*/  PRMT R63, R58, 0x3340, R91 ;  /* 0x000033403a3f7816 */ /* 0x000fe4000000005b */
[----:B------:R-:W-:-:S02]  /*16f20*/  PRMT R61, R72, 0x3340, R93 ;  /* 0x00003340483d7816 */ /* 0x000fc4000000005d */
[--C-:B------:R-:W-:Y:S02]  /*16f30*/  PRMT R67, R82, 0x3340, R1.reuse ;  /* 0x0000334052437816 */ /* 0x100fe40000000001 */
[----:B------:R-:W-:Y:S02]  /*16f40*/  PRMT R71, R96, 0x3340, R1 ;  /* 0x0000334060477816 */ /* 0x000fe40000000001 */
        /* <DEDUP_REMOVED lines=8> */
[----:B------:R-:W-:Y:S02]  /*16fd0*/  LOP3.LUT R120, R120, 0xffff, RZ, 0xc0, !PT ;  /* 0x0000ffff78787812 */ /* 0x000fe400078ec0ff */
[----:B------:R-:W-:-:S02]  /*16fe0*/  LOP3.LUT R105, R124, 0xffff, RZ, 0xc0, !PT ;  /* 0x0000ffff7c697812 */ /* 0x000fc400078ec0ff */
[----:B------:R-:W-:Y:S02]  /*16ff0*/  LOP3.LUT R128, R128, 0xffff, RZ, 0xc0, !PT ;  /* 0x0000ffff80807812 */ /* 0x000fe400078ec0ff */
[----:B------:R-:W-:Y:S02]  /*17000*/  F2FP.SATFINITE.E4M3.F32.PACK_AB_MERGE_C R136, R137, R136, RZ ;  /* 0x000000888988723e */ /* 0x000fe400048070ff */
[----:B------:R-:W-:Y:S02]  /*17010*/  F2FP.SATFINITE.E4M3.F32.PACK_AB_MERGE_C R140, R141, R140, RZ ;  /* 0x0000008c8d8c723e */ /* 0x000fe400048070ff */
[----:B------:R-:W-:Y:S02]  /*17020*/  PRMT R162, R32, 0x3340, R1 ;  /* 0x0000334020a27816 */ /* 0x000fe40000000001 */
[----:B------:R-:W-:Y:S02]  /*17030*/  PRMT R63, R63, 0x5410, R60 ;  /* 0x000054103f3f7816 */ /* 0x000fe4000000003c */
[----:B------:R-:W-:-:S02]  /*17040*/  PRMT R61, R61, 0x5410, R62 ;  /* 0x000054103d3d7816 */ /* 0x000fc4000000003e */
[----:B------:R-:W-:Y:S02]  /*17050*/  SHF.R.U32.HI R24, RZ, 0x8, R24 ;  /* 0x00000008ff187819 */ /* 0x000fe40000011618 */
[----:B------:R-:W-:Y:S02]  /*17060*/  SHF.R.U32.HI R77, RZ, 0x8, R77 ;  /* 0x00000008ff4d7819 */ /* 0x000fe4000001164d */
[----:B------:R-:W-:Y:S02]  /*17070*/  PRMT R62, R64, 0x5410, R67 ;  /* 0x00005410403e7816 */ /* 0x000fe40000000043 */
[----:B------:R-:W-:Y:S02]  /*17080*/  PRMT R60, R66, 0x5410, R71 ;  /* 0x00005410423c7816 */ /* 0x000fe40000000047 */
[----:B------:R-:W-:Y:S02]  /*17090*/  SHF.R.U32.HI R32, RZ, 0x8, R32 ;  /* 0x00000008ff207819 */ /* 0x000fe40000011620 */
[----:B------:R-:W-:-:S02]  /*170a0*/  F2FP.SATFINITE.E4M3.F32.PACK_AB_MERGE_C R86, R87, R86, RZ ;  /* 0x000000565756723e */ /* 0x000fc400048070ff */
[----:B------:R-:W-:Y:S02]  /*170b0*/  PRMT R64, R98, 0x3340, R1 ;  /* 0x0000334062407816 */ /* 0x000fe40000000001 */
[----:B------:R-:W-:Y:S02]  /*170c0*/  PRMT R71, R90, 0x3340, R99 ;  /* 0x000033405a477816 */ /* 0x000fe40000000063 */
[----:B------:R-:W-:Y:S02]  /*170d0*/  SHF.R.U32.HI R40, RZ, 0x8, R40 ;  /* 0x00000008ff287819 */ /* 0x000fe40000011628 */
[----:B------:R-:W-:Y:S02]  /*170e0*/  SHF.R.U32.HI R81, RZ, 0x8, R81 ;  /* 0x00000008ff517819 */ /* 0x000fe40000011651 */
[----:B------:R-:W-:Y:S02]  /*170f0*/  F2FP.SATFINITE.E4M3.F32.PACK_AB_MERGE_C R108, R109, R108, RZ ;  /* 0x0000006c6d6c723e */ /* 0x000fe400048070ff */
[----:B------:R-:W-:-:S02]  /*17100*/  F2FP.SATFINITE.E4M3.F32.PACK_AB_MERGE_C R112, R113, R112, RZ ;  /* 0x000000707170723e */ /* 0x000fc400048070ff */
[----:B------:R-:W-:Y:S02]  /*17110*/  PRMT R88, R128, 0x3340, R1 ;  /* 0x0000334080587816 */ /* 0x000fe40000000001 */
[----:B------:R-:W-:Y:S02]  /*17120*/  PRMT R87, R120, 0x3340, R105 ;  /* 0x0000334078577816 */ /* 0x000fe40000000069 */
[----:B------:R-:W-:Y:S02]  /*17130*/  SHF.R.U32.HI R28, RZ, 0x8, R28 ;  /* 0x00000008ff1c7819 */ /* 0x000fe4000001161c */
[----:B------:R-:W-:Y:S02]  /*17140*/  F2FP.SATFINITE.E4M3.F32.PACK_AB_MERGE_C R106, R107, R106, RZ ;  /* 0x0000006a6b6a723e */ /* 0x000fe400048070ff */
[----:B------:R-:W-:Y:S02]  /*17150*/  F2FP.SATFINITE.E4M3.F32.PACK_AB_MERGE_C R110, R111, R110, RZ ;  /* 0x0000006e6f6e723e */ /* 0x000fe400048070ff */
[----:B------:R-:W-:-:S02]  /*17160*/  F2FP.SATFINITE.E4M3.F32.PACK_AB_MERGE_C R114, R115, R114, RZ ;  /* 0x000000727372723e */ /* 0x000fc400048070ff */
[----:B------:R-:W-:Y:S02]  /*17170*/  LOP3.LUT R136, R136, 0xffff, RZ, 0xc0, !PT ;  /* 0x0000ffff88887812 */ /* 0x000fe400078ec0ff */
[----:B------:R-:W-:Y:S02]  /*17180*/  LOP3.LUT R109, R140, 0xffff, RZ, 0xc0, !PT ;  /* 0x0000ffff8c6d7812 */ /* 0x000fe400078ec0ff */
[----:B------:R-:W-:Y:S02]  /*17190*/  LOP3.LUT R77, R77, 0xffff, RZ, 0xc0, !PT ;  /* 0x0000ffff4d4d7812 */ /* 0x000fe400078ec0ff */
[----:B------:R-:W-:Y:S02]  /*171a0*/  LOP3.LUT R24, R24, 0xffff, RZ, 0xc0, !PT ;  /* 0x0000ffff18187812 */ /* 0x000fe400078ec0ff */
[----:B------:R-:W-:Y:S02]  /*171b0*/  SHF.R.U32.HI R42, RZ, 0x8, R42 ;  /* 0x00000008ff2a7819 */ /* 0x000fe4000001162a */
[----:B------:R-:W-:-:S02]  /*171c0*/  SHF.R.U32.HI R83, RZ, 0x8, R83 ;  /* 0x00000008ff537819 */ /* 0x000fc40000011653 */
[----:B------:R-:W-:Y:S02]  /*171d0*/  SHF.R.U32.HI R74, RZ, 0x8, R74 ;  /* 0x00000008ff4a7819 */ /* 0x000fe4000001164a */
[----:B------:R-:W-:Y:S02]  /*171e0*/  SHF.R.U32.HI R95, RZ, 0x8, R95 ;  /* 0x00000008ff5f7819 */ /* 0x000fe4000001165f */
[----:B------:R-:W-:Y:S02]  /*171f0*/  LOP3.LUT R32, R32, 0xffff, RZ, 0xc0, !PT ;  /* 0x0000ffff20207812 */ /* 0x000fe400078ec0ff */
[----:B------:R-:W-:Y:S02]  /*17200*/  F2FP.SATFINITE.E4M3.F32.PACK_AB_MERGE_C R100, R101, R100, RZ ;  /* 0x000000646564723e */ /* 0x000fe400048070ff */
[----:B------:R-:W-:Y:S02]  /*17210*/  PRMT R71, R71, 0x5410, R64 ;  /* 0x0000541047477816 */ /* 0x000fe40000000040 */
[----:B------:R-:W-:-:S02]  /*17220*/  LOP3.LUT R81, R81, 0xffff, RZ, 0xc0, !PT ;  /* 0x0000ffff51517812 */ /* 0x000fc400078ec0ff */
[----:B------:R-:W-:Y:S02]  /*17230*/  LOP3.LUT R40, R40, 0xffff, RZ, 0xc0, !PT ;  /* 0x0000ffff28287812 */ /* 0x000fe400078ec0ff */
[----:B------:R-:W-:Y:S01]  /*17240*/  F2FP.SATFINITE.E4M3.F32.PACK_AB_MERGE_C R152, R152, R153, RZ ;  /* 0x000000999898723e */ /* 0x000fe200048070ff */
[----:B----4-:R-:W-:Y:S01]  /*17250*/  VIADD R153, R6, 0xc0cafb0d ;  /* 0xc0cafb0d06997836 */ /* 0x010fe20000000000 */
[----:B------:R-:W-:Y:S02]  /*17260*/  F2FP.SATFINITE.E4M3.F32.PACK_AB_MERGE_C R102, R103, R102, RZ ;  /* 0x000000666766723e */ /* 0x000fe400048070ff */
[----:B------:R-:W-:Y:S02]  /*17270*/  F2FP.SATFINITE.E4M3.F32.PACK_AB_MERGE_C R144, R145, R144, RZ ;  /* 0x000000909190723e */ /* 0x000fe400048070ff */
[----:B------:R-:W-:Y:S02]  /*17280*/  LOP3.LUT R104, R104, 0xffff, RZ, 0xc0, !PT ;  /* 0x0000ffff68687812 */ /* 0x000fe400078ec0ff */
[----:B------:R-:W-:-:S02]  /*17290*/  LOP3.LUT R101, R108, 0xffff, RZ, 0xc0, !PT ;  /* 0x0000ffff6c657812 */ /* 0x000fc400078ec0ff */
[----:B------:R-:W-:Y:S02]  /*172a0*/  LOP3.LUT R112, R112, 0xffff, RZ, 0xc0, !PT ;  /* 0x0000ffff70707812 */ /* 0x000fe400078ec0ff */
[----:B------:R-:W-:Y:S02]  /*172b0*/  PRMT R64, R87, 0x5410, R88 ;  /* 0x0000541057407816 */ /* 0x000fe40000000058 */
[----:B------:R-:W-:Y:S02]  /*172c0*/  LOP3.LUT R28, R28, 0xffff, RZ, 0xc0, !PT ;  /* 0x0000ffff1c1c7812 */ /* 0x000fe400078ec0ff */
        /* <DEDUP_REMOVED lines=8> */
[----:B------:R-:W-:-:S02]  /*17350*/  LOP3.LUT R74, R74, 0xffff, RZ, 0xc0, !PT ;  /* 0x0000ffff4a4a7812 */ /* 0x000fc400078ec0ff */
[----:B------:R-:W-:Y:S02]  /*17360*/  PRMT R77, R32, 0x3340, R1 ;  /* 0x00003340204d7816 */ /* 0x000fe40000000001 */
[----:B------:R-:W-:Y:S02]  /*17370*/  SHF.R.U32.HI R136, RZ, 0x8, R136 ;  /* 0x00000008ff887819 */ /* 0x000fe40000011688 */
[----:B------:R-:W-:Y:S02]  /*17380*/  SHF.R.U32.HI R109, RZ, 0x8, R109 ;  /* 0x00000008ff6d7819 */ /* 0x000fe4000001166d */
[----:B------:R-:W-:Y:S02]  /*17390*/  PRMT R32, R40, 0x3340, R81 ;  /* 0x0000334028207816 */ /* 0x000fe40000000051 */
[----:B------:R-:W-:Y:S02]  /*173a0*/  F2FP.SATFINITE.E4M3.F32.PACK_AB_MERGE_C R84, R85, R84, RZ ;  /* 0x000000545554723e */ /* 0x000fe400048070ff */
[----:B------:R-:W-:-:S02]  /*173b0*/  PRMT R67, R112, 0x3340, R1 ;  /* 0x0000334070437816 */ /* 0x000fc40000000001 */
[----:B------:R-:W-:Y:S02]  /*173c0*/  PRMT R66, R104, 0x3340, R101 ;  /* 0x0000334068427816 */ /* 0x000fe40000000065 */
[----:B------:R-:W-:Y:S02]  /*173d0*/  LOP3.LUT R144, R144, 0xffff, RZ, 0xc0, !PT ;  /* 0x0000ffff90907812 */ /* 0x000fe400078ec0ff */
[----:B------:R-:W-:Y:S02]  /*173e0*/  PRMT R81, R28, 0x3340, R1 ;  /* 0x000033401c517816 */ /* 0x000fe40000000001 */
[----:B------:R-:W-:Y:S02]  /*173f0*/  SHF.R.U32.HI R93, RZ, 0x8, R93 ;  /* 0x00000008ff5d7819 */ /* 0x000fe4000001165d */
[----:B------:R-:W-:Y:S02]  /*17400*/  PRMT R85, R114, 0x3340, R1 ;  /* 0x0000334072557816 */ /* 0x000fe40000000001 */
[----:B------:R-:W-:-:S02]  /*17410*/  PRMT R78, R106, 0x3340, R103 ;  /* 0x000033406a4e7816 */ /* 0x000fc40000000067 */
[----:B------:R-:W-:Y:S02]  /*17420*/  PRMT R28, R42, 0x3340, R83 ;  /* 0x000033402a1c7816 */ /* 0x000fe40000000053 */
[----:B------:R-:W-:Y:S02]  /*17430*/  SHF.R.U32.HI R72, RZ, 0x8, R72 ;  /* 0x00000008ff487819 */ /* 0x000fe40000011648 */
[----:B------:R-:W-:Y:S02]  /*17440*/  PRMT R74, R74, 0x3340, R95 ;  /* 0x000033404a4a7816 */ /* 0x000fe4000000005f */
[----:B------:R-:W-:Y:S02]  /*17450*/  SHF.R.U32.HI R151, RZ, 0x8, R151 ;  /* 0x00000008ff977819 */ /* 0x000fe40000011697 */
[----:B------:R-:W-:Y:S02]  /*17460*/  SHF.R.U32.HI R252, RZ, 0x8, R252 ;  /* 0x00000008fffc7819 */ /* 0x000fe400000116fc */
[----:B------:R-:W-:-:S02]  /*17470*/  SHF.R.U32.HI R150, RZ, 0x8, R150 ;  /* 0x00000008ff967819 */ /* 0x000fc40000011696 */
[----:B------:R-:W-:Y:S02]  /*17480*/  LOP3.LUT R42, R109, 0xffff, RZ, 0xc0, !PT ;  /* 0x0000ffff6d2a7812 */ /* 0x000fe400078ec0ff */
[----:B------:R-:W-:Y:S02]  /*17490*/  LOP3.LUT R95, R136, 0xffff, RZ, 0xc0, !PT ;  /* 0x0000ffff885f7812 */ /* 0x000fe400078ec0ff */
[----:B------:R-:W-:Y:S02]  /*174a0*/  LOP3.LUT R153, R153, 0xff800000, RZ, 0xc0, !PT ;  /* 0xff80000099997812 */ /* 0x000fe400078ec0ff */
[----:B------:R-:W-:Y:S02]  /*174b0*/  PRMT R66, R66, 0x5410, R67 ;  /* 0x0000541042427816 */ /* 0x000fe40000000043 */
[----:B------:R-:W-:Y:S02]  /*174c0*/  PRMT R92, R144, 0x3340, R1 ;  /* 0x00003340905c7816 */ /* 0x000fe40000000001 */
[----:B------:R-:W-:-:S02]  /*174d0*/  LOP3.LUT R40, R93, 0xffff, RZ, 0xc0, !PT ;  /* 0x0000ffff5d287812 */ /* 0x000fc400078ec0ff */
[----:B------:R-:W-:Y:S02]  /*174e0*/  PRMT R67, R78, 0x5410, R85 ;  /* 0x000054104e437816 */ /* 0x000fe40000000055 */
[----:B------:R-:W-:Y:S02]  /*174f0*/  SHF.R.U32.HI R9, RZ, 0x8, R9 ;  /* 0x00000008ff097819 */ /* 0x000fe40000011609 */
[----:B------:R-:W-:Y:S02]  /*17500*/  LOP3.LUT R93, R72, 0xffff, RZ, 0xc0, !PT ;  /* 0x0000ffff485d7812 */ /* 0x000fe400078ec0ff */
[----:B------:R-:W-:Y:S02]  /*17510*/  LOP3.LUT R78, R252, 0xffff, RZ, 0xc0, !PT ;  /* 0x0000fffffc4e7812 */ /* 0x000fe400078ec0ff */
[----:B------:R-:W-:Y:S02]  /*17520*/  LOP3.LUT R151, R151, 0xffff, RZ, 0xc0, !PT ;  /* 0x0000ffff97977812 */ /* 0x000fe400078ec0ff */
[----:B------:R-:W-:-:S02]  /*17530*/  LOP3.LUT R150, R150, 0xffff, RZ, 0xc0, !PT ;  /* 0x0000ffff96967812 */ /* 0x000fc400078ec0ff */
[----:B------:R-:W-:Y:S01]  /*17540*/  PRMT R72, R95, 0x3340, R42 ;  /* 0x000033405f487816 */ /* 0x000fe2000000002a */
[----:B------:R-:W-:Y:S01]  /*17550*/  IMAD.IADD R42, R6, 0x1, -R153 ;  /* 0x00000001062a7824 */ /* 0x000fe200078e0a99 */
[----:B------:R-:W-:Y:S02]  /*17560*/  PRMT R87, R87, 0x5410, R92 ;  /* 0x0000541057577816 */ /* 0x000fe4000000005c */
[----:B------:R-:W-:Y:S01]  /*17570*/  LOP3.LUT R92, R9, 0xffff, RZ, 0xc0, !PT ;  /* 0x0000ffff095c7812 */ /* 0x000fe200078ec0ff */
[----:B------:R-:W-:Y:S01]  /*17580*/  FADD R42, R42, -1 ;  /* 0xbf8000002a2a7421 */ /* 0x000fe20000000000 */
[----:B------:R-:W-:Y:S02]  /*17590*/  PRMT R78, R151, 0x3340, R78 ;  /* 0x00003340974e7816 */ /* 0x000fe4000000004e */
[----:B------:R-:W-:-:S04]  /*175a0*/  PRMT R9, R150, 0x3340, R1 ;  /* 0x0000334096097816 */ /* 0x000fc80000000001 */
[----:B------:R-:W-:Y:S01]  /*175b0*/  PRMT R78, R78, 0x5410, R9 ;  /* 0x000054104e4e7816 */ /* 0x000fe20000000009 */
[----:B--2---:R-:W-:-:S04]  /*175c0*/  FFMA.FTZ R9, R42, R2, -0.16845393180847167969 ;  /* 0xbe2c7f302a097423 */ /* 0x004fc80000010002 */
[----:B------:R-:W-:-:S04]  /*175d0*/  FFMA.FTZ R9, R42, R9, 0.1716887056827545166 ;  /* 0x3e2fcf2a2a097423 */ /* 0x000fc80000010009 */
[C---:B------:R-:W-:Y:S01]  /*175e0*/  FFMA.FTZ R9, R42.reuse, R9, -0.17900948226451873779 ;  /* 0xbe374e432a097423 */ /* 0x040fe20000010009 */
[----:B------:R-:W-:Y:S02]  /*175f0*/  F2FP.SATFINITE.E4M3.F32.PACK_AB_MERGE_C R122, R123, R122, RZ ;  /* 0x0000007a7b7a723e */ /* 0x000fe400048070ff */
[----:B------:R-:W-:Y:S01]  /*17600*/  F2FP.SATFINITE.E4M3.F32.PACK_AB_MERGE_C R126, R127, R126, RZ ;  /* 0x0000007e7f7e723e */ /* 0x000fe200048070ff */
[C---:B------:R-:W-:Y:S01]  /*17610*/  FFMA.FTZ R9, R42.reuse, R9, 0.20512372255325317383 ;  /* 0x3e520bf42a097423 */ /* 0x040fe20000010009 */
[----:B------:R-:W-:Y:S02]  /*17620*/  F2FP.SATFINITE.E4M3.F32.PACK_AB_MERGE_C R130, R131, R130, RZ ;  /* 0x000000828382723e */ /* 0x000fe400048070ff */
[----:B------:R-:W-:Y:S02]  /*17630*/  F2FP.SATFINITE.E4M3.F32.PACK_AB_MERGE_C R138, R139, R138, RZ ;  /* 0x0000008a8b8a723e */ /* 0x000fe400048070ff */
[----:B------:R-:W-:Y:S02]  /*17640*/  F2FP.SATFINITE.E4M3.F32.PACK_AB_MERGE_C R142, R143, R142, RZ ;  /* 0x0000008e8f8e723e */ /* 0x000fe400048070ff */
[----:B------:R-:W-:Y:S01]  /*17650*/  F2FP.SATFINITE.E4M3.F32.PACK_AB_MERGE_C R146, R147, R146, RZ ;  /* 0x000000929392723e */ /* 0x000fe200048070ff */
[----:B------:R-:W-:Y:S01]  /*17660*/  FFMA.FTZ R9, R42, R9, -0.24046532809734344482 ;  /* 0xbe763c8b2a097423 */ /* 0x000fe20000010009 */
[----:B------:R-:W-:-:S02]  /*17670*/  LOP3.LUT R122, R122, 0xffff, RZ, 0xc0, !PT ;  /* 0x0000ffff7a7a7812 */ /* 0x000fc400078ec0ff */
[----:B------:R-:W-:Y:S02]  /*17680*/  LOP3.LUT R107, R126, 0xffff, RZ, 0xc0, !PT ;  /* 0x0000ffff7e6b7812 */ /* 0x000fe400078ec0ff */
[----:B------:R-:W-:Y:S02]  /*17690*/  LOP3.LUT R130, R130, 0xffff, RZ, 0xc0, !PT ;  /* 0x0000ffff82827812 */ /* 0x000fe400078ec0ff */
[----:B------:R-:W-:Y:S02]  /*176a0*/  LOP3.LUT R138, R138, 0xffff, RZ, 0xc0, !PT ;  /* 0x0000ffff8a8a7812 */ /* 0x000fe400078ec0ff */
[----:B------:R-:W-:Y:S02]  /*176b0*/  LOP3.LUT R111, R142, 0xffff, RZ, 0xc0, !PT ;  /* 0x0000ffff8e6f7812 */ /* 0x000fe400078ec0ff */
[----:B------:R-:W-:Y:S01]  /*176c0*/  LOP3.LUT R146, R146, 0xffff, RZ, 0xc0, !PT ;  /* 0x0000ffff92927812 */ /* 0x000fe200078ec0ff */
[----:B------:R-:W-:Y:S01]  /*176d0*/  FFMA.FTZ R9, R42, R9, 0.28857114911079406738 ;  /* 0x3e93bf992a097423 */ /* 0x000fe20000010009 */
[----:B------:R-:W-:-:S02]  /*176e0*/  PRMT R88, R130, 0x3340, R1 ;  /* 0x0000334082587816 */ /* 0x000fc40000000001 */
[----:B------:R-:W-:Y:S02]  /*176f0*/  PRMT R85, R122, 0x3340, R107 ;  /* 0x000033407a557816 */ /* 0x000fe4000000006b */
[----:B------:R-:W-:Y:S02]  /*17700*/  PRMT R113, R146, 0x3340, R1 ;  /* 0x0000334092717816 */ /* 0x000fe40000000001 */
[----:B------:R-:W-:Y:S02]  /*17710*/  PRMT R94, R138, 0x3340, R111 ;  /* 0x000033408a5e7816 */ /* 0x000fe4000000006f */
[----:B------:R-:W-:Y:S01]  /*17720*/  SHF.R.U32.HI R12, RZ, 0x8, R12 ;  /* 0x00000008ff0c7819 */ /* 0x000fe2000001160c */
[----:B------:R-:W-:Y:S01]  /*17730*/  FFMA.FTZ R9, R42, R9, -0.36067417263984680176 ;  /* 0xbeb8aa492a097423 */ /* 0x000fe20000010009 */
[----:B------:R-:W-:Y:S02]  /*17740*/  SHF.R.U32.HI R0, RZ, 0x8, R0 ;  /* 0x00000008ff007819 */ /* 0x000fe40000011600 */
[----:B------:R-:W-:-:S02]  /*17750*/  PRMT R85, R85, 0x5410, R88 ;  /* 0x0000541055557816 */ /* 0x000fc40000000058 */
[----:B------:R-:W-:Y:S02]  /*17760*/  SHF.R.U32.HI R11, RZ, 0x8, R11 ;  /* 0x00000008ff0b7819 */ /* 0x000fe4000001160b */
[----:B------:R-:W-:Y:S02]  /*17770*/  SHF.R.U32.HI R16, RZ, 0x8, R16 ;  /* 0x00000008ff107819 */ /* 0x000fe40000011610 */
[----:B------:R-:W-:Y:S02]  /*17780*/  PRMT R88, R94, 0x5410, R113 ;  /* 0x000054105e587816 */ /* 0x000fe40000000071 */
[----:B------:R-:W-:Y:S02]  /*17790*/  LOP3.LUT R113, R12, 0xffff, RZ, 0xc0, !PT ;  /* 0x0000ffff0c717812 */ /* 0x000fe400078ec0ff */
[----:B------:R-:W-:Y:S01]  /*177a0*/  SHF.R.U32.HI R80, RZ, 0x8, R80 ;  /* 0x00000008ff507819 */ /* 0x000fe20000011650 */
[----:B------:R-:W-:Y:S01]  /*177b0*/  FFMA.FTZ R9, R42, R9, 0.48089820146560668945 ;  /* 0x3ef6384a2a097423 */ /* 0x000fe20000010009 */
[----:B------:R-:W-:-:S02]  /*177c0*/  LOP3.LUT R12, R0, 0xffff, RZ, 0xc0, !PT ;  /* 0x0000ffff000c7812 */ /* 0x000fc400078ec0ff */
[----:B------:R-:W-:Y:S02]  /*177d0*/  SHF.R.U32.HI R20, RZ, 0x8, R20 ;  /* 0x00000008ff147819 */ /* 0x000fe40000011614 */
[----:B------:R-:W-:Y:S02]  /*177e0*/  LOP3.LUT R16, R16, 0xffff, RZ, 0xc0, !PT ;  /* 0x0000ffff10107812 */ /* 0x000fe400078ec0ff */
[----:B------:R-:W-:Y:S02]  /*177f0*/  LOP3.LUT R115, R11, 0xffff, RZ, 0xc0, !PT ;  /* 0x0000ffff0b737812 */ /* 0x000fe400078ec0ff */
[----:B------:R-:W-:Y:S02]  /*17800*/  SHF.R.U32.HI R4, RZ, 0x8, R4 ;  /* 0x00000008ff047819 */ /* 0x000fe40000011604 */
[----:B------:R-:W-:Y:S02]  /*17810*/  SHF.R.U32.HI R156, RZ, 0x8, R156 ;  /* 0x00000008ff9c7819 */ /* 0x000fe4000001169c */
[----:B------:R-:W-:-:S02]  /*17820*/  SHF.R.U32.HI R25, RZ, 0x8, R25 ;  /* 0x00000008ff197819 */ /* 0x000fc40000011619 */
[----:B------:R-:W-:Y:S02]  /*17830*/  SHF.R.U32.HI R164, RZ, 0x8, R164 ;  /* 0x00000008ffa47819 */ /* 0x000fe400000116a4 */
[----:B------:R-:W-:Y:S02]  /*17840*/  SHF.R.U32.HI R15, RZ, 0x8, R15 ;  /* 0x00000008ff0f7819 */ /* 0x000fe4000001160f */
[----:B------:R-:W-:Y:S02]  /*17850*/  LOP3.LUT R80, R80, 0xffff, RZ, 0xc0, !PT ;  /* 0x0000ffff50507812 */ /* 0x000fe400078ec0ff */
[----:B------:R-:W-:Y:S01]  /*17860*/  SHF.R.U32.HI R112, RZ, 0x8, R112 ;  /* 0x00000008ff707819 */ /* 0x000fe20000011670 */
[----:B------:R-:W-:Y:S01]  /*17870*/  FFMA.FTZ R9, R42, R9, -0.72134751081466674805 ;  /* 0xbf38aa3b2a097423 */ /* 0x000fe20000010009 */
[----:B------:R-:W-:Y:S02]  /*17880*/  PRMT R0, R113, 0x3340, R92 ;  /* 0x0000334071007816 */ /* 0x000fe4000000005c */
[----:B------:R-:W-:-:S02]  /*17890*/  PRMT R11, R12, 0x3340, R1 ;  /* 0x000033400c0b7816 */ /* 0x000fc40000000001 */
[----:B------:R-:W-:Y:S02]  /*178a0*/  LOP3.LUT R20, R20, 0xffff, RZ, 0xc0, !PT ;  /* 0x0000ffff14147812 */ /* 0x000fe400078ec0ff */
[----:B------:R-:W-:Y:S02]  /*178b0*/  SHF.R.U32.HI R111, RZ, 0x8, R111 ;  /* 0x00000008ff6f7819 */ /* 0x000fe4000001166f */
[----:B------:R-:W-:Y:S02]  /*178c0*/  SHF.R.U32.HI R138, RZ, 0x8, R138 ;  /* 0x00000008ff8a7819 */ /* 0x000fe4000001168a */
[----:B------:R-:W-:Y:S02]  /*178d0*/  PRMT R12, R115, 0x3340, R16 ;  /* 0x00003340730c7816 */ /* 0x000fe40000000010 */
[----:B------:R-:W-:Y:S02]  /*178e0*/  LOP3.LUT R113, R4, 0xffff, RZ, 0xc0, !PT ;  /* 0x0000ffff04717812 */ /* 0x000fe400078ec0ff */
[----:B------:R-:W-:-:S02]  /*178f0*/  SHF.R.U32.HI R31, RZ, 0x8, R31 ;  /* 0x00000008ff1f7819 */ /* 0x000fc4000001161f */
[----:B------:R-:W-:Y:S02]  /*17900*/  LOP3.LUT R4, R25, 0xffff, RZ, 0xc0, !PT ;  /* 0x0000ffff19047812 */ /* 0x000fe400078ec0ff */
[----:B------:R-:W-:Y:S02]  /*17910*/  LOP3.LUT R115, R156, 0xffff, RZ, 0xc0, !PT ;  /* 0x0000ffff9c737812 */ /* 0x000fe400078ec0ff */
[----:B------:R-:W-:Y:S02]  /*17920*/  LOP3.LUT R164, R164, 0xffff, RZ, 0xc0, !PT ;  /* 0x0000ffffa4a47812 */ /* 0x000fe400078ec0ff */
[----:B------:R-:W-:Y:S01]  /*17930*/  PRMT R40, R93, 0x3340, R40 ;  /* 0x000033405d287816 */ /* 0x000fe20000000028 */
[----:B------:R-:W0:Y:S01]  /*17940*/  S2R R243, SR_TID.X ;  /* 0x0000000000f37919 */ /* 0x000e220000002100 */
[----:B------:R-:W-:Y:S02]  /*17950*/  LOP3.LUT R16, R15, 0xffff, RZ, 0xc0, !PT ;  /* 0x0000ffff0f107812 */ /* 0x000fe400078ec0ff */
[----:B------:R-:W-:-:S02]  /*17960*/  PRMT R93, R80, 0x3340, R1 ;  /* 0x00003340505d7816 */ /* 0x000fc40000000001 */
[----:B------:R-:W-:Y:S01]  /*17970*/  LOP3.LUT R112, R112, 0xffff, RZ, 0xc0, !PT ;  /* 0x0000ffff70707812 */ /* 0x000fe200078ec0ff */
[----:B------:R-:W-:Y:S01]  /*17980*/  FMUL R9, R42, R9 ;  /* 0x000000092a097220 */ /* 0x000fe20000400000 */
[----:B------:R-:W-:Y:S02]  /*17990*/  PRMT R15, R20, 0x3340, R1 ;  /* 0x00003340140f7816 */ /* 0x000fe40000000001 */
[----:B------:R-:W-:Y:S02]  /*179a0*/  LOP3.LUT R80, R111, 0xffff, RZ, 0xc0, !PT ;  /* 0x0000ffff6f507812 */ /* 0x000fe400078ec0ff */
[----:B------:R-:W-:Y:S02]  /*179b0*/  LOP3.LUT R95, R138, 0xffff, RZ, 0xc0, !PT ;  /* 0x0000ffff8a5f7812 */ /* 0x000fe400078ec0ff */
[----:B------:R-:W-:Y:S02]  /*179c0*/  LOP3.LUT R20, R31, 0xffff, RZ, 0xc0, !PT ;  /* 0x0000ffff1f147812 */ /* 0x000fe400078ec0ff */
[----:B------:R-:W-:-:S02]  /*179d0*/  PRMT R4, R115, 0x3340, R4 ;  /* 0x0000334073047816 */ /* 0x000fc40000000004 */
[--C-:B------:R-:W-:Y:S02]  /*179e0*/  PRMT R31, R164, 0x3340, R1.reuse ;  /* 0x00003340a41f7816 */ /* 0x100fe40000000001 */
[----:B------:R-:W-:Y:S01]  /*179f0*/  PRMT R121, R112, 0x3340, R1 ;  /* 0x0000334070797816 */ /* 0x000fe20000000001 */
[----:B------:R-:W-:Y:S01]  /*17a00*/  FMUL R9, R42, R9 ;  /* 0x000000092a097220 */ /* 0x000fe20000400000 */
[----:B------:R-:W-:Y:S02]  /*17a10*/  PRMT R112, R95, 0x3340, R80 ;  /* 0x000033405f707816 */ /* 0x000fe40000000050 */
[----:B------:R-:W-:Y:S02]  /*17a20*/  PRMT R95, R0, 0x5410, R11 ;  /* 0x00005410005f7816 */ /* 0x000fe4000000000b */
[----:B------:R-:W-:Y:S02]  /*17a30*/  PRMT R31, R4, 0x5410, R31 ;  /* 0x00005410041f7816 */ /* 0x000fe4000000001f */
[----:B------:R-:W-:-:S02]  /*17a40*/  LOP3.LUT R11, R7, 0xffff, RZ, 0xc0, !PT ;  /* 0x0000ffff070b7812 */ /* 0x000fc400078ec0ff */
[----:B------:R-:W-:Y:S01]  /*17a50*/  LOP3.LUT R4, R10, 0xffff, RZ, 0xc0, !PT ;  /* 0x0000ffff0a047812 */ /* 0x000fe200078ec0ff */
[----:B------:R-:W-:Y:S01]  /*17a60*/  FFMA.FTZ R0, R42, 1.4426950216293334961, R9 ;  /* 0x3fb8aa3b2a007823 */ /* 0x000fe20000010009 */
[--C-:B------:R-:W-:Y:S02]  /*17a70*/  PRMT R8, R8, 0x4210, R11.reuse ;  /* 0x0000421008087816 */ /* 0x100fe4000000000b */
[----:B------:R-:W-:Y:S02]  /*17a80*/  PRMT R9, R78, 0x5210, R11 ;  /* 0x000052104e097816 */ /* 0x000fe4000000000b */
[--C-:B------:R-:W-:Y:S02]  /*17a90*/  PRMT R10, R27, 0x4210, R4.reuse ;  /* 0x000042101b0a7816 */ /* 0x100fe40000000004 */
[----:B------:R-:W-:-:S05]  /*17aa0*/  PRMT R11, R95, 0x5210, R4 ;  /* 0x000052105f0b7816 */ /* 0x000fca0000000004 */
[----:B------:R1:W-:Y:S01]  /*17ab0*/  STSM.16.M88.4 [R5], R8 ;  /* 0x0000000805007844 */ /* 0x0003e20000000200 */
[----:B------:R-:W-:Y:S02]  /*17ac0*/  SHF.R.U32.HI R22, RZ, 0x8, R22 ;  /* 0x00000008ff167819 */ /* 0x000fe40000011616 */
[----:B------:R-:W-:Y:S02]  /*17ad0*/  SHF.R.U32.HI R158, RZ, 0x8, R158 ;  /* 0x00000008ff9e7819 */ /* 0x000fe4000001169e */
[----:B------:R-:W-:Y:S02]  /*17ae0*/  PRMT R16, R113, 0x3340, R16 ;  /* 0x0000334071107816 */ /* 0x000fe40000000010 */
[----:B------:R-:W-:Y:S02]  /*17af0*/  LOP3.LUT R22, R22, 0xffff, RZ, 0xc0, !PT ;  /* 0x0000ffff16167812 */ /* 0x000fe400078ec0ff */
[----:B------:R-:W-:Y:S02]  /*17b00*/  LOP3.LUT R113, R158, 0xffff, RZ, 0xc0, !PT ;  /* 0x0000ffff9e717812 */ /* 0x000fe400078ec0ff */
[----:B------:R-:W-:-:S02]  /*17b10*/  SHF.R.U32.HI R180, RZ, 0x8, R180 ;  /* 0x00000008ffb47819 */ /* 0x000fc400000116b4 */
[----:B------:R-:W-:Y:S02]  /*17b20*/  SHF.R.U32.HI R196, RZ, 0x8, R196 ;  /* 0x00000008ffc47819 */ /* 0x000fe400000116c4 */
[----:B------:R-:W-:Y:S02]  /*17b30*/  SHF.R.U32.HI R172, RZ, 0x8, R172 ;  /* 0x00000008ffac7819 */ /* 0x000fe400000116ac */
[----:B------:R-:W-:Y:S02]  /*17b40*/  SHF.R.U32.HI R33, RZ, 0x8, R33 ;  /* 0x00000008ff217819 */ /* 0x000fe40000011621 */
[----:B------:R-:W-:Y:S02]  /*17b50*/  SHF.R.U32.HI R188, RZ, 0x8, R188 ;  /* 0x00000008ffbc7819 */ /* 0x000fe400000116bc */
[----:B------:R-:W-:Y:S02]  /*17b60*/  SHF.R.U32.HI R41, RZ, 0x8, R41 ;  /* 0x00000008ff297819 */ /* 0x000fe40000011629 */
[----:B------:R-:W-:-:S02]  /*17b70*/  SHF.R.U32.HI R43, RZ, 0x8, R43 ;  /* 0x00000008ff2b7819 */ /* 0x000fc4000001162b */
[----:B------:R-:W-:Y:S02]  /*17b80*/  PRMT R25, R22, 0x3340, R1 ;  /* 0x0000334016197816 */ /* 0x000fe40000000001 */
[----:B------:R-:W-:Y:S02]  /*17b90*/  PRMT R20, R113, 0x3340, R20 ;  /* 0x0000334071147816 */ /* 0x000fe40000000014 */
[----:B------:R-:W-:Y:S02]  /*17ba0*/  LOP3.LUT R180, R180, 0xffff, RZ, 0xc0, !PT ;  /* 0x0000ffffb4b47812 */ /* 0x000fe400078ec0ff */
[----:B------:R-:W-:Y:S02]  /*17bb0*/  LOP3.LUT R196, R196, 0xffff, RZ, 0xc0, !PT ;  /* 0x0000ffffc4c47812 */ /* 0x000fe400078ec0ff */
[----:B------:R-:W-:Y:S02]  /*17bc0*/  SHF.R.U32.HI R90, RZ, 0x8, R90 ;  /* 0x00000008ff5a7819 */ /* 0x000fe4000001165a */
[----:B------:R-:W-:-:S02]  /*17bd0*/  SHF.R.U32.HI R99, RZ, 0x8, R99 ;  /* 0x00000008ff637819 */ /* 0x000fc40000011663 */
[----:B------:R-:W-:Y:S02]  /*17be0*/  LOP3.LUT R22, R33, 0xffff, RZ, 0xc0, !PT ;  /* 0x0000ffff21167812 */ /* 0x000fe400078ec0ff */
[----:B------:R-:W-:Y:S02]  /*17bf0*/  LOP3.LUT R115, R172, 0xffff, RZ, 0xc0, !PT ;  /* 0x0000ffffac737812 */ /* 0x000fe400078ec0ff */
[----:B------:R-:W-:Y:S02]  /*17c00*/  LOP3.LUT R94, R41, 0xffff, RZ, 0xc0, !PT ;  /* 0x0000ffff295e7812 */ /* 0x000fe400078ec0ff */
[----:B------:R-:W-:Y:S02]  /*17c10*/  LOP3.LUT R113, R188, 0xffff, RZ, 0xc0, !PT ;  /* 0x0000ffffbc717812 */ /* 0x000fe400078ec0ff */
[----:B0-----:R-:W-:Y:S02]  /*17c20*/  LOP3.LUT R4, R243, 0xff, RZ, 0xc0, !PT ;  /* 0x000000fff3047812 */ /* 0x001fe400078ec0ff */
[----:B------:R-:W-:-:S02]  /*17c30*/  LOP3.LUT R108, R43, 0xffff, RZ, 0xc0, !PT ;  /* 0x0000ffff2b6c7812 */ /* 0x000fc400078ec0ff */
[--C-:B------:R-:W-:Y:S02]  /*17c40*/  PRMT R41, R180, 0x3340, R1.reuse ;  /* 0x00003340b4297816 */ /* 0x100fe40000000001 */
[----:B------:R-:W-:Y:S02]  /*17c50*/  PRMT R43, R196, 0x3340, R1 ;  /* 0x00003340c42b7816 */ /* 0x000fe40000000001 */
[----:B------:R-:W-:Y:S02]  /*17c60*/  LOP3.LUT R99, R99, 0xffff, RZ, 0xc0, !PT ;  /* 0x0000ffff63637812 */ /* 0x000fe400078ec0ff */
[----:B------:R-:W-:Y:S02]  /*17c70*/  LOP3.LUT R90, R90, 0xffff, RZ, 0xc0, !PT ;  /* 0x0000ffff5a5a7812 */ /* 0x000fe400078ec0ff */
[----:B------:R-:W-:Y:S02]  /*17c80*/  PRMT R22, R115, 0x3340, R22 ;  /* 0x0000334073167816 */ /* 0x000fe40000000016 */
[----:B------:R-:W-:-:S02]  /*17c90*/  PRMT R94, R113, 0x3340, R94 ;  /* 0x00003340715e7816 */ /* 0x000fc4000000005e */
[----:B------:R-:W-:Y:S02]  /*17ca0*/  LEA R4, R4, UR60, 0x4 ;  /* 0x0000003c04047c11 */ /* 0x000fe4000f8e20ff */
[----:B------:R-:W-:Y:S02]  /*17cb0*/  PRMT R90, R90, 0x3340, R99 ;  /* 0x000033405a5a7816 */ /* 0x000fe40000000063 */
[----:B------:R-:W-:Y:S02]  /*17cc0*/  PRMT R99, R22, 0x5410, R41 ;  /* 0x0000541016637816 */ /* 0x000fe40000000029 */
[----:B------:R-:W-:Y:S02]  /*17cd0*/  PRMT R94, R94, 0x5410, R43 ;  /* 0x000054105e5e7816 */ /* 0x000fe4000000002b */
[----:B------:R-:W-:Y:S01]  /*17ce0*/  PRMT R93, R40, 0x5410, R93 ;  /* 0x00005410285d7816 */ /* 0x000fe2000000005d */
[----:B------:R-:W-:Y:S01]  /*17cf0*/  BAR.SYNC.DEFER_BLOCKING 0x0 ;  /* 0x0000000000007b1d */ /* 0x000fe20000010000 */
[----:B------:R-:W-:-:S02]  /*17d00*/  ISETP.GE.U32.AND P2, PT, R6, 0x7f800000, PT ;  /* 0x7f8000000600780c */ /* 0x000fc40003f46070 */
[----:B------:R-:W-:Y:S02]  /*17d10*/  SHF.R.U32.HI R76, RZ, 0x8, R76 ;  /* 0x00000008ff4c7819 */ /* 0x000fe4000001164c */
[----:B------:R-:W-:Y:S02]  /*17d20*/  SHF.R.U32.HI R97, RZ, 0x8, R97 ;  /* 0x00000008ff617819 */ /* 0x000fe40000011661 */
[----:B------:R-:W-:Y:S02]  /*17d30*/  SHF.R.U32.HI R26, RZ, 0x8, R26 ;  /* 0x00000008ff1a7819 */ /* 0x000fe4000001161a */
[----:B------:R-:W-:Y:S02]  /*17d40*/  SHF.R.U32.HI R79, RZ, 0x8, R79 ;  /* 0x00000008ff4f7819 */ /* 0x000fe4000001164f */
[----:B------:R-:W-:Y:S02]  /*17d50*/  SHF.R.U32.HI R34, RZ, 0x8, R34 ;  /* 0x00000008ff227819 */ /* 0x000fe40000011622 */
[----:B------:R-:W-:-:S02]  /*17d60*/  LOP3.LUT R97, R97, 0xffff, RZ, 0xc0, !PT ;  /* 0x0000ffff61617812 */ /* 0x000fc400078ec0ff */
[----:B------:R-:W-:Y:S01]  /*17d70*/  LOP3.LUT R76, R76, 0xffff, RZ, 0xc0, !PT ;  /* 0x0000ffff4c4c7812 */ /* 0x000fe200078ec0ff */
[----:B------:R-:W0:Y:S01]  /*17d80*/  LDS.128 R40, [R4] ;  /* 0x0000000004287984 */ /* 0x000e220000000c00 */
[----:B------:R-:W-:Y:S02]  /*17d90*/  LOP3.LUT R79, R79, 0xffff, RZ, 0xc0, !PT ;  /* 0x0000ffff4f4f7812 */ /* 0x000fe400078ec0ff */
[----:B------:R-:W-:Y:S02]  /*17da0*/  LOP3.LUT R26, R26, 0xffff, RZ, 0xc0, !PT ;  /* 0x0000ffff1a1a7812 */ /* 0x000fe400078ec0ff */
[----:B------:R-:W-:Y:S02]  /*17db0*/  LOP3.LUT R34, R34, 0xffff, RZ, 0xc0, !PT ;  /* 0x0000ffff22227812 */ /* 0x000fe400078ec0ff */
[----:B------:R-:W-:Y:S02]  /*17dc0*/  F2FP.SATFINITE.E4M3.F32.PACK_AB_MERGE_C R154, R154, R155, RZ ;  /* 0x0000009b9a9a723e */ /* 0x000fe400048070ff */
[----:B------:R-:W-:-:S02]  /*17dd0*/  PRMT R76, R76, 0x3340, R97 ;  /* 0x000033404c4c7816 */ /* 0x000fc40000000061 */
[----:B------:R-:W-:Y:S02]  /*17de0*/  PRMT R26, R26, 0x3340, R79 ;  /* 0x000033401a1a7816 */ /* 0x000fe4000000004f */
[----:B------:R-:W-:Y:S01]  /*17df0*/  PRMT R97, R16, 0x5410, R25 ;  /* 0x0000541010617816 */ /* 0x000fe20000000019 */
[----:B------:R-:W-:Y:S01]  /*17e00*/  @P2 IMAD.MOV.U32 R25, RZ, RZ, 0x7f800000 ;  /* 0x7f800000ff192424 */ /* 0x000fe200078e00ff */
[----:B------:R-:W-:Y:S02]  /*17e10*/  PRMT R79, R34, 0x3340, R1 ;  /* 0x00003340224f7816 */ /* 0x000fe40000000001 */
[----:B------:R-:W-:Y:S02]  /*17e20*/  PRMT R15, R12, 0x5410, R15 ;  /* 0x000054100c0f7816 */ /* 0x000fe4000000000f */
[----:B------:R-:W-:Y:S02]  /*17e30*/  LOP3.LUT R152, R152, 0xffff, RZ, 0xc0, !PT ;  /* 0x0000ffff98987812 */ /* 0x000fe400078ec0ff */
[----:B------:R-:W-:Y:S01]  /*17e40*/  LOP3.LUT R154, R154, 0xffff, RZ, 0xc0, !PT ;  /* 0x0000ffff9a9a7812 */ /* 0x000fe200078ec0ff */
[----:B---3--:R-:W-:Y:S01]  /*17e50*/  FADD R0, R3, R0 ;  /* 0x0000000003007221 */ /* 0x008fe20000000000 */
[----:B------:R-:W-:Y:S01]  /*17e60*/  PRMT R77, R24, 0x5410, R77 ;  /* 0x00005410184d7816 */ /* 0x000fe2000000004d */
[----:B------:R-:W-:Y:S01]  /*17e70*/  @P2 FFMA.FTZ R0, R6, R25, +INF ;  /* 0x7f80000006002423 */ /* 0x000fe20000010019 */
[----:B------:R-:W-:-:S02]  /*17e80*/  PRMT R80, R26, 0x5410, R79 ;  /* 0x000054101a507816 */ /* 0x000fc4000000004f */
[--C-:B------:R-:W-:Y:S02]  /*17e90*/  PRMT R24, R23, 0x4210, R152.reuse ;  /* 0x0000421017187816 */ /* 0x100fe40000000098 */
[----:B------:R-:W-:Y:S02]  /*17ea0*/  PRMT R25, R15, 0x5210, R152 ;  /* 0x000052100f197816 */ /* 0x000fe40000000098 */
[--C-:B------:R-:W-:Y:S02]  /*17eb0*/  PRMT R26, R17, 0x4210, R154.reuse ;  /* 0x00004210111a7816 */ /* 0x100fe4000000009a */
[----:B------:R-:W-:Y:S01]  /*17ec0*/  PRMT R27, R97, 0x5210, R154 ;  /* 0x00005210611b7816 */ /* 0x000fe2000000009a */
[----:B------:R-:W-:Y:S01]  /*17ed0*/  BAR.SYNC.DEFER_BLOCKING 0x0 ;  /* 0x0000000000007b1d */ /* 0x000fe20000010000 */
[----:B------:R-:W-:Y:S02]  /*17ee0*/  SHF.R.U32.HI R166, RZ, 0x8, R166 ;  /* 0x00000008ffa67819 */ /* 0x000fe400000116a6 */
[----:B------:R-:W-:-:S02]  /*17ef0*/  SHF.R.U32.HI R91, RZ, 0x8, R91 ;  /* 0x00000008ff5b7819 */ /* 0x000fc4000001165b */
[----:B------:R-:W-:Y:S02]  /*17f00*/  LOP3.LUT R166, R166, 0xffff, RZ, 0xc0, !PT ;  /* 0x0000ffffa6a67812 */ /* 0x000fe400078ec0ff */
[----:B------:R-:W-:Y:S02]  /*17f10*/  SHF.R.U32.HI R174, RZ, 0x8, R174 ;  /* 0x00000008ffae7819 */ /* 0x000fe400000116ae */
[----:B------:R-:W-:Y:S02]  /*17f20*/  SHF.R.U32.HI R35, RZ, 0x8, R35 ;  /* 0x00000008ff237819 */ /* 0x000fe40000011623 */
[----:B------:R-:W-:Y:S01]  /*17f30*/  SHF.R.U32.HI R58, RZ, 0x8, R58 ;  /* 0x00000008ff3a7819 */ /* 0x000fe2000001163a */
[----:B------:R-:W-:Y:S01]  /*17f40*/  STSM.16.M88.4 [R5], R24 ;  /* 0x0000001805007844 */ /* 0x000fe20000000200 */
[----:B------:R-:W-:Y:S01]  /*17f50*/  BAR.SYNC.DEFER_BLOCKING 0x0 ;  /* 0x0000000000007b1d */ /* 0x000fe20000010000 */
[----:B------:R-:W-:Y:S02]  /*17f60*/  SHF.R.U32.HI R182, RZ, 0x8, R182 ;  /* 0x00000008ffb67819 */ /* 0x000fe400000116b6 */
[----:B------:R-:W-:-:S02]  /*17f70*/  SHF.R.U32.HI R160, RZ, 0x8, R160 ;  /* 0x00000008ffa07819 */ /* 0x000fc400000116a0 */
[----:B------:R-:W-:Y:S02]  /*17f80*/  LOP3.LUT R34, R91, 0xffff, RZ, 0xc0, !PT ;  /* 0x0000ffff5b227812 */ /* 0x000fe400078ec0ff */
[----:B------:R-:W-:Y:S02]  /*17f90*/  PRMT R33, R166, 0x3340, R1 ;  /* 0x00003340a6217816 */ /* 0x000fe40000000001 */
[----:B------:R-:W-:Y:S02]  /*17fa0*/  LOP3.LUT R35, R35, 0xffff, RZ, 0xc0, !PT ;  /* 0x0000ffff23237812 */ /* 0x000fe400078ec0ff */
[----:B------:R-:W-:Y:S02]  /*17fb0*/  LOP3.LUT R174, R174, 0xffff, RZ, 0xc0, !PT ;  /* 0x0000ffffaeae7812 */ /* 0x000fe400078ec0ff */
[----:B------:R-:W-:Y:S02]  /*17fc0*/  LOP3.LUT R91, R58, 0xffff, RZ, 0xc0, !PT ;  /* 0x0000ffff3a5b7812 */ /* 0x000fe400078ec0ff */
[----:B------:R-:W-:-:S02]  /*17fd0*/  SHF.R.U32.HI R82, RZ, 0x8, R82 ;  /* 0x00000008ff527819 */ /* 0x000fc40000011652 */
[----:B------:R-:W-:Y:S02]  /*17fe0*/  F2FP.SATFINITE.E4M3.F32.PACK_AB_MERGE_C R170, R170, R171, RZ ;  /* 0x000000abaaaa723e */ /* 0x000fe400048070ff */
[----:B------:R-:W-:Y:S02]  /*17ff0*/  LOP3.LUT R92, R182, 0xffff, RZ, 0xc0, !PT ;  /* 0x0000ffffb65c7812 */ /* 0x000fe400078ec0ff */
[----:B------:R-:W-:Y:S02]  /*18000*/  LOP3.LUT R160, R160, 0xffff, RZ, 0xc0, !PT ;  /* 0x0000ffffa0a07812 */ /* 0x000fe400078ec0ff */
[----:B------:R-:W-:Y:S02]  /*18010*/  PRMT R35, R174, 0x3340, R35 ;  /* 0x00003340ae237816 */ /* 0x000fe40000000023 */
[----:B------:R-:W-:Y:S02]  /*18020*/  PRMT R34, R91, 0x3340, R34 ;  /* 0x000033405b227816 */ /* 0x000fe40000000022 */
[----:B------:R-:W-:-:S02]  /*18030*/  LOP3.LUT R82, R82, 0xffff, RZ, 0xc0, !PT ;  /* 0x0000ffff52527812 */ /* 0x000fc400078ec0ff */
[----:B------:R-:W-:Y:S02]  /*18040*/  PRMT R33, R20, 0x5410, R33 ;  /* 0x0000541014217816 */ /* 0x000fe40000000021 */
[--C-:B------:R-:W-:Y:S02]  /*18050*/  PRMT R92, R92, 0x3340, R1.reuse ;  /* 0x000033405c5c7816 */ /* 0x100fe40000000001 */
[--C-:B------:R-:W-:Y:S02]  /*18060*/  PRMT R91, R160, 0x3340, R1.reuse ;  /* 0x00003340a05b7816 */ /* 0x100fe40000000001 */
[----:B------:R-:W-:Y:S02]  /*18070*/  LOP3.LUT R170, R170, 0xffff, RZ, 0xc0, !PT ;  /* 0x0000ffffaaaa7812 */ /* 0x000fe400078ec0ff */
[----:B------:R-:W-:Y:S02]  /*18080*/  PRMT R115, R82, 0x3340, R1 ;  /* 0x0000334052737816 */ /* 0x000fe40000000001 */
[----:B------:R-:W-:-:S02]  /*18090*/  PRMT R92, R35, 0x5410, R92 ;  /* 0x00005410235c7816 */ /* 0x000fc4000000005c */
[----:B------:R-:W-:Y:S02]  /*180a0*/  PRMT R82, R32, 0x5410, R81 ;  /* 0x0000541020527816 */ /* 0x000fe40000000051 */
[----:B------:R-:W-:Y:S02]  /*180b0*/  PRMT R91, R34, 0x5410, R91 ;  /* 0x00005410225b7816 */ /* 0x000fe4000000005b */
[----:B-1----:R-:W-:Y:S02]  /*180c0*/  PRMT R11, R33, 0x5210, R170 ;  /* 0x00005210210b7816 */ /* 0x002fe400000000aa */
[----:B------:R-:W-:Y:S01]  /*180d0*/  LDS.128 R32, [R4] ;  /* 0x0000000004207984 */ /* 0x000fe20000000c00 */
[----:B------:R-:W-:-:S04]  /*180e0*/  F2FP.SATFINITE.E4M3.F32.PACK_AB_MERGE_C R168, R168, R169, RZ ;  /* 0x000000a9a8a8723e */ /* 0x000fc800048070ff */
[----:B------:R-:W-:Y:S02]  /*180f0*/  LOP3.LUT R168, R168, 0xffff, RZ, 0xc0, !PT ;  /* 0x0000ffffa8a87812 */ /* 0x000fe400078ec0ff */
[----:B------:R-:W-:Y:S02]  /*18100*/  PRMT R10, R29, 0x4210, R170 ;  /* 0x000042101d0a7816 */ /* 0x000fe400000000aa */
[--C-:B------:R-:W-:Y:S02]  /*18110*/  PRMT R8, R13, 0x4210, R168.reuse ;  /* 0x000042100d087816 */ /* 0x100fe400000000a8 */
[----:B------:R-:W-:Y:S01]  /*18120*/  PRMT R9, R31, 0x5210, R168 ;  /* 0x000052101f097816 */ /* 0x000fe200000000a8 */
[----:B------:R-:W-:Y:S01]  /*18130*/  BAR.SYNC.DEFER_BLOCKING 0x0 ;  /* 0x0000000000007b1d */ /* 0x000fe20000010000 */
[----:B------:R-:W-:Y:S02]  /*18140*/  SHF.R.U32.HI R30, RZ, 0x8, R30 ;  /* 0x00000008ff1e7819 */ /* 0x000fe4000001161e */
[----:B------:R-:W-:-:S02]  /*18150*/  SHF.R.U32.HI R56, RZ, 0x8, R56 ;  /* 0x00000008ff387819 */ /* 0x000fc40000011638 */
[----:B------:R-:W-:Y:S02]  /*18160*/  SHF.R.U32.HI R89, RZ, 0x8, R89 ;  /* 0x00000008ff597819 */ /* 0x000fe40000011659 */
[----:B------:R-:W-:Y:S02]  /*18170*/  SHF.R.U32.HI R148, RZ, 0x8, R148 ;  /* 0x00000008ff947819 */ /* 0x000fe40000011694 */
[----:B------:R-:W-:Y:S01]  /*18180*/  LOP3.LUT R30, R30, 0xffff, RZ, 0xc0, !PT ;  /* 0x0000ffff1e1e7812 */ /* 0x000fe200078ec0ff */
[----:B------:R1:W-:Y:S01]  /*18190*/  STSM.16.M88.4 [R5], R8 ;  /* 0x0000000805007844 */ /* 0x0003e20000000200 */
[----:B------:R-:W-:Y:S02]  /*181a0*/  LOP3.LUT R89, R89, 0xffff, RZ, 0xc0, !PT ;  /* 0x0000ffff59597812 */ /* 0x000fe400078ec0ff */
[----:B------:R-:W-:Y:S02]  /*181b0*/  LOP3.LUT R56, R56, 0xffff, RZ, 0xc0, !PT ;  /* 0x0000ffff38387812 */ /* 0x000fe400078ec0ff */
[----:B------:R-:W-:-:S02]  /*181c0*/  SHF.R.U32.HI R96, RZ, 0x8, R96 ;  /* 0x00000008ff607819 */ /* 0x000fc40000011660 */
[----:B------:R-:W-:Y:S02]  /*181d0*/  SHF.R.U32.HI R98, RZ, 0x8, R98 ;  /* 0x00000008ff627819 */ /* 0x000fe40000011662 */
[----:B------:R-:W-:Y:S02]  /*181e0*/  LOP3.LUT R148, R148, 0xffff, RZ, 0xc0, !PT ;  /* 0x0000ffff94947812 */ /* 0x000fe400078ec0ff */
[----:B------:R-:W-:Y:S02]  /*181f0*/  PRMT R83, R30, 0x3340, R1 ;  /* 0x000033401e537816 */ /* 0x000fe40000000001 */
[----:B------:R-:W-:Y:S02]  /*18200*/  PRMT R30, R56, 0x3340, R89 ;  /* 0x00003340381e7816 */ /* 0x000fe40000000059 */
[----:B------:R-:W-:Y:S02]  /*18210*/  LOP3.LUT R96, R96, 0xffff, RZ, 0xc0, !PT ;  /* 0x0000ffff60607812 */ /* 0x000fe400078ec0ff */
[----:B------:R-:W-:-:S02]  /*18220*/  LOP3.LUT R98, R98, 0xffff, RZ, 0xc0, !PT ;  /* 0x0000ffff62627812 */ /* 0x000fc400078ec0ff */
[--C-:B------:R-:W-:Y:S02]  /*18230*/  PRMT R89, R148, 0x3340, R1.reuse ;  /* 0x0000334094597816 */ /* 0x100fe40000000001 */
[----:B------:R-:W-:Y:S02]  /*18240*/  F2FP.SATFINITE.E4M3.F32.PACK_AB_MERGE_C R116, R117, R116, RZ ;  /* 0x000000747574723e */ /* 0x000fe400048070ff */
[----:B------:R-:W-:Y:S02]  /*18250*/  F2FP.SATFINITE.E4M3.F32.PACK_AB_MERGE_C R118, R119, R118, RZ ;  /* 0x000000767776723e */ /* 0x000fe400048070ff */
[--C-:B------:R-:W-:Y:S02]  /*18260*/  PRMT R117, R96, 0x3340, R1.reuse ;  /* 0x0000334060757816 */ /* 0x100fe40000000001 */
[----:B------:R-:W-:Y:S02]  /*18270*/  PRMT R119, R98, 0x3340, R1 ;  /* 0x0000334062777816 */ /* 0x000fe40000000001 */
[----:B------:R-:W-:-:S02]  /*18280*/  PRMT R96, R28, 0x5410, R83 ;  /* 0x000054101c607816 */ /* 0x000fc40000000053 */
[----:B------:R-:W-:Y:S01]  /*18290*/  PRMT R98, R30, 0x5410, R89 ;  /* 0x000054101e627816 */ /* 0x000fe20000000059 */
[----:B------:R-:W-:Y:S01]  /*182a0*/  BAR.SYNC.DEFER_BLOCKING 0x0 ;  /* 0x0000000000007b1d */ /* 0x000fe20000010000 */
[----:B------:R-:W-:Y:S02]  /*182b0*/  F2FP.SATFINITE.E4M3.F32.PACK_AB_MERGE_C R184, R184, R185, RZ ;  /* 0x000000b9b8b8723e */ /* 0x000fe400048070ff */
[----:B------:R-:W-:Y:S02]  /*182c0*/  F2FP.SATFINITE.E4M3.F32.PACK_AB_MERGE_C R186, R186, R187, RZ ;  /* 0x000000bbbaba723e */ /* 0x000fe400048070ff */
[----:B------:R-:W-:Y:S02]  /*182d0*/  LOP3.LUT R184, R184, 0xffff, RZ, 0xc0, !PT ;  /* 0x0000ffffb8b87812 */ /* 0x000fe400078ec0ff */
[----:B------:R-:W-:Y:S01]  /*182e0*/  LOP3.LUT R13, R186, 0xffff, RZ, 0xc0, !PT ;  /* 0x0000ffffba0d7812 */ /* 0x000fe200078ec0ff */
[----:B------:R-:W-:Y:S01]  /*182f0*/  LDS.128 R28, [R4] ;  /* 0x00000000041c7984 */ /* 0x000fe20000000c00 */
[----:B------:R-:W-:-:S02]  /*18300*/  PRMT R16, R19, 0x4210, R184 ;  /* 0x0000421013107816 */ /* 0x000fc400000000b8 */
[----:B------:R-:W-:Y:S02]  /*18310*/  PRMT R17, R99, 0x5210, R184 ;  /* 0x0000521063117816 */ /* 0x000fe400000000b8 */
[--C-:B------:R-:W-:Y:S02]  /*18320*/  PRMT R18, R18, 0x4210, R13.reuse ;  /* 0x0000421012127816 */ /* 0x100fe4000000000d */
[----:B------:R-:W-:Y:S01]  /*18330*/  PRMT R19, R92, 0x5210, R13 ;  /* 0x000052105c137816 */ /* 0x000fe2000000000d */
[----:B------:R-:W-:Y:S01]  /*18340*/  BAR.SYNC.DEFER_BLOCKING 0x0 ;  /* 0x0000000000007b1d */ /* 0x000fe20000010000 */
[----:B------:R-:W-:Y:S02]  /*18350*/  SHF.R.U32.HI R204, RZ, 0x8, R204 ;  /* 0x00000008ffcc7819 */ /* 0x000fe400000116cc */
[----:B------:R-:W-:Y:S02]  /*18360*/  SHF.R.U32.HI R57, RZ, 0x8, R57 ;  /* 0x00000008ff397819 */ /* 0x000fe40000011639 */
[----:B------:R-:W-:-:S02]  /*18370*/  SHF.R.U32.HI R206, RZ, 0x8, R206 ;  /* 0x00000008ffce7819 */ /* 0x000fc400000116ce */
[----:B------:R-:W-:Y:S02]  /*18380*/  SHF.R.U32.HI R59, RZ, 0x8, R59 ;  /* 0x00000008ff3b7819 */ /* 0x000fe4000001163b */
[----:B------:R-:W-:Y:S02]  /*18390*/  SHF.R.U32.HI R222, RZ, 0x8, R222 ;  /* 0x00000008ffde7819 */ /* 0x000fe400000116de */
[----:B------:R-:W-:Y:S02]  /*183a0*/  SHF.R.U32.HI R69, RZ, 0x8, R69 ;  /* 0x00000008ff457819 */ /* 0x000fe40000011645 */
[----:B------:R-:W-:Y:S01]  /*183b0*/  SHF.R.U32.HI R230, RZ, 0x8, R230 ;  /* 0x00000008ffe67819 */ /* 0x000fe200000116e6 */
[----:B------:R-:W-:Y:S01]  /*183c0*/  STSM.16.M88.4 [R5], R16 ;  /* 0x0000001005007844 */ /* 0x000fe20000000200 */
[----:B------:R-:W-:Y:S01]  /*183d0*/  BAR.SYNC.DEFER_BLOCKING 0x0 ;  /* 0x0000000000007b1d */ /* 0x000fe20000010000 */
[----:B------:R-:W-:Y:S02]  /*183e0*/  SHF.R.U32.HI R104, RZ, 0x8, R104 ;  /* 0x00000008ff687819 */ /* 0x000fe40000011668 */
[----:B------:R-:W-:-:S02]  /*183f0*/  SHF.R.U32.HI R101, RZ, 0x8, R101 ;  /* 0x00000008ff657819 */ /* 0x000fc40000011665 */
[----:B------:R-:W-:Y:S02]  /*18400*/  SHF.R.U32.HI R106, RZ, 0x8, R106 ;  /* 0x00000008ff6a7819 */ /* 0x000fe4000001166a */
[----:B------:R-:W-:Y:S02]  /*18410*/  SHF.R.U32.HI R103, RZ, 0x8, R103 ;  /* 0x00000008ff677819 */ /* 0x000fe40000011667 */
[----:B------:R-:W-:Y:S02]  /*18420*/  SHF.R.U32.HI R212, RZ, 0x8, R212 ;  /* 0x00000008ffd47819 */ /* 0x000fe400000116d4 */
[----:B------:R-:W-:Y:S02]  /*18430*/  SHF.R.U32.HI R214, RZ, 0x8, R214 ;  /* 0x00000008ffd67819 */ /* 0x000fe400000116d6 */
[----:B------:R-:W-:Y:S02]  /*18440*/  SHF.R.U32.HI R114, RZ, 0x8, R114 ;  /* 0x00000008ff727819 */ /* 0x000fe40000011672 */
[----:B------:R-:W-:-:S02]  /*18450*/  SHF.R.U32.HI R122, RZ, 0x8, R122 ;  /* 0x00000008ff7a7819 */ /* 0x000fc4000001167a */
[----:B------:R-:W-:Y:S02]  /*18460*/  SHF.R.U32.HI R107, RZ, 0x8, R107 ;  /* 0x00000008ff6b7819 */ /* 0x000fe4000001166b */
[----:B------:R-:W-:Y:S02]  /*18470*/  LOP3.LUT R57, R57, 0xffff, RZ, 0xc0, !PT ;  /* 0x0000ffff39397812 */ /* 0x000fe400078ec0ff */
        /* <DEDUP_REMOVED lines=15> */
[----:B------:R-:W-:-:S02]  /*18570*/  PRMT R57, R204, 0x3340, R57 ;  /* 0x00003340cc397816 */ /* 0x000fc40000000039 */
        /* <DEDUP_REMOVED lines=8> */
[----:B------:R-:W-:Y:S02]  /*18600*/  F2FP.SATFINITE.E4M3.F32.PACK_AB_MERGE_C R228, R228, R229, RZ ;  /* 0x000000e5e4e4723e */ /* 0x000fe400048070ff */
[----:B------:R-:W-:Y:S02]  /*18610*/  F2FP.SATFINITE.E4M3.F32.PACK_AB_MERGE_C R232, R232, R233, RZ ;  /* 0x000000e9e8e8723e */ /* 0x000fe400048070ff */
[----:B------:R-:W-:Y:S02]  /*18620*/  F2FP.SATFINITE.E4M3.F32.PACK_AB_MERGE_C R234, R234, R235, RZ ;  /* 0x000000ebeaea723e */ /* 0x000fe400048070ff */
[----:B------:R-:W-:-:S02]  /*18630*/  F2FP.SATFINITE.E4M3.F32.PACK_AB_MERGE_C R248, R248, R249, RZ ;  /* 0x000000f9f8f8723e */ /* 0x000fc400048070ff */
[----:B------:R-:W-:Y:S02]  /*18640*/  F2FP.SATFINITE.E4M3.F32.PACK_AB_MERGE_C R250, R250, R251, RZ ;  /* 0x000000fbfafa723e */ /* 0x000fe400048070ff */
[----:B------:R-:W-:Y:S02]  /*18650*/  LOP3.LUT R36, R36, 0xffff, RZ, 0xc0, !PT ;  /* 0x0000ffff24247812 */ /* 0x000fe400078ec0ff */
[----:B------:R-:W-:Y:S02]  /*18660*/  F2FP.SATFINITE.E4M3.F32.PACK_AB_MERGE_C R132, R133, R132, RZ ;  /* 0x000000848584723e */ /* 0x000fe400048070ff */
[----:B------:R-:W-:Y:S01]  /*18670*/  F2FP.SATFINITE.E4M3.F32.PACK_AB_MERGE_C R134, R135, R134, RZ ;  /* 0x000000868786723e */ /* 0x000fe200048070ff */
[----:B------:R-:W2:Y:S01]  /*18680*/  S2R R241, SR_CTAID.X ;  /* 0x0000000000f17919 */ /* 0x000ea20000002500 */
[----:B------:R-:W-:Y:S01]  /*18690*/  PRMT R126, R126, 0x3340, R1 ;  /* 0x000033407e7e7816 */ /* 0x000fe20000000001 */
[----:B------:R-:W3:Y:S01]  /*186a0*/  S2UR UR8, SR_CTAID.Y ;  /* 0x00000000000879c3 */ /* 0x000ee20000002600 */
[----:B------:R-:W-:-:S02]  /*186b0*/  PRMT R56, R104, 0x3340, R101 ;  /* 0x0000334068387816 */ /* 0x000fc40000000065 */
[----:B------:R-:W-:Y:S02]  /*186c0*/  PRMT R58, R106, 0x3340, R103 ;  /* 0x000033406a3a7816 */ /* 0x000fe40000000067 */
[--C-:B------:R-:W-:Y:S02]  /*186d0*/  PRMT R110, R110, 0x3340, R1.reuse ;  /* 0x000033406e6e7816 */ /* 0x100fe40000000001 */
[--C-:B------:R-:W-:Y:S01]  /*186e0*/  PRMT R124, R124, 0x3340, R1.reuse ;  /* 0x000033407c7c7816 */ /* 0x100fe20000000001 */
[----:B------:R-:W4:Y:S01]  /*186f0*/  LDC R206, c[0x0][0x278] ;  /* 0x00009e00ffce7b82 */ /* 0x000f220000000800 */
[----:B------:R-:W-:Y:S02]  /*18700*/  PRMT R123, R114, 0x3340, R1 ;  /* 0x00003340727b7816 */ /* 0x000fe40000000001 */
[----:B------:R-:W-:Y:S02]  /*18710*/  PRMT R122, R122, 0x3340, R107 ;  /* 0x000033407a7a7816 */ /* 0x000fe4000000006b */
[----:B------:R-:W-:-:S02]  /*18720*/  PRMT R107, R69, 0x5410, R126 ;  /* 0x00005410456b7816 */ /* 0x000fc4000000007e */
[----:B------:R-:W-:Y:S02]  /*18730*/  PRMT R119, R90, 0x5410, R119 ;  /* 0x000054105a777816 */ /* 0x000fe40000000077 */
[----:B------:R-:W-:Y:S02]  /*18740*/  PRMT R101, R57, 0x5410, R110 ;  /* 0x0000541039657816 */ /* 0x000fe4000000006e */
[----:B------:R-:W-:Y:S02]  /*18750*/  PRMT R103, R59, 0x5410, R124 ;  /* 0x000054103b677816 */ /* 0x000fe4000000007c */
[----:B------:R-:W-:Y:S02]  /*18760*/  PRMT R90, R56, 0x5410, R121 ;  /* 0x00005410385a7816 */ /* 0x000fe40000000079 */
[----:B------:R-:W-:Y:S02]  /*18770*/  PRMT R69, R58, 0x5410, R123 ;  /* 0x000054103a457816 */ /* 0x000fe4000000007b */
[----:B------:R-:W-:Y:S01]  /*18780*/  LDS.128 R56, [R4] ;  /* 0x0000000004387984 */ /* 0x000fe20000000c00 */
[----:B------:R-:W-:-:S02]  /*18790*/  SHF.R.U32.HI R190, RZ, 0x8, R190 ;  /* 0x00000008ffbe7819 */ /* 0x000fc400000116be */
[----:B------:R-:W-:Y:S02]  /*187a0*/  SHF.R.U32.HI R198, RZ, 0x8, R198 ;  /* 0x00000008ffc67819 */ /* 0x000fe400000116c6 */
[----:B------:R-:W-:Y:S02]  /*187b0*/  LOP3.LUT R113, R190, 0xffff, RZ, 0xc0, !PT ;  /* 0x0000ffffbe717812 */ /* 0x000fe400078ec0ff */
[----:B------:R-:W-:Y:S02]  /*187c0*/  LOP3.LUT R198, R198, 0xffff, RZ, 0xc0, !PT ;  /* 0x0000ffffc6c67812 */ /* 0x000fe400078ec0ff */
[----:B------:R-:W-:Y:S02]  /*187d0*/  PRMT R108, R113, 0x3340, R108 ;  /* 0x00003340716c7816 */ /* 0x000fe4000000006c */
[----:B------:R-:W-:Y:S02]  /*187e0*/  PRMT R113, R198, 0x3340, R1 ;  /* 0x00003340c6717816 */ /* 0x000fe40000000001 */
[----:B------:R-:W-:-:S02]  /*187f0*/  LOP3.LUT R13, R200, 0xffff, RZ, 0xc0, !PT ;  /* 0x0000ffffc80d7812 */ /* 0x000fc400078ec0ff */
[----:B------:R-:W-:Y:S02]  /*18800*/  PRMT R113, R108, 0x5410, R113 ;  /* 0x000054106c717816 */ /* 0x000fe40000000071 */
[----:B------:R-:W-:Y:S02]  /*18810*/  LOP3.LUT R202, R202, 0xffff, RZ, 0xc0, !PT ;  /* 0x0000ffffcaca7812 */ /* 0x000fe400078ec0ff */
[--C-:B-1----:R-:W-:Y:S02]  /*18820*/  PRMT R8, R14, 0x4210, R13.reuse ;  /* 0x000042100e087816 */ /* 0x102fe4000000000d */
[----:B------:R-:W-:Y:S02]  /*18830*/  PRMT R9, R94, 0x5210, R13 ;  /* 0x000052105e097816 */ /* 0x000fe4000000000d */
[--C-:B------:R-:W-:Y:S02]  /*18840*/  PRMT R10, R49, 0x4210, R202.reuse ;  /* 0x00004210310a7816 */ /* 0x100fe400000000ca */
[----:B------:R-:W-:Y:S01]  /*18850*/  PRMT R11, R113, 0x5210, R202 ;  /* 0x00005210710b7816 */ /* 0x000fe200000000ca */
[----:B------:R-:W-:Y:S06]  /*18860*/  BAR.SYNC.DEFER_BLOCKING 0x0 ;  /* 0x0000000000007b1d */ /* 0x000fec0000010000 */
[----:B------:R1:W-:Y:S02]  /*18870*/  STSM.16.M88.4 [R5], R8 ;  /* 0x0000000805007844 */ /* 0x0003e40000000200 */
[----:B------:R-:W-:Y:S01]  /*18880*/  BAR.SYNC.DEFER_BLOCKING 0x0 ;  /* 0x0000000000007b1d */ /* 0x000fe20000010000 */
[----:B------:R-:W-:-:S02]  /*18890*/  LOP3.LUT R216, R216, 0xffff, RZ, 0xc0, !PT ;  /* 0x0000ffffd8d87812 */ /* 0x000fc400078ec0ff */
[----:B------:R-:W-:-:S03]  /*188a0*/  LOP3.LUT R218, R218, 0xffff, RZ, 0xc0, !PT ;  /* 0x0000ffffdada7812 */ /* 0x000fc600078ec0ff */
[----:B------:R-:W-:Y:S01]  /*188b0*/  LDS.128 R16, [R4] ;  /* 0x0000000004107984 */ /* 0x000fe20000000c00 */
[--C-:B------:R-:W-:Y:S02]  /*188c0*/  PRMT R12, R45, 0x4210, R216.reuse ;  /* 0x000042102d0c7816 */ /* 0x100fe400000000d8 */
[----:B------:R-:W-:Y:S02]  /*188d0*/  PRMT R13, R101, 0x5210, R216 ;  /* 0x00005210650d7816 */ /* 0x000fe400000000d8 */
[--C-:B------:R-:W-:Y:S02]  /*188e0*/  PRMT R14, R39, 0x4210, R218.reuse ;  /* 0x00004210270e7816 */ /* 0x100fe400000000da */
[----:B------:R-:W-:Y:S01]  /*188f0*/  PRMT R15, R103, 0x5210, R218 ;  /* 0x00005210670f7816 */ /* 0x000fe200000000da */
[----:B------:R-:W-:Y:S01]  /*18900*/  BAR.SYNC.DEFER_BLOCKING 0x0 ;  /* 0x0000000000007b1d */ /* 0x000fe20000010000 */
[----:B------:R-:W-:Y:S02]  /*18910*/  LOP3.LUT R220, R220, 0xffff, RZ, 0xc0, !PT ;  /* 0x0000ffffdcdc7812 */ /* 0x000fe400078ec0ff */
[----:B------:R-:W-:-:S02]  /*18920*/  LOP3.LUT R65, R224, 0xffff, RZ, 0xc0, !PT ;  /* 0x0000ffffe0417812 */ /* 0x000fc400078ec0ff */
[----:B------:R-:W-:Y:S02]  /*18930*/  LOP3.LUT R228, R228, 0xffff, RZ, 0xc0, !PT ;  /* 0x0000ffffe4e47812 */ /* 0x000fe400078ec0ff */
[----:B------:R-:W-:Y:S02]  /*18940*/  PRMT R21, R220, 0x3340, R65 ;  /* 0x00003340dc157816 */ /* 0x000fe40000000041 */
[----:B------:R-:W-:Y:S01]  /*18950*/  PRMT R176, R228, 0x3340, R1 ;  /* 0x00003340e4b07816 */ /* 0x000fe20000000001 */
[----:B------:R-:W-:Y:S01]  /*18960*/  STSM.16.M88.4 [R5], R12 ;  /* 0x0000000c05007844 */ /* 0x000fe20000000200 */
[----:B------:R-:W-:Y:S02]  /*18970*/  BAR.SYNC.DEFER_BLOCKING 0x0 ;  /* 0x0000000000007b1d */ /* 0x000fe40000010000 */
[----:B------:R-:W-:Y:S02]  /*18980*/  PRMT R21, R21, 0x5410, R176 ;  /* 0x0000541015157816 */ /* 0x000fe400000000b0 */
[----:B------:R-:W-:-:S04]  /*18990*/  LOP3.LUT R232, R232, 0xffff, RZ, 0xc0, !PT ;  /* 0x0000ffffe8e87812 */ /* 0x000fc800078ec0ff */
[----:B-1----:R-:W-:Y:S02]  /*189a0*/  PRMT R8, R21, 0x4210, R232 ;  /* 0x0000421015087816 */ /* 0x002fe400000000e8 */
[----:B------:R-:W-:Y:S02]  /*189b0*/  SHF.R.U32.HI R220, RZ, 0x8, R220 ;  /* 0x00000008ffdc7819 */ /* 0x000fe400000116dc */
[----:B------:R-:W-:Y:S02]  /*189c0*/  SHF.R.U32.HI R65, RZ, 0x8, R65 ;  /* 0x00000008ff417819 */ /* 0x000fe40000011641 */
[----:B------:R-:W-:Y:S02]  /*189d0*/  SHF.R.U32.HI R228, RZ, 0x8, R228 ;  /* 0x00000008ffe47819 */ /* 0x000fe400000116e4 */
[----:B------:R-:W-:Y:S02]  /*189e0*/  SHF.R.U32.HI R120, RZ, 0x8, R120 ;  /* 0x00000008ff787819 */ /* 0x000fe40000011678 */
[----:B------:R-:W-:Y:S01]  /*189f0*/  SHF.R.U32.HI R105, RZ, 0x8, R105 ;  /* 0x00000008ff697819 */ /* 0x000fe20000011669 */
[----:B------:R-:W-:Y:S01]  /*18a00*/  LDS.128 R20, [R4] ;  /* 0x0000000004147984 */ /* 0x000fe20000000c00 */
[----:B------:R-:W-:-:S02]  /*18a10*/  LOP3.LUT R65, R65, 0xffff, RZ, 0xc0, !PT ;  /* 0x0000ffff41417812 */ /* 0x000fc400078ec0ff */
[----:B------:R-:W-:Y:S02]  /*18a20*/  LOP3.LUT R220, R220, 0xffff, RZ, 0xc0, !PT ;  /* 0x0000ffffdcdc7812 */ /* 0x000fe400078ec0ff */
[----:B------:R-:W-:Y:S02]  /*18a30*/  LOP3.LUT R140, R228, 0xffff, RZ, 0xc0, !PT ;  /* 0x0000ffffe48c7812 */ /* 0x000fe400078ec0ff */
[----:B------:R-:W-:Y:S02]  /*18a40*/  LOP3.LUT R105, R105, 0xffff, RZ, 0xc0, !PT ;  /* 0x0000ffff69697812 */ /* 0x000fe400078ec0ff */
[----:B------:R-:W-:Y:S02]  /*18a50*/  LOP3.LUT R120, R120, 0xffff, RZ, 0xc0, !PT ;  /* 0x0000ffff78787812 */ /* 0x000fe400078ec0ff */
[----:B------:R-:W-:Y:S02]  /*18a60*/  PRMT R65, R220, 0x3340, R65 ;  /* 0x00003340dc417816 */ /* 0x000fe40000000041 */
[----:B------:R-:W-:-:S02]  /*18a70*/  PRMT R140, R140, 0x3340, R1 ;  /* 0x000033408c8c7816 */ /* 0x000fc40000000001 */
[----:B------:R-:W-:Y:S02]  /*18a80*/  PRMT R120, R120, 0x3340, R105 ;  /* 0x0000334078787816 */ /* 0x000fe40000000069 */
[----:B------:R-:W-:Y:S02]  /*18a90*/  PRMT R105, R65, 0x5410, R140 ;  /* 0x0000541041697816 */ /* 0x000fe4000000008c */
[----:B------:R-:W-:Y:S02]  /*18aa0*/  LOP3.LUT R234, R234, 0xffff, RZ, 0xc0, !PT ;  /* 0x0000ffffeaea7812 */ /* 0x000fe400078ec0ff */
[----:B------:R-:W-:Y:S02]  /*18ab0*/  PRMT R9, R105, 0x5210, R232 ;  /* 0x0000521069097816 */ /* 0x000fe400000000e8 */
[--C-:B------:R-:W-:Y:S02]  /*18ac0*/  PRMT R10, R55, 0x4210, R234.reuse ;  /* 0x00004210370a7816 */ /* 0x100fe400000000ea */
[----:B------:R-:W-:Y:S01]  /*18ad0*/  PRMT R11, R107, 0x5210, R234 ;  /* 0x000052106b0b7816 */ /* 0x000fe200000000ea */
[----:B------:R-:W-:Y:S06]  /*18ae0*/  BAR.SYNC.DEFER_BLOCKING 0x0 ;  /* 0x0000000000007b1d */ /* 0x000fec0000010000 */
[----:B------:R-:W-:Y:S02]  /*18af0*/  STSM.16.M88.4 [R5], R8 ;  /* 0x0000000805007844 */ /* 0x000fe40000000200 */
[----:B------:R-:W-:Y:S01]  /*18b00*/  BAR.SYNC.DEFER_BLOCKING 0x0 ;  /* 0x0000000000007b1d */ /* 0x000fe20000010000 */
[----:B------:R-:W-:-:S02]  /*18b10*/  SHF.R.U32.HI R236, RZ, 0x8, R236 ;  /* 0x00000008ffec7819 */ /* 0x000fc400000116ec */
[----:B------:R-:W-:Y:S02]  /*18b20*/  SHF.R.U32.HI R73, RZ, 0x8, R73 ;  /* 0x00000008ff497819 */ /* 0x000fe40000011649 */
[----:B------:R-:W-:Y:S02]  /*18b30*/  SHF.R.U32.HI R244, RZ, 0x8, R244 ;  /* 0x00000008fff47819 */ /* 0x000fe400000116f4 */
[----:B------:R-:W-:Y:S02]  /*18b40*/  SHF.R.U32.HI R238, RZ, 0x8, R238 ;  /* 0x00000008ffee7819 */ /* 0x000fe400000116ee */
[----:B------:R-:W-:Y:S02]  /*18b50*/  SHF.R.U32.HI R75, RZ, 0x8, R75 ;  /* 0x00000008ff4b7819 */ /* 0x000fe4000001164b */
[----:B------:R-:W-:Y:S02]  /*18b60*/  SHF.R.U32.HI R246, RZ, 0x8, R246 ;  /* 0x00000008fff67819 */ /* 0x000fe400000116f6 */
[----:B------:R-:W-:-:S02]  /*18b70*/  SHF.R.U32.HI R144, RZ, 0x8, R144 ;  /* 0x00000008ff907819 */ /* 0x000fc40000011690 */
[----:B------:R-:W-:Y:S01]  /*18b80*/  LOP3.LUT R73, R73, 0xffff, RZ, 0xc0, !PT ;  /* 0x0000ffff49497812 */ /* 0x000fe200078ec0ff */
[----:B------:R-:W-:Y:S01]  /*18b90*/  LDS.128 R24, [R4] ;  /* 0x0000000004187984 */ /* 0x000fe20000000c00 */
[----:B------:R-:W-:Y:S02]  /*18ba0*/  LOP3.LUT R236, R236, 0xffff, RZ, 0xc0, !PT ;  /* 0x0000ffffecec7812 */ /* 0x000fe400078ec0ff */
[----:B------:R-:W-:Y:S02]  /*18bb0*/  LOP3.LUT R142, R244, 0xffff, RZ, 0xc0, !PT ;  /* 0x0000fffff48e7812 */ /* 0x000fe400078ec0ff */
[----:B------:R-:W-:Y:S02]  /*18bc0*/  LOP3.LUT R75, R75, 0xffff, RZ, 0xc0, !PT ;  /* 0x0000ffff4b4b7812 */ /* 0x000fe400078ec0ff */
[----:B------:R-:W-:Y:S02]  /*18bd0*/  LOP3.LUT R238, R238, 0xffff, RZ, 0xc0, !PT ;  /* 0x0000ffffeeee7812 */ /* 0x000fe400078ec0ff */
[----:B------:R-:W-:-:S02]  /*18be0*/  LOP3.LUT R150, R246, 0xffff, RZ, 0xc0, !PT ;  /* 0x0000fffff6967812 */ /* 0x000fc400078ec0ff */
[----:B------:R-:W-:Y:S02]  /*18bf0*/  LOP3.LUT R144, R144, 0xffff, RZ, 0xc0, !PT ;  /* 0x0000ffff90907812 */ /* 0x000fe400078ec0ff */
[----:B------:R-:W-:Y:S02]  /*18c00*/  PRMT R73, R236, 0x3340, R73 ;  /* 0x00003340ec497816 */ /* 0x000fe40000000049 */
[----:B------:R-:W-:Y:S02]  /*18c10*/  PRMT R142, R142, 0x3340, R1 ;  /* 0x000033408e8e7816 */ /* 0x000fe40000000001 */
[----:B------:R-:W-:Y:S02]  /*18c20*/  PRMT R75, R238, 0x3340, R75 ;  /* 0x00003340ee4b7816 */ /* 0x000fe4000000004b */
[--C-:B------:R-:W-:Y:S02]  /*18c30*/  PRMT R150, R150, 0x3340, R1.reuse ;  /* 0x0000334096967816 */ /* 0x100fe40000000001 */
[----:B------:R-:W-:-:S02]  /*18c40*/  PRMT R111, R144, 0x3340, R1 ;  /* 0x00003340906f7816 */ /* 0x000fc40000000001 */
[----:B------:R-:W-:Y:S02]  /*18c50*/  PRMT R73, R73, 0x5410, R142 ;  /* 0x0000541049497816 */ /* 0x000fe4000000008e */
[----:B------:R-:W-:Y:S02]  /*18c60*/  PRMT R75, R75, 0x5410, R150 ;  /* 0x000054104b4b7816 */ /* 0x000fe40000000096 */
[----:B------:R-:W-:Y:S02]  /*18c70*/  LOP3.LUT R248, R248, 0xffff, RZ, 0xc0, !PT ;  /* 0x0000fffff8f87812 */ /* 0x000fe400078ec0ff */
[----:B------:R-:W-:Y:S02]  /*18c80*/  LOP3.LUT R250, R250, 0xffff, RZ, 0xc0, !PT ;  /* 0x0000fffffafa7812 */ /* 0x000fe400078ec0ff */
[----:B------:R-:W-:Y:S02]  /*18c90*/  PRMT R104, R74, 0x5410, R115 ;  /* 0x000054104a687816 */ /* 0x000fe40000000073 */
[----:B------:R-:W-:-:S02]  /*18ca0*/  PRMT R7, R72, 0x5410, R111 ;  /* 0x0000541048077816 */ /* 0x000fc4000000006f */
[--C-:B------:R-:W-:Y:S02]  /*18cb0*/  PRMT R72, R51, 0x4210, R248.reuse ;  /* 0x0000421033487816 */ /* 0x100fe400000000f8 */
[----:B------:R-:W-:Y:S02]  /*18cc0*/  PRMT R73, R73, 0x5210, R248 ;  /* 0x0000521049497816 */ /* 0x000fe400000000f8 */
[--C-:B------:R-:W-:Y:S02]  /*18cd0*/  PRMT R74, R53, 0x4210, R250.reuse ;  /* 0x00004210354a7816 */ /* 0x100fe400000000fa */
[----:B------:R-:W-:Y:S01]  /*18ce0*/  PRMT R75, R75, 0x5210, R250 ;  /* 0x000052104b4b7816 */ /* 0x000fe200000000fa */
[----:B------:R-:W-:Y:S06]  /*18cf0*/  BAR.SYNC.DEFER_BLOCKING 0x0 ;  /* 0x0000000000007b1d */ /* 0x000fec0000010000 */
[----:B------:R-:W-:Y:S02]  /*18d00*/  STSM.16.M88.4 [R5], R72 ;  /* 0x0000004805007844 */ /* 0x000fe40000000200 */
[----:B------:R-:W-:Y:S01]  /*18d10*/  BAR.SYNC.DEFER_BLOCKING 0x0 ;  /* 0x0000000000007b1d */ /* 0x000fe20000010000 */
[----:B------:R-:W-:-:S02]  /*18d20*/  LOP3.LUT R79, R38, 0xffff, RZ, 0xc0, !PT ;  /* 0x0000ffff264f7812 */ /* 0x000fc400078ec0ff */
[----:B------:R-:W-:Y:S02]  /*18d30*/  PRMT R47, R47, 0x5410, R162 ;  /* 0x000054102f2f7816 */ /* 0x000fe400000000a2 */
[----:B------:R-:W-:Y:S01]  /*18d40*/  PRMT R106, R76, 0x5410, R117 ;  /* 0x000054104c6a7816 */ /* 0x000fe20000000075 */
[----:B------:R-:W1:Y:S01]  /*18d50*/  LDS.128 R12, [R4] ;  /* 0x00000000040c7984 */ /* 0x000e620000000c00 */
[--C-:B------:R-:W-:Y:S02]  /*18d60*/  PRMT R78, R50, 0x4210, R79.reuse ;  /* 0x00004210324e7816 */ /* 0x100fe4000000004f */
[--C-:B------:R-:W-:Y:S02]  /*18d70*/  PRMT R76, R47, 0x4210, R36.reuse ;  /* 0x000042102f4c7816 */ /* 0x100fe40000000024 */
[----:B------:R-:W-:Y:S02]  /*18d80*/  PRMT R77, R77, 0x5210, R36 ;  /* 0x000052104d4d7816 */ /* 0x000fe40000000024 */
[----:B------:R-:W-:Y:S01]  /*18d90*/  PRMT R79, R80, 0x5210, R79 ;  /* 0x00005210504f7816 */ /* 0x000fe2000000004f */
[----:B------:R-:W-:Y:S06]  /*18da0*/  BAR.SYNC.DEFER_BLOCKING 0x0 ;  /* 0x0000000000007b1d */ /* 0x000fec0000010000 */
[----:B------:R-:W-:Y:S02]  /*18db0*/  STSM.16.M88.4 [R5], R76 ;  /* 0x0000004c05007844 */ /* 0x000fe40000000200 */
[----:B------:R-:W-:Y:S01]  /*18dc0*/  BAR.SYNC.DEFER_BLOCKING 0x0 ;  /* 0x0000000000007b1d */ /* 0x000fe20000010000 */
[----:B------:R-:W-:-:S02]  /*18dd0*/  LOP3.LUT R53, R52, 0xffff, RZ, 0xc0, !PT ;  /* 0x0000ffff34357812 */ /* 0x000fc400078ec0ff */
[----:B------:R-:W-:Y:S02]  /*18de0*/  LOP3.LUT R55, R54, 0xffff, RZ, 0xc0, !PT ;  /* 0x0000ffff36377812 */ /* 0x000fe400078ec0ff */
[----:B------:R-:W-:Y:S01]  /*18df0*/  PRMT R52, R46, 0x4210, R53 ;  /* 0x000042102e347816 */ /* 0x000fe20000000035 */
[----:B------:R-:W3:Y:S01]  /*18e00*/  LDS.128 R8, [R4] ;  /* 0x0000000004087984 */ /* 0x000ee20000000c00 */
[----:B------:R-:W-:Y:S02]  /*18e10*/  PRMT R54, R48, 0x4210, R55 ;  /* 0x0000421030367816 */ /* 0x000fe40000000037 */
[----:B------:R-:W-:Y:S01]  /*18e20*/  PRMT R53, R82, 0x5210, R53 ;  /* 0x0000521052357816 */ /* 0x000fe20000000035 */
[----:B------:R-:W-:Y:S01]  /*18e30*/  BAR.SYNC.DEFER_BLOCKING 0x0 ;  /* 0x0000000000007b1d */ /* 0x000fe20000010000 */
[----:B------:R-:W-:-:S05]  /*18e40*/  PRMT R55, R96, 0x5210, R55 ;  /* 0x0000521060377816 */ /* 0x000fca0000000037 */
[----:B------:R-:W-:Y:S02]  /*18e50*/  STSM.16.M88.4 [R5], R52 ;  /* 0x0000003405007844 */ /* 0x000fe40000000200 */
[----:B------:R-:W-:Y:S01]  /*18e60*/  BAR.SYNC.DEFER_BLOCKING 0x0 ;  /* 0x0000000000007b1d */ /* 0x000fe20000010000 */
[----:B------:R-:W-:Y:S02]  /*18e70*/  LOP3.LUT R39, R68, 0xffff, RZ, 0xc0, !PT ;  /* 0x0000ffff44277812 */ /* 0x000fe400078ec0ff */
[----:B------:R-:W-:-:S03]  /*18e80*/  LOP3.LUT R70, R70, 0xffff, RZ, 0xc0, !PT ;  /* 0x0000ffff46467812 */ /* 0x000fc600078ec0ff */
[----:B------:R-:W4:Y:S01]  /*18e90*/  LDS.128 R80, [R4] ;  /* 0x0000000004507984 */ /* 0x000f220000000c00 */
[--C-:B------:R-:W-:Y:S02]  /*18ea0*/  PRMT R44, R44, 0x4210, R39.reuse ;  /* 0x000042102c2c7816 */ /* 0x100fe40000000027 */
        /* <DEDUP_REMOVED lines=21> */
[--C-:B------:R-:W-:Y:S01]  /*19000*/  PRMT R62, R71, 0x4210, R102.reuse ;  /* 0x00004210473e7816 */ /* 0x100fe20000000066 */
[----:B------:R-:W4:Y:S01]  /*19010*/  LDC.64 R106, c[0x0][0x228] ;  /* 0x00008a00ff6a7b82 */ /* 0x000f220000000a00 */
[----:B------:R-:W-:-:S07]  /*19020*/  PRMT R63, R119, 0x5210, R102 ;  /* 0x00005210773f7816 */ /* 0x000fce0000000066 */
[----:B------:R-:W-:Y:S01]  /*19030*/  BAR.SYNC.DEFER_BLOCKING 0x0 ;  /* 0x0000000000007b1d */ /* 0x000fe20000010000 */
[----:B------:R-:W-:-:S05]  /*19040*/  LOP3.LUT R118, R118, 0xffff, RZ, 0xc0, !PT ;  /* 0x0000ffff76767812 */ /* 0x000fca00078ec0ff */
[----:B------:R-:W-:Y:S02]  /*19050*/  STSM.16.M88.4 [R5], R60 ;  /* 0x0000003c05007844 */ /* 0x000fe40000000200 */
[----:B------:R-:W-:Y:S01]  /*19060*/  BAR.SYNC.DEFER_BLOCKING 0x0 ;  /* 0x0000000000007b1d */ /* 0x000fe20000010000 */
[----:B0-----:R-:W-:Y:S02]  /*19070*/  PRMT R47, R69, 0x5210, R118 ;  /* 0x00005210452f7816 */ /* 0x001fe40000000076 */
[----:B------:R-:W-:-:S03]  /*19080*/  LOP3.LUT R39, R116, 0xffff, RZ, 0xc0, !PT ;  /* 0x0000ffff74277812 */ /* 0x000fc600078ec0ff */
[----:B------:R-:W0:Y:S01]  /*19090*/  LDS.128 R68, [R4] ;  /* 0x0000000004447984 */ /* 0x000e220000000c00 */
[--C-:B------:R-:W-:Y:S02]  /*190a0*/  PRMT R44, R66, 0x4210, R39.reuse ;  /* 0x00004210422c7816 */ /* 0x100fe40000000027 */
[----:B------:R-:W-:Y:S02]  /*190b0*/  PRMT R45, R90, 0x5210, R39 ;  /* 0x000052105a2d7816 */ /* 0x000fe40000000027 */
[----:B------:R-:W-:Y:S01]  /*190c0*/  PRMT R46, R67, 0x4210, R118 ;  /* 0x00004210432e7816 */ /* 0x000fe20000000076 */
[----:B------:R-:W-:Y:S01]  /*190d0*/  BAR.SYNC.DEFER_BLOCKING 0x0 ;  /* 0x0000000000007b1d */ /* 0x000fe20000010000 */
[----:B------:R-:W-:-:S04]  /*190e0*/  SHF.R.U32.HI R130, RZ, 0x8, R130 ;  /* 0x00000008ff827819 */ /* 0x000fc80000011682 */
[----:B------:R-:W-:-:S04]  /*190f0*/  LOP3.LUT R130, R130, 0xffff, RZ, 0xc0, !PT ;  /* 0x0000ffff82827812 */ /* 0x000fc800078ec0ff */
[----:B------:R-:W-:Y:S01]  /*19100*/  PRMT R125, R130, 0x3340, R1 ;  /* 0x00003340827d7816 */ /* 0x000fe20000000001 */
[----:B------:R-:W-:Y:S03]  /*19110*/  STSM.16.M88.4 [R5], R44 ;  /* 0x0000002c05007844 */ /* 0x000fe60000000200 */
[----:B------:R-:W-:Y:S02]  /*19120*/  PRMT R65, R122, 0x5410, R125 ;  /* 0x000054107a417816 */ /* 0x000fe4000000007d */
[----:B------:R-:W-:Y:S02]  /*19130*/  LOP3.LUT R132, R132, 0xffff, RZ, 0xc0, !PT ;  /* 0x0000ffff84847812 */ /* 0x000fe400078ec0ff */
[----:B------:R-:W-:Y:S02]  /*19140*/  LOP3.LUT R134, R134, 0xffff, RZ, 0xc0, !PT ;  /* 0x0000ffff86867812 */ /* 0x000fe400078ec0ff */
[----:B--2---:R-:W-:-:S02]  /*19150*/  PRMT R48, R64, 0x4210, R132 ;  /* 0x0000421040307816 */ /* 0x004fc40000000084 */
[----:B------:R-:W-:Y:S01]  /*19160*/  PRMT R51, R65, 0x5210, R134 ;  /* 0x0000521041337816 */ /* 0x000fe20000000086 */
[----:B------:R-:W-:Y:S01]  /*19170*/  BAR.SYNC.DEFER_BLOCKING 0x0 ;  /* 0x0000000000007b1d */ /* 0x000fe20000010000 */
[----:B------:R-:W-:-:S04]  /*19180*/  SHF.R.U32.HI R128, RZ, 0x8, R128 ;  /* 0x00000008ff807819 */ /* 0x000fc80000011680 */
[----:B------:R-:W-:-:S04]  /*19190*/  LOP3.LUT R128, R128, 0xffff, RZ, 0xc0, !PT ;  /* 0x0000ffff80807812 */ /* 0x000fc800078ec0ff */
[----:B------:R-:W-:Y:S01]  /*191a0*/  PRMT R109, R128, 0x3340, R1 ;  /* 0x00003340806d7816 */ /* 0x000fe20000000001 */
[----:B------:R-:W2:Y:S03]  /*191b0*/  LDS.128 R64, [R4] ;  /* 0x0000000004407984 */ /* 0x000ea60000000c00 */
[----:B------:R-:W-:Y:S02]  /*191c0*/  PRMT R89, R120, 0x5410, R109 ;  /* 0x0000541078597816 */ /* 0x000fe4000000006d */
[----:B------:R-:W-:Y:S02]  /*191d0*/  PRMT R50, R85, 0x4210, R134 ;  /* 0x0000421055327816 */ /* 0x000fe40000000086 */
[----:B------:R-:W-:Y:S01]  /*191e0*/  PRMT R49, R89, 0x5210, R132 ;  /* 0x0000521059317816 */ /* 0x000fe20000000084 */
[----:B------:R-:W-:Y:S06]  /*191f0*/  BAR.SYNC.DEFER_BLOCKING 0x0 ;  /* 0x0000000000007b1d */ /* 0x000fec0000010000 */
[----:B------:R-:W-:Y:S02]  /*19200*/  STSM.16.M88.4 [R5], R48 ;  /* 0x0000003005007844 */ /* 0x000fe40000000200 */
[----:B------:R-:W-:Y:S01]  /*19210*/  BAR.SYNC.DEFER_BLOCKING 0x0 ;  /* 0x0000000000007b1d */ /* 0x000fe20000010000 */
[----:B------:R-:W-:-:S04]  /*19220*/  SHF.R.U32.HI R146, RZ, 0x8, R146 ;  /* 0x00000008ff927819 */ /* 0x000fc80000011692 */
[----:B------:R-:W-:-:S04]  /*19230*/  LOP3.LUT R146, R146, 0xffff, RZ, 0xc0, !PT ;  /* 0x0000ffff92927812 */ /* 0x000fc800078ec0ff */
[----:B------:R-:W-:Y:S01]  /*19240*/  PRMT R127, R146, 0x3340, R1 ;  /* 0x00003340927f7816 */ /* 0x000fe20000000001 */
[----:B------:R-:W2:Y:S01]  /*19250*/  LDS.128 R60, [R4] ;  /* 0x00000000043c7984 */ /* 0x000ea20000000c00 */
[----:B------:R-:W-:Y:S02]  /*19260*/  FSETP.NEU.AND P0, PT, R6, RZ, PT ;  /* 0x000000ff0600720b */ /* 0x000fe40003f0d000 */
[----:B------:R-:W-:Y:S02]  /*19270*/  PRMT R112, R112, 0x5410, R127 ;  /* 0x0000541070707816 */ /* 0x000fe4000000007f */
[----:B------:R-:W-:Y:S02]  /*19280*/  LOP3.LUT R6, R149, 0xffff, RZ, 0xc0, !PT ;  /* 0x0000ffff95067812 */ /* 0x000fe400078ec0ff */
[----:B------:R-:W-:Y:S01]  /*19290*/  LOP3.LUT R37, R37, 0xffff, RZ, 0xc0, !PT ;  /* 0x0000ffff25257812 */ /* 0x000fe200078ec0ff */
[----:B------:R-:W-:Y:S01]  /*192a0*/  IMAD.SHL.U32 R241, R241, 0x80, RZ ;  /* 0x00000080f1f17824 */ /* 0x000fe200078e00ff */
[----:B------:R-:W-:-:S02]  /*192b0*/  PRMT R52, R87, 0x4210, R6 ;  /* 0x0000421057347816 */ /* 0x000fc40000000006 */
[----:B------:R-:W-:Y:S02]  /*192c0*/  PRMT R53, R7, 0x5210, R6 ;  /* 0x0000521007357816 */ /* 0x000fe40000000006 */
[--C-:B------:R-:W-:Y:S02]  /*192d0*/  PRMT R54, R88, 0x4210, R37.reuse ;  /* 0x0000421058367816 */ /* 0x100fe40000000025 */
[----:B------:R-:W-:Y:S01]  /*192e0*/  PRMT R55, R112, 0x5210, R37 ;  /* 0x0000521070377816 */ /* 0x000fe20000000025 */
[----:B------:R-:W-:Y:S01]  /*192f0*/  BAR.SYNC.DEFER_BLOCKING 0x0 ;  /* 0x0000000000007b1d */ /* 0x000fe20000010000 */
[--C-:B------:R-:W-:Y:S02]  /*19300*/  SHF.R.U32.HI R85, RZ, 0x7, R243.reuse ;  /* 0x00000007ff557819 */ /* 0x100fe400000116f3 */
[----:B------:R-:W-:-:S03]  /*19310*/  LOP3.LUT R86, R241, 0x7f, R243, 0xf8, !PT ;  /* 0x0000007ff1567812 */ /* 0x000fc600078ef8f3 */
[----:B------:R1:W-:Y:S01]  /*19320*/  STL [R1+0x638], R0 ;  /* 0x0006380001007387 */ /* 0x0003e20000100800 */
[C---:B------:R-:W-:Y:S02]  /*19330*/  PRMT R178, R41.reuse, 0x7773, RZ ;  /* 0x0000777329b27816 */ /* 0x040fe400000000ff */
[C---:B------:R-:W-:Y:S02]  /*19340*/  PRMT R186, R41.reuse, 0x7772, RZ ;  /* 0x0000777229ba7816 */ /* 0x040fe400000000ff */
[C---:B------:R-:W-:Y:S02]  /*19350*/  PRMT R131, R41.reuse, 0x7771, RZ ;  /* 0x0000777129837816 */ /* 0x040fe400000000ff */
[----:B------:R-:W-:Y:S02]  /*19360*/  PRMT R196, R41, 0x7770, RZ ;  /* 0x0000777029c47816 */ /* 0x000fe400000000ff */
[----:B-1----:R-:W-:Y:S02]  /*19370*/  PRMT R0, R12, 0x7772, RZ ;  /* 0x000077720c007816 */ /* 0x002fe400000000ff */
[----:B------:R-:W-:-:S02]  /*19380*/  PRMT R162, R33, 0x7773, RZ ;  /* 0x0000777321a27816 */ /* 0x000fc400000000ff */
[C---:B------:R-:W-:Y:S01]  /*19390*/  PRMT R166, R33.reuse, 0x7772, RZ ;  /* 0x0000777221a67816 */ /* 0x040fe200000000ff */
[----:B------:R1:W-:Y:S01]  /*193a0*/  STSM.16.M88.4 [R5], R52 ;  /* 0x0000003405007844 */ /* 0x0003e20000000200 */
[C---:B------:R-:W-:Y:S02]  /*193b0*/  PRMT R170, R33.reuse, 0x7771, RZ ;  /* 0x0000777121aa7816 */ /* 0x040fe400000000ff */
[----:B------:R-:W-:Y:S02]  /*193c0*/  PRMT R174, R33, 0x7770, RZ ;  /* 0x0000777021ae7816 */ /* 0x000fe400000000ff */
[C---:B------:R-:W-:Y:S02]  /*193d0*/  PRMT R144, R29.reuse, 0x7773, RZ ;  /* 0x000077731d907816 */ /* 0x040fe400000000ff */
[C---:B------:R-:W-:Y:S02]  /*193e0*/  PRMT R148, R29.reuse, 0x7772, RZ ;  /* 0x000077721d947816 */ /* 0x040fe400000000ff */
[----:B------:R-:W-:-:S02]  /*193f0*/  PRMT R154, R29, 0x7771, RZ ;  /* 0x000077711d9a7816 */ /* 0x000fc400000000ff */
[----:B------:R-:W-:Y:S02]  /*19400*/  PRMT R158, R29, 0x7770, RZ ;  /* 0x000077701d9e7816 */ /* 0x000fe400000000ff */
[----:B------:R-:W-:Y:S01]  /*19410*/  SGXT.U32 R85, R85, 0x1 ;  /* 0x000000015555781a */ /* 0x000fe20000000000 */
[----:B------:R0:W-:Y:S01]  /*19420*/  STL [R1], R0 ;  /* 0x0000000001007387 */ /* 0x0001e20000100800 */
[C---:B------:R-:W-:Y:S02]  /*19430*/  PRMT R175, R42.reuse, 0x7773, RZ ;  /* 0x000077732aaf7816 */ /* 0x040fe400000000ff */
[C---:B------:R-:W-:Y:S02]  /*19440*/  PRMT R182, R42.reuse, 0x7772, RZ ;  /* 0x000077722ab67816 */ /* 0x040fe400000000ff */
[C---:B------:R-:W-:Y:S02]  /*19450*/  PRMT R190, R42.reuse, 0x7771, RZ ;  /* 0x000077712abe7816 */ /* 0x040fe400000000ff */
[----:B------:R-:W-:-:S02]  /*19460*/  PRMT R195, R42, 0x7770, RZ ;  /* 0x000077702ac37816 */ /* 0x000fc400000000ff */
[C---:B------:R-:W-:Y:S02]  /*19470*/  PRMT R159, R34.reuse, 0x7773, RZ ;  /* 0x00007773229f7816 */ /* 0x040fe400000000ff */
[C---:B------:R-:W-:Y:S02]  /*19480*/  PRMT R164, R34.reuse, 0x7772, RZ ;  /* 0x0000777222a47816 */ /* 0x040fe400000000ff */
[C---:B------:R-:W-:Y:S02]  /*19490*/  PRMT R168, R34.reuse, 0x7771, RZ ;  /* 0x0000777122a87816 */ /* 0x040fe400000000ff */
[----:B------:R-:W-:Y:S02]  /*194a0*/  PRMT R172, R34, 0x7770, RZ ;  /* 0x0000777022ac7816 */ /* 0x000fe400000000ff */
[C---:B------:R-:W-:Y:S02]  /*194b0*/  PRMT R160, R35.reuse, 0x7773, RZ ;  /* 0x0000777323a07816 */ /* 0x040fe400000000ff */
[----:B------:R-:W-:-:S02]  /*194c0*/  PRMT R163, R35, 0x7772, RZ ;  /* 0x0000777223a37816 */ /* 0x000fc400000000ff */
[C---:B------:R-:W-:Y:S02]  /*194d0*/  PRMT R169, R35.reuse, 0x7771, RZ ;  /* 0x0000777123a97816 */ /* 0x040fe400000000ff */
[----:B------:R-:W-:Y:S02]  /*194e0*/  PRMT R173, R35, 0x7770, RZ ;  /* 0x0000777023ad7816 */ /* 0x000fe400000000ff */
        /* <DEDUP_REMOVED lines=10> */
[C---:B-1----:R-:W-:Y:S02]  /*19590*/  PRMT R54, R56.reuse, 0x7771, RZ ;  /* 0x0000777138367816 */ /* 0x042fe400000000ff */
        /* <DEDUP_REMOVED lines=17> */
[C---:B---3--:R-:W-:Y:S02]  /*196b0*/  PRMT R29, R11.reuse, 0x7773, RZ ;  /* 0x000077730b1d7816 */ /* 0x048fe400000000ff */
[C---:B------:R-:W-:Y:S02]  /*196c0*/  PRMT R33, R11.reuse, 0x7772, RZ ;  /* 0x000077720b217816 */ /* 0x040fe400000000ff */
[C---:B------:R-:W-:Y:S02]  /*196d0*/  PRMT R37, R11.reuse, 0x7771, RZ ;  /* 0x000077710b257816 */ /* 0x040fe400000000ff */
[----:B------:R-:W-:Y:S01]  /*196e0*/  PRMT R41, R11, 0x7770, RZ ;  /* 0x000077700b297816 */ /* 0x000fe200000000ff */
[----:B------:R-:W-:Y:S01]  /*196f0*/  UIMAD UR4, UR8, UR4, URZ ;  /* 0x00000004080472a4 */ /* 0x000fe2000f8e023f */
        /* <DEDUP_REMOVED lines=26> */
[----:B------:R-:W-:Y:S02]  /*198a0*/  PRMT R239, R12, 0x7770, RZ ;  /* 0x000077700cef7816 */ /* 0x000fe400000000ff */
[C---:B------:R-:W-:Y:S02]  /*198b0*/  PRMT R26, R9.reuse, 0x7773, RZ ;  /* 0x00007773091a7816 */ /* 0x040fe400000000ff */
[C---:B------:R-:W-:Y:S02]  /*198c0*/  PRMT R30, R9.reuse, 0x7772, RZ ;  /* 0x00007772091e7816 */ /* 0x040fe400000000ff */
[C---:B------:R-:W-:Y:S02]  /*198d0*/  PRMT R34, R9.reuse, 0x7771, RZ ;  /* 0x0000777109227816 */ /* 0x040fe400000000ff */
[----:B------:R-:W-:Y:S02]  /*198e0*/  PRMT R38, R9, 0x7770, RZ ;  /* 0x0000777009267816 */ /* 0x000fe400000000ff */
[----:B------:R-:W-:-:S02]  /*198f0*/  PRMT R31, R10, 0x7773, RZ ;  /* 0x000077730a1f7816 */ /* 0x000fc400000000ff */
[C---:B------:R-:W-:Y:S02]  /*19900*/  PRMT R35, R10.reuse, 0x7772, RZ ;  /* 0x000077720a237816 */ /* 0x040fe400000000ff */
[C---:B------:R-:W-:Y:S02]  /*19910*/  PRMT R39, R10.reuse, 0x7771, RZ ;  /* 0x000077710a277816 */ /* 0x040fe400000000ff */
[----:B------:R-:W-:Y:S02]  /*19920*/  PRMT R42, R10, 0x7770, RZ ;  /* 0x000077700a2a7816 */ /* 0x000fe400000000ff */
[C---:B----4-:R-:W-:Y:S02]  /*19930*/  PRMT R11, R81.reuse, 0x7773, RZ ;  /* 0x00007773510b7816 */ /* 0x050fe400000000ff */
[C---:B------:R-:W-:Y:S02]  /*19940*/  PRMT R14, R81.reuse, 0x7772, RZ ;  /* 0x00007772510e7816 */ /* 0x040fe400000000ff */
[----:B------:R-:W-:-:S02]  /*19950*/  PRMT R18, R81, 0x7771, RZ ;  /* 0x0000777151127816 */ /* 0x000fc400000000ff */
[----:B------:R-:W-:Y:S01]  /*19960*/  PRMT R22, R81, 0x7770, RZ ;  /* 0x0000777051167816 */ /* 0x000fe200000000ff */
[----:B------:R-:W-:Y:S01]  /*19970*/  IMAD R95, R86, UR5, RZ ;  /* 0x00000005565f7c24 */ /* 0x000fe2000f8e02ff */
        /* <DEDUP_REMOVED lines=8> */
[C---:B------:R-:W-:Y:S02]  /*19a00*/  PRMT R224, R21.reuse, 0x7773, RZ ;  /* 0x0000777315e07816 */ /* 0x040fe400000000ff */
        /* <DEDUP_REMOVED lines=16> */
[C---:B0-----:R-:W-:Y:S02]  /*19b10*/  PRMT R0, R13.reuse, 0x7772, RZ ;  /* 0x000077720d007816 */ /* 0x041fe400000000ff */
        /* <DEDUP_REMOVED lines=17> */
[----:B------:R-:W-:Y:S01]  /*19c30*/  PRMT R81, R78, 0x7770, RZ ;  /* 0x000077704e517816 */ /* 0x000fe200000000ff */
[----:B------:R-:W-:Y:S01]  /*19c40*/  IMAD R120, R85, R206, RZ ;  /* 0x000000ce55787224 */ /* 0x000fe200078e02ff */
        /* <DEDUP_REMOVED lines=19> */
[----:B------:R-:W-:Y:S01]  /*19d80*/  PRMT R89, R73, 0x7770, RZ ;  /* 0x0000777049597816 */ /* 0x000fe200000000ff */
[----:B------:R-:W-:Y:S01]  /*19d90*/  USHF.R.S32.HI UR5, URZ, 0x1f, UR4 ;  /* 0x0000001f3f057899 */ /* 0x000fe20008011404 */
[----:B------:R-:W-:-:S02]  /*19da0*/  PRMT R73, R74, 0x7773, RZ ;  /* 0x000077734a497816 */ /* 0x000fc400000000ff */
[C---:B------:R-:W-:Y:S02]  /*19db0*/  PRMT R88, R74.reuse, 0x7772, RZ ;  /* 0x000077724a587816 */ /* 0x040fe400000000ff */
[C---:B------:R-:W-:Y:S02]  /*19dc0*/  PRMT R90, R74.reuse, 0x7771, RZ ;  /* 0x000077714a5a7816 */ /* 0x040fe400000000ff */
[----:B------:R-:W-:Y:S01]  /*19dd0*/  PRMT R93, R74, 0x7770, RZ ;  /* 0x000077704a5d7816 */ /* 0x000fe200000000ff */
[----:B------:R-:W-:Y:S01]  /*19de0*/  IMAD R129, R206, 0x2, R120 ;  /* 0x00000002ce817824 */ /* 0x000fe200078e0278 */
[C---:B------:R-:W-:Y:S02]  /*19df0*/  PRMT R74, R75.reuse, 0x7773, RZ ;  /* 0x000077734b4a7816 */ /* 0x040fe400000000ff */
[C---:B------:R-:W-:Y:S02]  /*19e00*/  PRMT R91, R75.reuse, 0x7772, RZ ;  /* 0x000077724b5b7816 */ /* 0x040fe400000000ff */
[----:B------:R-:W-:-:S02]  /*19e10*/  PRMT R92, R75, 0x7771, RZ ;  /* 0x000077714b5c7816 */ /* 0x000fc400000000ff */
[----:B------:R-:W-:Y:S02]  /*19e20*/  PRMT R97, R75, 0x7770, RZ ;  /* 0x000077704b617816 */ /* 0x000fe400000000ff */
[----:B------:R-:W-:Y:S02]  /*19e30*/  IADD3 R75, P2, P3, R95, UR4, R106 ;  /* 0x000000045f4b7c10 */ /* 0x000fe4000fb5e06a */
[----:B------:R-:W-:Y:S02]  /*19e40*/  SHF.R.S32.HI R108, RZ, 0x1f, R95 ;  /* 0x0000001fff6c7819 */ /* 0x000fe4000001145f */
[C---:B------:R-:W-:Y:S02]  /*19e50*/  PRMT R94, R68.reuse, 0x7773, RZ ;  /* 0x00007773445e7816 */ /* 0x040fe400000000ff */
[C---:B------:R-:W-:Y:S02]  /*19e60*/  PRMT R96, R68.reuse, 0x7771, RZ ;  /* 0x0000777144607816 */ /* 0x040fe400000000ff */
[----:B------:R-:W-:-:S02]  /*19e70*/  PRMT R100, R68, 0x7770, RZ ;  /* 0x0000777044647816 */ /* 0x000fc400000000ff */
[C---:B------:R-:W-:Y:S02]  /*19e80*/  PRMT R98, R69.reuse, 0x7772, RZ ;  /* 0x0000777245627816 */ /* 0x040fe400000000ff */
[C---:B------:R-:W-:Y:S02]  /*19e90*/  PRMT R99, R69.reuse, 0x7771, RZ ;  /* 0x0000777145637816 */ /* 0x040fe400000000ff */
[C---:B------:R-:W-:Y:S01]  /*19ea0*/  PRMT R102, R69.reuse, 0x7770, RZ ;  /* 0x0000777045667816 */ /* 0x040fe200000000ff */
[----:B------:R-:W-:Y:S01]  /*19eb0*/  IMAD R241, R206, 0x2, R129 ;  /* 0x00000002cef17824 */ /* 0x000fe200078e0281 */
[----:B------:R-:W-:Y:S01]  /*19ec0*/  PRMT R95, R68, 0x7772, RZ ;  /* 0x00007772445f7816 */ /* 0x000fe200000000ff */
[----:B------:R-:W-:Y:S01]  /*19ed0*/  ULDC UR4, c[0x0][0x27c] ;  /* 0x00009f0000047ab9 */ /* 0x000fe20000000800 */
        /* <DEDUP_REMOVED lines=9> */
[----:B------:R-:W-:Y:S02]  /*19f70*/  IADD3.X R71, R108, UR5, R107, P2, P3 ;  /* 0x000000056c477c10 */ /* 0x000fe400097e646b */
[----:B------:R-:W-:Y:S01]  /*19f80*/  IADD3 R124, P2, R120, R75, RZ ;  /* 0x0000004b787c7210 */ /* 0x000fe20007f5e0ff */
[----:B------:R-:W-:Y:S01]  /*19f90*/  IMAD R243, R206, 0x2, R241 ;  /* 0x00000002cef37824 */ /* 0x000fe200078e02f1 */
[C---:B--2---:R-:W-:Y:S02]  /*19fa0*/  PRMT R107, R64.reuse, 0x7773, RZ ;  /* 0x00007773406b7816 */ /* 0x044fe400000000ff */
        /* <DEDUP_REMOVED lines=11> */
[----:B------:R-:W-:Y:S02]  /*1a060*/  PRMT R198, R40, 0x7770, RZ ;  /* 0x0000777028c67816 */ /* 0x000fe400000000ff */
[C---:B------:R-:W-:Y:S02]  /*1a070*/  PRMT R66, R67.reuse, 0x7773, RZ ;  /* 0x0000777343427816 */ /* 0x040fe400000000ff */
[----:B------:R-:W-:-:S02]  /*1a080*/  PRMT R117, R67, 0x7772, RZ ;  /* 0x0000777243757816 */ /* 0x000fc400000000ff */
[C---:B------:R-:W-:Y:S02]  /*1a090*/  PRMT R118, R67.reuse, 0x7771, RZ ;  /* 0x0000777143767816 */ /* 0x040fe400000000ff */
[----:B------:R-:W-:Y:S02]  /*1a0a0*/  PRMT R122, R67, 0x7770, RZ ;  /* 0x00007770437a7816 */ /* 0x000fe400000000ff */
[----:B------:R-:W-:Y:S02]  /*1a0b0*/  IADD3 R128, P3, R129, R75, RZ ;  /* 0x0000004b81807210 */ /* 0x000fe40007f7e0ff */
[----:B------:R-:W-:Y:S01]  /*1a0c0*/  LEA.HI.X.SX32 R125, R120, R71, 0x1, P2 ;  /* 0x00000047787d7211 */ /* 0x000fe200010f0eff */
[----:B------:R-:W-:Y:S01]  /*1a0d0*/  BAR.SYNC.DEFER_BLOCKING 0x0 ;  /* 0x0000000000007b1d */ /* 0x000fe20000010000 */
[----:B------:R-:W-:Y:S01]  /*1a0e0*/  PRMT R120, R60, 0x7773, RZ ;  /* 0x000077733c787816 */ /* 0x000fe200000000ff */
[----:B------:R-:W-:Y:S01]  /*1a0f0*/  IMAD R245, R206, 0x2, R243 ;  /* 0x00000002cef57824 */ /* 0x000fe200078e02f3 */
        /* <DEDUP_REMOVED lines=10> */
[----:B------:R-:W-:Y:S01]  /*1a1a0*/  PRMT R135, R62, 0x7770, RZ ;  /* 0x000077703e877816 */ /* 0x000fe200000000ff */
[----:B------:R0:W-:Y:S01]  /*1a1b0*/  STG.E.U8 desc[UR6][R124.64], R198 ;  /* 0x000000c67c007986 */ /* 0x0001e2000c101106 */
[----:B------:R-:W-:Y:S02]  /*1a1c0*/  IADD3 R62, P2, R241, R75, RZ ;  /* 0x0000004bf13e7210 */ /* 0x000fe40007f5e0ff */
[----:B------:R-:W-:-:S02]  /*1a1d0*/  LEA.HI.X.SX32 R129, R129, R71, 0x1, P3 ;  /* 0x0000004781817211 */ /* 0x000fc400018f0eff */
[C---:B------:R-:W-:Y:S02]  /*1a1e0*/  PRMT R136, R63.reuse, 0x7773, RZ ;  /* 0x000077733f887816 */ /* 0x040fe400000000ff */
[C---:B------:R-:W-:Y:S02]  /*1a1f0*/  PRMT R137, R63.reuse, 0x7772, RZ ;  /* 0x000077723f897816 */ /* 0x040fe400000000ff */
[C---:B------:R-:W-:Y:S02]  /*1a200*/  PRMT R138, R63.reuse, 0x7771, RZ ;  /* 0x000077713f8a7816 */ /* 0x040fe400000000ff */
[----:B------:R-:W-:Y:S01]  /*1a210*/  PRMT R139, R63, 0x7770, RZ ;  /* 0x000077703f8b7816 */ /* 0x000fe200000000ff */
[----:B0-----:R-:W-:Y:S01]  /*1a220*/  IMAD R198, R206, 0x2, R245 ;  /* 0x00000002cec67824 */ /* 0x001fe200078e02f5 */
[----:B------:R-:W-:Y:S01]  /*1a230*/  IADD3 R124, P3, R243, R75, RZ ;  /* 0x0000004bf37c7210 */ /* 0x000fe20007f7e0ff */
[----:B------:R0:W-:Y:S01]  /*1a240*/  STG.E.U8 desc[UR6][R128.64], R196 ;  /* 0x000000c480007986 */ /* 0x0001e2000c101106 */
[----:B------:R-:W-:-:S02]  /*1a250*/  LEA.HI.X.SX32 R63, R241, R71, 0x1, P2 ;  /* 0x00000047f13f7211 */ /* 0x000fc400010f0eff */
[----:B------:R-:W-:Y:S01]  /*1a260*/  PRMT R194, R43, 0x7770, RZ ;  /* 0x000077702bc27816 */ /* 0x000fe200000000ff */
[----:B------:R-:W2:Y:S01]  /*1a270*/  LDL.LU R241, [R1] ;  /* 0x0000000001f17983 */ /* 0x000ea20000300800 */
[----:B------:R-:W-:-:S03]  /*1a280*/  LEA.HI.X.SX32 R125, R243, R71, 0x1, P3 ;  /* 0x00000047f37d7211 */ /* 0x000fc600018f0eff */
[----:B------:R1:W-:Y:S01]  /*1a290*/  STG.E.U8 desc[UR6][R62.64], R195 ;  /* 0x000000c33e007986 */ /* 0x0003e2000c101106 */
[----:B0-----:R-:W-:Y:S01]  /*1a2a0*/  IMAD R196, R206, 0x2, R198 ;  /* 0x00000002cec47824 */ /* 0x001fe200078e02c6 */
[C---:B------:R-:W-:Y:S02]  /*1a2b0*/  IADD3 R128, P2, R245.reuse, R75, RZ ;  /* 0x0000004bf5807210 */ /* 0x040fe40007f5e0ff */
[----:B------:R-:W-:Y:S02]  /*1a2c0*/  PRMT R130, R40, 0x7771, RZ ;  /* 0x0000777128827816 */ /* 0x000fe400000000ff */
[----:B------:R-:W-:Y:S01]  /*1a2d0*/  LEA.HI.X.SX32 R129, R245, R71, 0x1, P2 ;  /* 0x00000047f5817211 */ /* 0x000fe200010f0eff */
[----:B-1----:R-:W-:Y:S01]  /*1a2e0*/  IMAD R195, R206, 0x2, R196 ;  /* 0x00000002cec37824 */ /* 0x002fe200078e02c4 */
[C---:B------:R-:W-:Y:S01]  /*1a2f0*/  IADD3 R62, P3, R198.reuse, R75, RZ ;  /* 0x0000004bc63e7210 */ /* 0x040fe20007f7e0ff */
[----:B------:R0:W-:Y:S03]  /*1a300*/  STG.E.U8 desc[UR6][R124.64], R194 ;  /* 0x000000c27c007986 */ /* 0x0001e6000c101106 */
[----:B------:R-:W-:Y:S01]  /*1a310*/  LEA.HI.X.SX32 R63, R198, R71, 0x1, P3 ;  /* 0x00000047c63f7211 */ /* 0x000fe200018f0eff */
[----:B------:R1:W-:Y:S01]  /*1a320*/  STG.E.U8 desc[UR6][R128.64], R130 ;  /* 0x0000008280007986 */ /* 0x0003e2000c101106 */
[----:B------:R-:W-:Y:S01]  /*1a330*/  PRMT R189, R43, 0x7771, RZ ;  /* 0x000077712bbd7816 */ /* 0x000fe200000000ff */
[----:B0-----:R-:W-:Y:S01]  /*1a340*/  IMAD R194, R206, 0x2, R195 ;  /* 0x00000002cec27824 */ /* 0x001fe200078e02c3 */
[----:B------:R-:W-:-:S02]  /*1a350*/  IADD3 R124, P2, R196, R75, RZ ;  /* 0x0000004bc47c7210 */ /* 0x000fc40007f5e0ff */
[CC--:B-1----:R-:W-:Y:S01]  /*1a360*/  IADD3 R128, P3, R195.reuse, R75.reuse, RZ ;  /* 0x0000004bc3807210 */ /* 0x0c2fe20007f7e0ff */
[----:B------:R0:W-:Y:S01]  /*1a370*/  STG.E.U8 desc[UR6][R62.64], R131 ;  /* 0x000000833e007986 */ /* 0x0001e2000c101106 */
[----:B------:R-:W-:Y:S02]  /*1a380*/  IADD3 R130, P4, R194, R75, RZ ;  /* 0x0000004bc2827210 */ /* 0x000fe40007f9e0ff */
[-C--:B------:R-:W-:Y:S02]  /*1a390*/  LEA.HI.X.SX32 R125, R196, R71.reuse, 0x1, P2 ;  /* 0x00000047c47d7211 */ /* 0x080fe400010f0eff */
[-C--:B------:R-:W-:Y:S02]  /*1a3a0*/  LEA.HI.X.SX32 R129, R195, R71.reuse, 0x1, P3 ;  /* 0x00000047c3817211 */ /* 0x080fe400018f0eff */
[----:B------:R-:W-:Y:S01]  /*1a3b0*/  PRMT R191, R40, 0x7772, RZ ;  /* 0x0000777228bf7816 */ /* 0x000fe200000000ff */
[----:B------:R1:W-:Y:S01]  /*1a3c0*/  STG.E.U8 desc[UR6][R124.64], R190 ;  /* 0x000000be7c007986 */ /* 0x0003e2000c101106 */
[----:B0-----:R-:W-:Y:S01]  /*1a3d0*/  IMAD R62, R206, 0x2, R194 ;  /* 0x00000002ce3e7824 */ /* 0x001fe200078e02c2 */
[----:B------:R-:W-:-:S02]  /*1a3e0*/  LEA.HI.X.SX32 R131, R194, R71, 0x1, P4 ;  /* 0x00000047c2837211 */ /* 0x000fc400020f0eff */
[----:B------:R0:W-:Y:S01]  /*1a3f0*/  STG.E.U8 desc[UR6][R128.64], R189 ;  /* 0x000000bd80007986 */ /* 0x0001e2000c101106 */
[----:B------:R-:W-:-:S03]  /*1a400*/  IMAD R63, R206, 0x2, R62 ;  /* 0x00000002ce3f7824 */ /* 0x000fc600078e023e */
[----:B------:R3:W-:Y:S01]  /*1a410*/  STG.E.U8 desc[UR6][R130.64], R191 ;  /* 0x000000bf82007986 */ /* 0x0007e2000c101106 */
[----:B-1----:R-:W1:Y:S01]  /*1a420*/  LDC R190, c[0x0][0x278] ;  /* 0x00009e00ffbe7b82 */ /* 0x002e620000000800 */
[-C--:B------:R-:W-:Y:S02]  /*1a430*/  IADD3 R124, P3, R63, R75.reuse, RZ ;  /* 0x0000004b3f7c7210 */ /* 0x080fe40007f7e0ff */
[----:B0-----:R-:W-:-:S05]  /*1a440*/  IADD3 R128, P2, R62, R75, RZ ;  /* 0x0000004b3e807210 */ /* 0x001fca0007f5e0ff */
[----:B------:R-:W0:Y:S01]  /*1a450*/  LDC R189, c[0x0][0x278] ;  /* 0x00009e00ffbd7b82 */ /* 0x000e220000000800 */
[----:B---3--:R-:W-:Y:S01]  /*1a460*/  IMAD R130, R206, 0x2, R63 ;  /* 0x00000002ce827824 */ /* 0x008fe200078e023f */
[-C--:B------:R-:W-:Y:S02]  /*1a470*/  LEA.HI.X.SX32 R129, R62, R71.reuse, 0x1, P2 ;  /* 0x000000473e817211 */ /* 0x080fe400010f0eff */
[----:B------:R-:W-:Y:S01]  /*1a480*/  LEA.HI.X.SX32 R125, R63, R71, 0x1, P3 ;  /* 0x000000473f7d7211 */ /* 0x000fe200018f0eff */
[----:B------:R-:W-:Y:S01]  /*1a490*/  IMAD R131, R206, 0x2, R130 ;  /* 0x00000002ce837824 */ /* 0x000fe200078e0282 */
[C---:B------:R-:W-:Y:S01]  /*1a4a0*/  IADD3 R62, P2, R130.reuse, R75, RZ ;  /* 0x0000004b823e7210 */ /* 0x040fe20007f5e0ff */
[----:B------:R3:W-:Y:S01]  /*1a4b0*/  STG.E.U8 desc[UR6][R128.64], R186 ;  /* 0x000000ba80007986 */ /* 0x0007e2000c101106 */
[----:B------:R-:W-:Y:S02]  /*1a4c0*/  PRMT R183, R43, 0x7772, RZ ;  /* 0x000077722bb77816 */ /* 0x000fe400000000ff */
[----:B------:R-:W-:Y:S01]  /*1a4d0*/  LEA.HI.X.SX32 R63, R130, R71, 0x1, P2 ;  /* 0x00000047823f7211 */ /* 0x000fe200010f0eff */
[----:B------:R4:W-:Y:S01]  /*1a4e0*/  STG.E.U8 desc[UR6][R124.64], R182 ;  /* 0x000000b67c007986 */ /* 0x0009e2000c101106 */
[----:B------:R-:W-:Y:S01]  /*1a4f0*/  PRMT R184, R40, 0x7773, RZ ;  /* 0x0000777328b87816 */ /* 0x000fe200000000ff */
[----:B------:R-:W1:Y:S02]  /*1a500*/  LDC R130, c[0x0][0x278] ;  /* 0x00009e00ff827b82 */ /* 0x000e640000000800 */
[----:B------:R4:W-:Y:S01]  /*1a510*/  STG.E.U8 desc[UR6][R62.64], R183 ;  /* 0x000000b73e007986 */ /* 0x0009e2000c101106 */
[----:B---3--:R-:W-:-:S05]  /*1a520*/  IADD3 R128, P3, R131, R75, RZ ;  /* 0x0000004b83807210 */ /* 0x008fca0007f7e0ff */
[----:B------:R-:W3:Y:S01]  /*1a530*/  LDC R186, c[0x0][0x278] ;  /* 0x00009e00ffba7b82 */ /* 0x000ee20000000800 */
[----:B----4-:R-:W-:Y:S01]  /*1a540*/  IMAD R125, R206, 0x2, R131 ;  /* 0x00000002ce7d7824 */ /* 0x010fe200078e0283 */
[----:B------:R-:W-:-:S03]  /*1a550*/  LEA.HI.X.SX32 R129, R131, R71, 0x1, P3 ;  /* 0x0000004783817211 */ /* 0x000fc600018f0eff */
[----:B------:R-:W-:-:S03]  /*1a560*/  IMAD R206, R206, 0x2, R125 ;  /* 0x00000002cece7824 */ /* 0x000fc600078e027d */
[----:B------:R-:W4:Y:S01]  /*1a570*/  LDC R183, c[0x0][0x278] ;  /* 0x00009e00ffb77b82 */ /* 0x000f220000000800 */
[----:B------:R0:W-:Y:S02]  /*1a580*/  STG.E.U8 desc[UR6][R128.64], R184 ;  /* 0x000000b880007986 */ /* 0x0001e4000c101106 */
[----:B0-----:R-:W-:Y:S01]  /*1a590*/  IMAD R63, R189, 0x2, R206 ;  /* 0x00000002bd3f7824 */ /* 0x001fe200078e02ce */
[----:B------:R-:W-:-:S04]  /*1a5a0*/  IADD3 R124, P3, R206, R75, RZ ;  /* 0x0000004bce7c7210 */ /* 0x000fc80007f7e0ff */
[----:B------:R-:W0:Y:S01]  /*1a5b0*/  LDC R131, c[0x0][0x278] ;  /* 0x00009e00ff837b82 */ /* 0x000e220000000800 */
[----:B------:R-:W-:Y:S01]  /*1a5c0*/  IADD3 R128, P2, R125, R75, RZ ;  /* 0x0000004b7d807210 */ /* 0x000fe20007f5e0ff */
[----:B-1----:R-:W-:-:S03]  /*1a5d0*/  IMAD R182, R190, 0x2, R63 ;  /* 0x00000002beb67824 */ /* 0x002fc600078e023f */
[-C--:B------:R-:W-:Y:S02]  /*1a5e0*/  LEA.HI.X.SX32 R129, R125, R71.reuse, 0x1, P2 ;  /* 0x000000477d817211 */ /* 0x080fe400010f0eff */
[----:B------:R-:W-:-:S03]  /*1a5f0*/  LEA.HI.X.SX32 R125, R206, R71, 0x1, P3 ;  /* 0x00000047ce7d7211 */ /* 0x000fc600018f0eff */
[----:B------:R1:W-:Y:S01]  /*1a600*/  STG.E.U8 desc[UR6][R128.64], R178 ;  /* 0x000000b280007986 */ /* 0x0003e2000c101106 */
[----:B------:R-:W-:-:S03]  /*1a610*/  IADD3 R62, P2, R63, R75, RZ ;  /* 0x0000004b3f3e7210 */ /* 0x000fc60007f5e0ff */
[----:B------:R4:W-:Y:S01]  /*1a620*/  STG.E.U8 desc[UR6][R124.64], R175 ;  /* 0x000000af7c007986 */ /* 0x0009e2000c101106 */
[----:B---3--:R-:W-:Y:S01]  /*1a630*/  IMAD R186, R186, 0x2, R182 ;  /* 0x00000002baba7824 */ /* 0x008fe200078e02b6 */
[----:B------:R-:W-:Y:S02]  /*1a640*/  PRMT R176, R43, 0x7773, RZ ;  /* 0x000077732bb07816 */ /* 0x000fe400000000ff */
[C---:B-1----:R-:W-:Y:S01]  /*1a650*/  IADD3 R128, P3, R182.reuse, R75, RZ ;  /* 0x0000004bb6807210 */ /* 0x042fe20007f7e0ff */
[----:B------:R-:W1:Y:S01]  /*1a660*/  LDC R178, c[0x0][0x278] ;  /* 0x00009e00ffb27b82 */ /* 0x000e620000000800 */
[-C--:B------:R-:W-:Y:S02]  /*1a670*/  LEA.HI.X.SX32 R63, R63, R71.reuse, 0x1, P2 ;  /* 0x000000473f3f7211 */ /* 0x080fe400010f0eff */
[----:B------:R-:W-:-:S05]  /*1a680*/  LEA.HI.X.SX32 R129, R182, R71, 0x1, P3 ;  /* 0x00000047b6817211 */ /* 0x000fca00018f0eff */
[----:B----4-:R-:W3:Y:S01]  /*1a690*/  LDC R175, c[0x0][0x278] ;  /* 0x00009e00ffaf7b82 */ /* 0x010ee20000000800 */
[----:B------:R-:W-:Y:S01]  /*1a6a0*/  PRMT R177, R32, 0x7770, RZ ;  /* 0x0000777020b17816 */ /* 0x000fe200000000ff */
[----:B------:R-:W-:Y:S01]  /*1a6b0*/  IMAD R184, R183, 0x2, R186 ;  /* 0x00000002b7b87824 */ /* 0x000fe200078e02ba */
[----:B------:R-:W-:Y:S05]  /*1a6c0*/  STG.E.U8 desc[UR6][R62.64], R176 ;  /* 0x000000b03e007986 */ /* 0x000fea000c101106 */
[----:B------:R-:W4:Y:S01]  /*1a6d0*/  LDC R182, c[0x0][0x278] ;  /* 0x00009e00ffb67b82 */ /* 0x000f220000000800 */
[----:B------:R0:W-:Y:S02]  /*1a6e0*/  STG.E.U8 desc[UR6][R128.64], R177 ;  /* 0x000000b180007986 */ /* 0x0001e4000c101106 */
[----:B0-----:R-:W-:Y:S01]  /*1a6f0*/  IMAD R190, R131, 0x2, R184 ;  /* 0x0000000283be7824 */ /* 0x001fe200078e02b8 */
[----:B------:R-:W-:-:S04]  /*1a700*/  IADD3 R124, P3, R184, R75, RZ ;  /* 0x0000004bb87c7210 */ /* 0x000fc80007f7e0ff */
[----:B------:R-:W0:Y:S01]  /*1a710*/  LDC R131, c[0x0][0x278] ;  /* 0x00009e00ff837b82 */ /* 0x000e220000000800 */
[----:B------:R-:W-:-:S04]  /*1a720*/  IADD3 R128, P2, R186, R75, RZ ;  /* 0x0000004bba807210 */ /* 0x000fc80007f5e0ff */
[----:B------:R-:W-:Y:S01]  /*1a730*/  LEA.HI.X.SX32 R129, R186, R71, 0x1, P2 ;  /* 0x00000047ba817211 */ /* 0x000fe200010f0eff */
[----:B------:R-:W-:Y:S01]  /*1a740*/  IMAD R186, R130, 0x2, R190 ;  /* 0x0000000282ba7824 */ /* 0x000fe200078e02be */
[----:B------:R-:W-:Y:S01]  /*1a750*/  IADD3 R62, P2, R190, R75, RZ ;  /* 0x0000004bbe3e7210 */ /* 0x000fe20007f5e0ff */
[----:B------:R-:W0:Y:S01]  /*1a760*/  LDC R130, c[0x0][0x278] ;  /* 0x00009e00ff827b82 */ /* 0x000e220000000800 */
[-C--:B------:R-:W-:Y:S01]  /*1a770*/  LEA.HI.X.SX32 R125, R184, R71.reuse, 0x1, P3 ;  /* 0x00000047b87d7211 */ /* 0x080fe200018f0eff */
[----:B------:R1:W-:Y:S01]  /*1a780*/  STG.E.U8 desc[UR6][R128.64], R174 ;  /* 0x000000ae80007986 */ /* 0x0003e2000c101106 */
[----:B------:R-:W-:Y:S01]  /*1a790*/  LEA.HI.X.SX32 R63, R190, R71, 0x1, P2 ;  /* 0x00000047be3f7211 */ /* 0x000fe200010f0eff */
[----:B---3--:R-:W-:Y:S01]  /*1a7a0*/  IMAD R176, R175, 0x2, R186 ;  /* 0x00000002afb07824 */ /* 0x008fe200078e02ba */
[----:B------:R-:W-:Y:S01]  /*1a7b0*/  PRMT R171, R32, 0x7771, RZ ;  /* 0x0000777120ab7816 */ /* 0x000fe200000000ff */
[----:B------:R3:W-:Y:S02]  /*1a7c0*/  STG.E.U8 desc[UR6][R124.64], R172 ;  /* 0x000000ac7c007986 */ /* 0x0007e4000c101106 */
[----:B------:R-:W0:Y:S01]  /*1a7d0*/  LDC R175, c[0x0][0x278] ;  /* 0x00009e00ffaf7b82 */ /* 0x000e220000000800 */
[----:B-1----:R-:W-:Y:S01]  /*1a7e0*/  IADD3 R128, P3, R186, R75, RZ ;  /* 0x0000004bba807210 */ /* 0x002fe20007f7e0ff */
[----:B----4-:R-:W-:-:S06]  /*1a7f0*/  IMAD R182, R182, 0x2, R176 ;  /* 0x00000002b6b67824 */ /* 0x010fcc00078e02b0 */
[----:B------:R-:W1:Y:S01]  /*1a800*/  LDC R174, c[0x0][0x278] ;  /* 0x00009e00ffae7b82 */ /* 0x000e620000000800 */
[----:B------:R-:W-:Y:S01]  /*1a810*/  LEA.HI.X.SX32 R129, R186, R71, 0x1, P3 ;  /* 0x00000047ba817211 */ /* 0x000fe200018f0eff */
[----:B------:R4:W-:Y:S01]  /*1a820*/  STG.E.U8 desc[UR6][R62.64], R173 ;  /* 0x000000ad3e007986 */ /* 0x0009e2000c101106 */
[----:B------:R-:W-:-:S03]  /*1a830*/  IMAD R178, R178, 0x2, R182 ;  /* 0x00000002b2b27824 */ /* 0x000fc600078e02b6 */
[----:B------:R4:W-:Y:S01]  /*1a840*/  STG.E.U8 desc[UR6][R128.64], R171 ;  /* 0x000000ab80007986 */ /* 0x0009e2000c101106 */
[----:B---3--:R-:W-:Y:S01]  /*1a850*/  IADD3 R124, P3, R182, R75, RZ ;  /* 0x0000004bb67c7210 */ /* 0x008fe20007f7e0ff */
[----:B------:R-:W3:Y:S01]  /*1a860*/  LDC R172, c[0x0][0x278] ;  /* 0x00009e00ffac7b82 */ /* 0x000ee20000000800 */
[----:B------:R-:W-:-:S07]  /*1a870*/  PRMT R167, R32, 0x7772, RZ ;  /* 0x0000777220a77816 */ /* 0x000fce00000000ff */
[----:B----4-:R-:W4:Y:S01]  /*1a880*/  LDC R173, c[0x0][0x278] ;  /* 0x00009e00ffad7b82 */ /* 0x010f220000000800 */
[----:B------:R-:W-:-:S04]  /*1a890*/  IADD3 R128, P2, R176, R75, RZ ;  /* 0x0000004bb0807210 */ /* 0x000fc80007f5e0ff */
[----:B------:R-:W-:Y:S01]  /*1a8a0*/  LEA.HI.X.SX32 R129, R176, R71, 0x1, P2 ;  /* 0x00000047b0817211 */ /* 0x000fe200010f0eff */
[----:B0-----:R-:W-:Y:S01]  /*1a8b0*/  IMAD R176, R131, 0x2, R178 ;  /* 0x0000000283b07824 */ /* 0x001fe200078e02b2 */
[----:B------:R-:W-:Y:S01]  /*1a8c0*/  IADD3 R62, P2, R178, R75, RZ ;  /* 0x0000004bb23e7210 */ /* 0x000fe20007f5e0ff */
[----:B------:R-:W0:Y:S01]  /*1a8d0*/  LDC R131, c[0x0][0x278] ;  /* 0x00009e00ff837b82 */ /* 0x000e220000000800 */
[-C--:B------:R-:W-:Y:S01]  /*1a8e0*/  LEA.HI.X.SX32 R125, R182, R71.reuse, 0x1, P3 ;  /* 0x00000047b67d7211 */ /* 0x080fe200018f0eff */
[----:B------:R1:W-:Y:S01]  /*1a8f0*/  STG.E.U8 desc[UR6][R128.64], R170 ;  /* 0x000000aa80007986 */ /* 0x0003e2000c101106 */
[----:B------:R-:W-:Y:S01]  /*1a900*/  LEA.HI.X.SX32 R63, R178, R71, 0x1, P2 ;  /* 0x00000047b23f7211 */ /* 0x000fe200010f0eff */
[----:B------:R-:W-:Y:S02]  /*1a910*/  IMAD R130, R130, 0x2, R176 ;  /* 0x0000000282827824 */ /* 0x000fe400078e02b0 */
[----:B------:R1:W-:Y:S02]  /*1a920*/  STG.E.U8 desc[UR6][R124.64], R168 ;  /* 0x000000a87c007986 */ /* 0x0003e4000c101106 */
[----:B------:R-:W4:Y:S01]  /*1a930*/  LDC R171, c[0x0][0x278] ;  /* 0x00009e00ffab7b82 */ /* 0x000f220000000800 */
[----:B-1----:R-:W-:-:S04]  /*1a940*/  IADD3 R128, P3, R176, R75, RZ ;  /* 0x0000004bb0807210 */ /* 0x002fc80007f7e0ff */
[----:B------:R-:W-:Y:S01]  /*1a950*/  LEA.HI.X.SX32 R129, R176, R71, 0x1, P3 ;  /* 0x00000047b0817211 */ /* 0x000fe200018f0eff */
[----:B------:R1:W-:Y:S01]  /*1a960*/  STG.E.U8 desc[UR6][R62.64], R169 ;  /* 0x000000a93e007986 */ /* 0x0003e2000c101106 */
[----:B------:R-:W-:-:S03]  /*1a970*/  IMAD R176, R175, 0x2, R130 ;  /* 0x00000002afb07824 */ /* 0x000fc600078e0282 */
[----:B------:R3:W-:Y:S01]  /*1a980*/  STG.E.U8 desc[UR6][R128.64], R167 ;  /* 0x000000a780007986 */ /* 0x0007e2000c101106 */
[----:B------:R-:W-:Y:S01]  /*1a990*/  IMAD R174, R174, 0x2, R176 ;  /* 0x00000002aeae7824 */ /* 0x000fe200078e02b0 */
[-C--:B------:R-:W-:Y:S02]  /*1a9a0*/  IADD3 R124, P3, R176, R75.reuse, RZ ;  /* 0x0000004bb07c7210 */ /* 0x080fe40007f7e0ff */
[----:B------:R-:W-:Y:S01]  /*1a9b0*/  PRMT R165, R32, 0x7773, RZ ;  /* 0x0000777320a57816 */ /* 0x000fe200000000ff */
[----:B-1----:R-:W1:Y:S01]  /*1a9c0*/  LDC R169, c[0x0][0x278] ;  /* 0x00009e00ffa97b82 */ /* 0x002e620000000800 */
[----:B---3--:R-:W-:-:S04]  /*1a9d0*/  IADD3 R128, P2, R130, R75, RZ ;  /* 0x0000004b82807210 */ /* 0x008fc80007f5e0ff */
[----:B------:R-:W-:-:S03]  /*1a9e0*/  LEA.HI.X.SX32 R129, R130, R71, 0x1, P2 ;  /* 0x0000004782817211 */ /* 0x000fc600010f0eff */
[----:B------:R-:W3:Y:S01]  /*1a9f0*/  LDC R167, c[0x0][0x278] ;  /* 0x00009e00ffa77b82 */ /* 0x000ee20000000800 */
[----:B------:R-:W-:-:S07]  /*1aa00*/  IMAD R172, R172, 0x2, R174 ;  /* 0x00000002acac7824 */ /* 0x000fce00078e02ae */
[----:B------:R-:W2:Y:S01]  /*1aa10*/  LDC R130, c[0x0][0x278] ;  /* 0x00009e00ff827b82 */ /* 0x000ea20000000800 */
[----:B------:R-:W-:Y:S01]  /*1aa20*/  IADD3 R62, P2, R174, R75, RZ ;  /* 0x0000004bae3e7210 */ /* 0x000fe20007f5e0ff */
[----:B------:R4:W-:Y:S01]  /*1aa30*/  STG.E.U8 desc[UR6][R128.64], R166 ;  /* 0x000000a680007986 */ /* 0x0009e2000c101106 */
[-C--:B------:R-:W-:Y:S01]  /*1aa40*/  LEA.HI.X.SX32 R125, R176, R71.reuse, 0x1, P3 ;  /* 0x00000047b07d7211 */ /* 0x080fe200018f0eff */
[----:B0-----:R-:W-:Y:S01]  /*1aa50*/  IMAD R168, R131, 0x2, R172 ;  /* 0x0000000283a87824 */ /* 0x001fe200078e02ac */
[----:B------:R-:W-:-:S03]  /*1aa60*/  LEA.HI.X.SX32 R63, R174, R71, 0x1, P2 ;  /* 0x00000047ae3f7211 */ /* 0x000fc600010f0eff */
[----:B------:R-:W0:Y:S01]  /*1aa70*/  LDC R131, c[0x0][0x278] ;  /* 0x00009e00ff837b82 */ /* 0x000e220000000800 */
[C---:B----4-:R-:W-:Y:S01]  /*1aa80*/  IADD3 R128, P3, R172.reuse, R75, RZ ;  /* 0x0000004bac807210 */ /* 0x050fe20007f7e0ff */
[----:B------:R4:W-:Y:S03]  /*1aa90*/  STG.E.U8 desc[UR6][R124.64], R164 ;  /* 0x000000a47c007986 */ /* 0x0009e6000c101106 */
[----:B------:R-:W-:Y:S01]  /*1aaa0*/  LEA.HI.X.SX32 R129, R172, R71, 0x1, P3 ;  /* 0x00000047ac817211 */ /* 0x000fe200018f0eff */
[----:B------:R-:W-:Y:S01]  /*1aab0*/  IMAD R170, R171, 0x2, R168 ;  /* 0x00000002abaa7824 */ /* 0x000fe200078e02a8 */
[----:B------:R1:W-:Y:S01]  /*1aac0*/  STG.E.U8 desc[UR6][R62.64], R163 ;  /* 0x000000a33e007986 */ /* 0x0003e2000c101106 */
[----:B------:R-:W0:Y:S03]  /*1aad0*/  LDC R171, c[0x0][0x278] ;  /* 0x00009e00ffab7b82 */ /* 0x000e260000000800 */
[----:B------:R1:W-:Y:S01]  /*1aae0*/  STG.E.U8 desc[UR6][R128.64], R165 ;  /* 0x000000a580007986 */ /* 0x0003e2000c101106 */
[----:B------:R-:W-:Y:S01]  /*1aaf0*/  IMAD R166, R173, 0x2, R170 ;  /* 0x00000002ada67824 */ /* 0x000fe200078e02aa */
[----:B----4-:R-:W-:-:S03]  /*1ab00*/  IADD3 R124, P3, R170, R75, RZ ;  /* 0x0000004baa7c7210 */ /* 0x010fc60007f7e0ff */
[----:B--2---:R-:W-:Y:S01]  /*1ab10*/  IMAD R130, R130, 0x2, R166 ;  /* 0x0000000282827824 */ /* 0x004fe200078e02a6 */
[----:B-1----:R-:W1:Y:S01]  /*1ab20*/  LDC R163, c[0x0][0x278] ;  /* 0x00009e00ffa37b82 */ /* 0x002e620000000800 */
[----:B------:R-:W-:-:S04]  /*1ab30*/  IADD3 R128, P2, R168, R75, RZ ;  /* 0x0000004ba8807210 */ /* 0x000fc80007f5e0ff */
[----:B------:R-:W-:-:S03]  /*1ab40*/  LEA.HI.X.SX32 R129, R168, R71, 0x1, P2 ;  /* 0x00000047a8817211 */ /* 0x000fc600010f0eff */
[----:B------:R-:W2:Y:S01]  /*1ab50*/  LDC R165, c[0x0][0x278] ;  /* 0x00009e00ffa57b82 */ /* 0x000ea20000000800 */
[----:B------:R-:W-:Y:S01]  /*1ab60*/  LEA.HI.X.SX32 R125, R170, R71, 0x1, P3 ;  /* 0x00000047aa7d7211 */ /* 0x000fe200018f0eff */
[----:B---3--:R-:W-:Y:S01]  /*1ab70*/  IMAD R164, R167, 0x2, R130 ;  /* 0x00000002a7a47824 */ /* 0x008fe200078e0282 */
[C---:B------:R-:W-:Y:S01]  /*1ab80*/  IADD3 R62, P2, R166.reuse, R75, RZ ;  /* 0x0000004ba63e7210 */ /* 0x040fe20007f5e0ff */
[----:B------:R3:W-:Y:S03]  /*1ab90*/  STG.E.U8 desc[UR6][R128.64], R162 ;  /* 0x000000a280007986 */ /* 0x0007e6000c101106 */
[----:B------:R-:W-:Y:S01]  /*1aba0*/  LEA.HI.X.SX32 R63, R166, R71, 0x1, P2 ;  /* 0x00000047a63f7211 */ /* 0x000fe200010f0eff */
[----:B------:R4:W-:Y:S01]  /*1abb0*/  STG.E.U8 desc[UR6][R124.64], R159 ;  /* 0x0000009f7c007986 */ /* 0x0009e2000c101106 */
[----:B---3--:R-:W-:-:S04]  /*1abc0*/  IADD3 R128, P3, R130, R75, RZ ;  /* 0x0000004b82807210 */ /* 0x008fc80007f7e0ff */
[----:B------:R-:W-:Y:S01]  /*1abd0*/  LEA.HI.X.SX32 R129, R130, R71, 0x1, P3 ;  /* 0x0000004782817211 */ /* 0x000fe200018f0eff */
[----:B0-----:R-:W-:Y:S01]  /*1abe0*/  IMAD R130, R131, 0x2, R164 ;  /* 0x0000000283827824 */ /* 0x001fe200078e02a4 */
[----:B----4-:R-:W0:Y:S01]  /*1abf0*/  LDC R159, c[0x0][0x278] ;  /* 0x00009e00ff9f7b82 */ /* 0x010e220000000800 */
[----:B------:R-:W-:Y:S07]  /*1ac00*/  STG.E.U8 desc[UR6][R62.64], R160 ;  /* 0x000000a03e007986 */ /* 0x000fee000c101106 */
[----:B------:R-:W3:Y:S01]  /*1ac10*/  LDC R131, c[0x0][0x278] ;  /* 0x00009e00ff837b82 */ /* 0x000ee20000000800 */
[----:B------:R4:W-:Y:S01]  /*1ac20*/  STG.E.U8 desc[UR6][R128.64], R161 ;  /* 0x000000a180007986 */ /* 0x0009e2000c101106 */
[----:B------:R-:W-:Y:S01]  /*1ac30*/  IMAD R162, R169, 0x2, R130 ;  /* 0x00000002a9a27824 */ /* 0x000fe200078e0282 */
[----:B------:R-:W-:-:S02]  /*1ac40*/  IADD3 R124, P3, R130, R75, RZ ;  /* 0x0000004b827c7210 */ /* 0x000fc40007f7e0ff */
[----:B----4-:R-:W-:-:S03]  /*1ac50*/  IADD3 R128, P2, R164, R75, RZ ;  /* 0x0000004ba4807210 */ /* 0x010fc60007f5e0ff */
[----:B------:R-:W4:Y:S01]  /*1ac60*/  LDC R161, c[0x0][0x278] ;  /* 0x00009e00ffa17b82 */ /* 0x000f220000000800 */
[----:B------:R-:W-:Y:S01]  /*1ac70*/  LEA.HI.X.SX32 R129, R164, R71, 0x1, P2 ;  /* 0x00000047a4817211 */ /* 0x000fe200010f0eff */
[----:B------:R-:W-:Y:S01]  /*1ac80*/  IMAD R164, R171, 0x2, R162 ;  /* 0x00000002aba47824 */ /* 0x000fe200078e02a2 */
[----:B------:R-:W-:Y:S02]  /*1ac90*/  IADD3 R62, P2, R162, R75, RZ ;  /* 0x0000004ba23e7210 */ /* 0x000fe40007f5e0ff */
[-C--:B------:R-:W-:Y:S01]  /*1aca0*/  LEA.HI.X.SX32 R125, R130, R71.reuse, 0x1, P3 ;  /* 0x00000047827d7211 */ /* 0x080fe200018f0eff */
[----:B------:R0:W-:Y:S01]  /*1acb0*/  STG.E.U8 desc[UR6][R128.64], R158 ;  /* 0x0000009e80007986 */ /* 0x0001e2000c101106 */
[----:B-1----:R-:W-:Y:S01]  /*1acc0*/  IMAD R130, R163, 0x2, R164 ;  /* 0x00000002a3827824 */ /* 0x002fe200078e02a4 */
[----:B------:R-:W-:Y:S01]  /*1acd0*/  LEA.HI.X.SX32 R63, R162, R71, 0x1, P2 ;  /* 0x00000047a23f7211 */ /* 0x000fe200010f0eff */
[----:B------:R-:W1:Y:S02]  /*1ace0*/  LDC R163, c[0x0][0x278] ;  /* 0x00009e00ffa37b82 */ /* 0x000e640000000800 */
[----:B--2---:R-:W-:Y:S01]  /*1acf0*/  IMAD R160, R165, 0x2, R130 ;  /* 0x00000002a5a07824 */ /* 0x004fe200078e0282 */
[----:B0-----:R-:W-:-:S05]  /*1ad00*/  IADD3 R128, P3, R164, R75, RZ ;  /* 0x0000004ba4807210 */ /* 0x001fca0007f7e0ff */
[----:B------:R-:W0:Y:S01]  /*1ad10*/  LDC R165, c[0x0][0x278] ;  /* 0x00009e00ffa57b82 */ /* 0x000e220000000800 */
[----:B------:R-:W-:Y:S01]  /*1ad20*/  LEA.HI.X.SX32 R129, R164, R71, 0x1, P3 ;  /* 0x00000047a4817211 */ /* 0x000fe200018f0eff */
[----:B------:R2:W-:Y:S01]  /*1ad30*/  STG.E.U8 desc[UR6][R124.64], R156 ;  /* 0x0000009c7c007986 */ /* 0x0005e2000c101106 */
[----:B---3--:R-:W-:-:S03]  /*1ad40*/  IMAD R158, R131, 0x2, R160 ;  /* 0x00000002839e7824 */ /* 0x008fc600078e02a0 */
[----:B------:R3:W-:Y:S02]  /*1ad50*/  STG.E.U8 desc[UR6][R62.64], R157 ;  /* 0x0000009d3e007986 */ /* 0x0007e4000c101106 */
[----:B------:R-:W0:Y:S02]  /*1ad60*/  LDC R131, c[0x0][0x278] ;  /* 0x00009e00ff837b82 */ /* 0x000e240000000800 */
[----:B------:R4:W-:Y:S01]  /*1ad70*/  STG.E.U8 desc[UR6][R128.64], R155 ;  /* 0x0000009b80007986 */ /* 0x0009e2000c101106 */
[----:B--2---:R-:W-:-:S05]  /*1ad80*/  IADD3 R124, P3, R160, R75, RZ ;  /* 0x0000004ba07c7210 */ /* 0x004fca0007f7e0ff */
[----:B---3--:R-:W2:Y:S01]  /*1ad90*/  LDC R157, c[0x0][0x278] ;  /* 0x00009e00ff9d7b82 */ /* 0x008ea20000000800 */
[----:B----4-:R-:W-:-:S04]  /*1ada0*/  IADD3 R128, P2, R130, R75, RZ ;  /* 0x0000004b82807210 */ /* 0x010fc80007f5e0ff */
[----:B------:R-:W-:Y:S01]  /*1adb0*/  LEA.HI.X.SX32 R129, R130, R71, 0x1, P2 ;  /* 0x0000004782817211 */ /* 0x000fe200010f0eff */
[----:B------:R-:W-:Y:S01]  /*1adc0*/  IMAD R130, R159, 0x2, R158 ;  /* 0x000000029f827824 */ /* 0x000fe200078e029e */
[----:B------:R-:W-:Y:S01]  /*1add0*/  IADD3 R62, P2, R158, R75, RZ ;  /* 0x0000004b9e3e7210 */ /* 0x000fe20007f5e0ff */
[----:B------:R-:W3:Y:S01]  /*1ade0*/  LDC R155, c[0x0][0x278] ;  /* 0x00009e00ff9b7b82 */ /* 0x000ee20000000800 */
[-C--:B------:R-:W-:Y:S01]  /*1adf0*/  LEA.HI.X.SX32 R125, R160, R71.reuse, 0x1, P3 ;  /* 0x00000047a07d7211 */ /* 0x080fe200018f0eff */
[----:B------:R4:W-:Y:S01]  /*1ae00*/  STG.E.U8 desc[UR6][R128.64], R154 ;  /* 0x0000009a80007986 */ /* 0x0009e2000c101106 */
[----:B------:R-:W-:Y:S01]  /*1ae10*/  IMAD R156, R161, 0x2, R130 ;  /* 0x00000002a19c7824 */ /* 0x000fe200078e0282 */
[----:B------:R-:W-:Y:S02]  /*1ae20*/  LEA.HI.X.SX32 R63, R158, R71, 0x1, P2 ;  /* 0x000000479e3f7211 */ /* 0x000fe400010f0eff */
[----:B------:R0:W-:Y:S02]  /*1ae30*/  STG.E.U8 desc[UR6][R124.64], R152 ;  /* 0x000000987c007986 */ /* 0x0001e4000c101106 */
[----:B------:R-:W2:Y:S01]  /*1ae40*/  LDC R159, c[0x0][0x278] ;  /* 0x00009e00ff9f7b82 */ /* 0x000ea20000000800 */
[----:B----4-:R-:W-:-:S07]  /*1ae50*/  IADD3 R128, P3, R130, R75, RZ ;  /* 0x0000004b82807210 */ /* 0x010fce0007f7e0ff */
[----:B------:R-:W4:Y:S01]  /*1ae60*/  LDC R161, c[0x0][0x278] ;  /* 0x00009e00ffa17b82 */ /* 0x000f220000000800 */
[----:B------:R-:W-:Y:S01]  /*1ae70*/  LEA.HI.X.SX32 R129, R130, R71, 0x1, P3 ;  /* 0x0000004782817211 */ /* 0x000fe200018f0eff */
[----:B-1----:R-:W-:Y:S01]  /*1ae80*/  IMAD R130, R163, 0x2, R156 ;  /* 0x00000002a3827824 */ /* 0x002fe200078e029c */
[----:B------:R-:W-:Y:S03]  /*1ae90*/  STG.E.U8 desc[UR6][R62.64], R153 ;  /* 0x000000993e007986 */ /* 0x000fe6000c101106 */
[----:B0-----:R-:W-:Y:S01]  /*1aea0*/  IMAD R154, R165, 0x2, R130 ;  /* 0x00000002a59a7824 */ /* 0x001fe200078e0282 */
[----:B------:R0:W-:Y:S01]  /*1aeb0*/  STG.E.U8 desc[UR6][R128.64], R151 ;  /* 0x0000009780007986 */ /* 0x0001e2000c101106 */
[----:B------:R-:W-:Y:S02]  /*1aec0*/  IADD3 R124, P3, R130, R75, RZ ;  /* 0x0000004b827c7210 */ /* 0x000fe40007f7e0ff */
[----:B------:R-:W-:-:S02]  /*1aed0*/  IMAD R152, R131, 0x2, R154 ;  /* 0x0000000283987824 */ /* 0x000fc400078e029a */
[----:B------:R-:W1:Y:S01]  /*1aee0*/  LDC R131, c[0x0][0x278] ;  /* 0x00009e00ff837b82 */ /* 0x000e620000000800 */
[----:B0-----:R-:W-:-:S07]  /*1aef0*/  IADD3 R128, P2, R156, R75, RZ ;  /* 0x0000004b9c807210 */ /* 0x001fce0007f5e0ff */
[----:B------:R-:W0:Y:S01]  /*1af00*/  LDC R151, c[0x0][0x278] ;  /* 0x00009e00ff977b82 */ /* 0x000e220000000800 */
[----:B------:R-:W-:Y:S02]  /*1af10*/  LEA.HI.X.SX32 R129, R156, R71, 0x1, P2 ;  /* 0x000000479c817211 */ /* 0x000fe400010f0eff */
[----:B------:R-:W-:Y:S02]  /*1af20*/  IADD3 R62, P2, R154, R75, RZ ;  /* 0x0000004b9a3e7210 */ /* 0x000fe40007f5e0ff */
[-C--:B------:R-:W-:Y:S01]  /*1af30*/  LEA.HI.X.SX32 R125, R130, R71.reuse, 0x1, P3 ;  /* 0x00000047827d7211 */ /* 0x080fe200018f0eff */
[----:B------:R2:W-:Y:S01]  /*1af40*/  STG.E.U8 desc[UR6][R128.64], R148 ;  /* 0x0000009480007986 */ /* 0x0005e2000c101106 */
[----:B------:R-:W-:Y:S01]  /*1af50*/  LEA.HI.X.SX32 R63, R154, R71, 0x1, P2 ;  /* 0x000000479a3f7211 */ /* 0x000fe200010f0eff */
[----:B---3--:R-:W-:Y:S01]  /*1af60*/  IMAD R130, R155, 0x2, R152 ;  /* 0x000000029b827824 */ /* 0x008fe200078e0298 */
[----:B------:R-:W3:Y:S01]  /*1af70*/  LDC R153, c[0x0][0x278] ;  /* 0x00009e00ff997b82 */ /* 0x000ee20000000800 */
[----:B------:R4:W-:Y:S01]  /*1af80*/  STG.E.U8 desc[UR6][R124.64], R146 ;  /* 0x000000927c007986 */ /* 0x0009e2000c101106 */
[----:B--2---:R-:W-:-:S06]  /*1af90*/  IADD3 R128, P3, R152, R75, RZ ;  /* 0x0000004b98807210 */ /* 0x004fcc0007f7e0ff */
[----:B------:R-:W2:Y:S01]  /*1afa0*/  LDC R155, c[0x0][0x278] ;  /* 0x00009e00ff9b7b82 */ /* 0x000ea20000000800 */
[----:B------:R-:W-:Y:S01]  /*1afb0*/  LEA.HI.X.SX32 R129, R152, R71, 0x1, P3 ;  /* 0x0000004798817211 */ /* 0x000fe200018f0eff */
[----:B------:R-:W-:Y:S01]  /*1afc0*/  IMAD R152, R157, 0x2, R130 ;  /* 0x000000029d987824 */ /* 0x000fe200078e0282 */
[----:B------:R1:W-:Y:S04]  /*1afd0*/  STG.E.U8 desc[UR6][R62.64], R147 ;  /* 0x000000933e007986 */ /* 0x0003e8000c101106 */
[----:B------:R1:W-:Y:S01]  /*1afe0*/  STG.E.U8 desc[UR6][R128.64], R145 ;  /* 0x0000009180007986 */ /* 0x0003e2000c101106 */
[----:B------:R-:W-:Y:S01]  /*1aff0*/  IMAD R148, R159, 0x2, R152 ;  /* 0x000000029f947824 */ /* 0x000fe200078e0298 */
[-C--:B----4-:R-:W-:Y:S01]  /*1b000*/  IADD3 R124, P3, R152, R75.reuse, RZ ;  /* 0x0000004b987c7210 */ /* 0x090fe20007f7e0ff */
[----:B-1----:R-:W1:Y:S01]  /*1b010*/  LDC R147, c[0x0][0x278] ;  /* 0x00009e00ff937b82 */ /* 0x002e620000000800 */
[----:B------:R-:W-:-:S04]  /*1b020*/  IADD3 R128, P2, R130, R75, RZ ;  /* 0x0000004b82807210 */ /* 0x000fc80007f5e0ff */
[----:B------:R-:W-:Y:S01]  /*1b030*/  LEA.HI.X.SX32 R129, R130, R71, 0x1, P2 ;  /* 0x0000004782817211 */ /* 0x000fe200010f0eff */
[----:B------:R-:W-:Y:S02]  /*1b040*/  IMAD R130, R161, 0x2, R148 ;  /* 0x00000002a1827824 */ /* 0x000fe400078e0294 */
[----:B------:R-:W4:Y:S01]  /*1b050*/  LDC R145, c[0x0][0x278] ;  /* 0x00009e00ff917b82 */ /* 0x000f220000000800 */
[----:B------:R-:W-:Y:S01]  /*1b060*/  IADD3 R62, P2, R148, R75, RZ ;  /* 0x0000004b943e7210 */ /* 0x000fe20007f5e0ff */
[----:B------:R-:W-:Y:S01]  /*1b070*/  IMAD R146, R131, 0x2, R130 ;  /* 0x0000000283927824 */ /* 0x000fe200078e0282 */
[-C--:B------:R-:W-:Y:S01]  /*1b080*/  LEA.HI.X.SX32 R125, R152, R71.reuse, 0x1, P3 ;  /* 0x00000047987d7211 */ /* 0x080fe200018f0eff */
[----:B------:R0:W-:Y:S04]  /*1b090*/  STG.E.U8 desc[UR6][R128.64], R144 ;  /* 0x0000009080007986 */ /* 0x0001e8000c101106 */
[----:B------:R-:W1:Y:S01]  /*1b0a0*/  LDC R131, c[0x0][0x278] ;  /* 0x00009e00ff837b82 */ /* 0x000e620000000800 */
[----:B------:R-:W-:Y:S01]  /*1b0b0*/  LEA.HI.X.SX32 R63, R148, R71, 0x1, P2 ;  /* 0x00000047943f7211 */ /* 0x000fe200010f0eff */
[----:B------:R3:W-:Y:S01]  /*1b0c0*/  STG.E.U8 desc[UR6][R124.64], R141 ;  /* 0x0000008d7c007986 */ /* 0x0007e2000c101106 */
[----:B0-----:R-:W-:-:S03]  /*1b0d0*/  IADD3 R128, P3, R130, R75, RZ ;  /* 0x0000004b82807210 */ /* 0x001fc60007f7e0ff */
[----:B------:R0:W-:Y:S01]  /*1b0e0*/  STG.E.U8 desc[UR6][R62.64], R140 ;  /* 0x0000008c3e007986 */ /* 0x0001e2000c101106 */
[----:B------:R-:W-:Y:S01]  /*1b0f0*/  LEA.HI.X.SX32 R129, R130, R71, 0x1, P3 ;  /* 0x0000004782817211 */ /* 0x000fe200018f0eff */
[----:B------:R-:W-:Y:S01]  /*1b100*/  IMAD R130, R151, 0x2, R146 ;  /* 0x0000000297827824 */ /* 0x000fe200078e0292 */
[----:B---3--:R-:W3:Y:S01]  /*1b110*/  LDC R141, c[0x0][0x278] ;  /* 0x00009e00ff8d7b82 */ /* 0x008ee20000000800 */
[----:B------:R-:W-:Y:S02]  /*1b120*/  PRMT R180, R57, 0x7773, RZ ;  /* 0x0000777339b47816 */ /* 0x000fe400000000ff */
[----:B------:R-:W-:Y:S01]  /*1b130*/  IMAD R144, R153, 0x2, R130 ;  /* 0x0000000299907824 */ /* 0x000fe200078e0282 */
[C---:B------:R-:W-:Y:S02]  /*1b140*/  PRMT R48, R57.reuse, 0x7772, RZ ;  /* 0x0000777239307816 */ /* 0x040fe400000000ff */
[----:B0-----:R-:W-:Y:S02]  /*1b150*/  IADD3 R62, P2, R146, R75, RZ ;  /* 0x0000004b923e7210 */ /* 0x001fe40007f5e0ff */
[----:B------:R-:W0:Y:S01]  /*1b160*/  LDC R151, c[0x0][0x278] ;  /* 0x00009e00ff977b82 */ /* 0x000e220000000800 */
[----:B------:R-:W-:-:S02]  /*1b170*/  PRMT R52, R57, 0x7771, RZ ;  /* 0x0000777139347816 */ /* 0x000fc400000000ff */
[----:B------:R-:W-:Y:S02]  /*1b180*/  PRMT R57, R57, 0x7770, RZ ;  /* 0x0000777039397816 */ /* 0x000fe400000000ff */
[----:B------:R-:W-:Y:S01]  /*1b190*/  LEA.HI.X.SX32 R63, R146, R71, 0x1, P2 ;  /* 0x00000047923f7211 */ /* 0x000fe200010f0eff */
[----:B--2---:R-:W-:Y:S01]  /*1b1a0*/  IMAD R146, R155, 0x2, R144 ;  /* 0x000000029b927824 */ /* 0x004fe200078e0290 */
[C---:B------:R-:W-:Y:S01]  /*1b1b0*/  IADD3 R124, P3, R130.reuse, R75, RZ ;  /* 0x0000004b827c7210 */ /* 0x040fe20007f7e0ff */
[----:B------:R2:W-:Y:S03]  /*1b1c0*/  STG.E.U8 desc[UR6][R128.64], R142 ;  /* 0x0000008e80007986 */ /* 0x0005e6000c101106 */
[----:B------:R-:W-:Y:S01]  /*1b1d0*/  LEA.HI.X.SX32 R125, R130, R71, 0x1, P3 ;  /* 0x00000047827d7211 */ /* 0x000fe200018f0eff */
[----:B------:R1:W-:Y:S01]  /*1b1e0*/  STG.E.U8 desc[UR6][R62.64], R57 ;  /* 0x000000393e007986 */ /* 0x0003e2000c101106 */
[----:B----4-:R-:W-:-:S02]  /*1b1f0*/  IMAD R130, R145, 0x2, R146 ;  /* 0x0000000291827824 */ /* 0x010fc400078e0292 */
[----:B------:R-:W4:Y:S01]  /*1b200*/  LDC R145, c[0x0][0x278] ;  /* 0x00009e00ff917b82 */ /* 0x000f220000000800 */
[-C--:B--2---:R-:W-:Y:S02]  /*1b210*/  IADD3 R128, P2, R144, R75.reuse, RZ ;  /* 0x0000004b90807210 */ /* 0x084fe40007f5e0ff */
[----:B-1----:R-:W-:Y:S01]  /*1b220*/  IADD3 R62, P3, R146, R75, RZ ;  /* 0x0000004b923e7210 */ /* 0x002fe20007f7e0ff */
[----:B------:R-:W-:Y:S01]  /*1b230*/  IMAD R140, R131, 0x2, R130 ;  /* 0x00000002838c7824 */ /* 0x000fe200078e0282 */
[----:B------:R-:W-:-:S03]  /*1b240*/  LEA.HI.X.SX32 R129, R144, R71, 0x1, P2 ;  /* 0x0000004790817211 */ /* 0x000fc600010f0eff */
[----:B------:R-:W1:Y:S01]  /*1b250*/  LDC R131, c[0x0][0x278] ;  /* 0x00009e00ff837b82 */ /* 0x000e620000000800 */
[----:B------:R-:W-:Y:S01]  /*1b260*/  LEA.HI.X.SX32 R63, R146, R71, 0x1, P3 ;  /* 0x00000047923f7211 */ /* 0x000fe200018f0eff */
[----:B------:R2:W-:Y:S01]  /*1b270*/  STG.E.U8 desc[UR6][R124.64], R56 ;  /* 0x000000387c007986 */ /* 0x0005e2000c101106 */
[----:B------:R-:W-:-:S03]  /*1b280*/  IMAD R142, R147, 0x2, R140 ;  /* 0x00000002938e7824 */ /* 0x000fc600078e028c */
[----:B------:R-:W-:Y:S04]  /*1b290*/  STG.E.U8 desc[UR6][R128.64], R55 ;  /* 0x0000003780007986 */ /* 0x000fe8000c101106 */
[----:B------:R0:W-:Y:S01]  /*1b2a0*/  STG.E.U8 desc[UR6][R62.64], R54 ;  /* 0x000000363e007986 */ /* 0x0001e2000c101106 */
[----:B--2---:R-:W2:Y:S01]  /*1b2b0*/  LDC R125, c[0x0][0x278] ;  /* 0x00009e00ff7d7b82 */ /* 0x004ea20000000800 */
[-C--:B------:R-:W-:Y:S01]  /*1b2c0*/  IADD3 R56, P3, R140, R75.reuse, RZ ;  /* 0x0000004b8c387210 */ /* 0x080fe20007f7e0ff */
[----:B---3--:R-:W-:Y:S01]  /*1b2d0*/  IMAD R124, R141, 0x2, R142 ;  /* 0x000000028d7c7824 */ /* 0x008fe200078e028e */
[----:B0-----:R-:W-:-:S05]  /*1b2e0*/  IADD3 R54, P2, R130, R75, RZ ;  /* 0x0000004b82367210 */ /* 0x001fca0007f5e0ff */
[----:B------:R-:W0:Y:S01]  /*1b2f0*/  LDC R129, c[0x0][0x278] ;  /* 0x00009e00ff817b82 */ /* 0x000e220000000800 */
[-C--:B------:R-:W-:Y:S02]  /*1b300*/  LEA.HI.X.SX32 R55, R130, R71.reuse, 0x1, P2 ;  /* 0x0000004782377211 */ /* 0x080fe400010f0eff */
[----:B------:R-:W-:Y:S01]  /*1b310*/  LEA.HI.X.SX32 R57, R140, R71, 0x1, P3 ;  /* 0x000000478c397211 */ /* 0x000fe200018f0eff */
[----:B------:R-:W-:Y:S02]  /*1b320*/  IMAD R128, R151, 0x2, R124 ;  /* 0x0000000297807824 */ /* 0x000fe400078e027c */
[----:B------:R3:W-:Y:S01]  /*1b330*/  STG.E.U8 desc[UR6][R54.64], R52 ;  /* 0x0000003436007986 */ /* 0x0007e2000c101106 */
[C---:B------:R-:W-:Y:S01]  /*1b340*/  IADD3 R62, P2, R142.reuse, R75, RZ ;  /* 0x0000004b8e3e7210 */ /* 0x040fe20007f5e0ff */
[----:B------:R-:W0:Y:S03]  /*1b350*/  LDC R141, c[0x0][0x278] ;  /* 0x00009e00ff8d7b82 */ /* 0x000e260000000800 */
[----:B------:R-:W-:-:S02]  /*1b360*/  LEA.HI.X.SX32 R63, R142, R71, 0x1, P2 ;  /* 0x000000478e3f7211 */ /* 0x000fc400010f0eff */
[----:B---3--:R-:W-:-:S04]  /*1b370*/  IADD3 R54, P3, R124, R75, RZ ;  /* 0x0000004b7c367210 */ /* 0x008fc80007f7e0ff */
[----:B------:R-:W-:Y:S01]  /*1b380*/  LEA.HI.X.SX32 R55, R124, R71, 0x1, P3 ;  /* 0x000000477c377211 */ /* 0x000fe200018f0eff */
[----:B----4-:R-:W-:Y:S02]  /*1b390*/  IMAD R124, R145, 0x2, R128 ;  /* 0x00000002917c7824 */ /* 0x010fe400078e0280 */
[----:B------:R-:W3:Y:S01]  /*1b3a0*/  LDC R145, c[0x0][0x278] ;  /* 0x00009e00ff917b82 */ /* 0x000ee20000000800 */
[----:B------:R-:W-:Y:S01]  /*1b3b0*/  STG.E.U8 desc[UR6][R56.64], R51 ;  /* 0x0000003338007986 */ /* 0x000fe2000c101106 */
[----:B-1----:R-:W-:-:S03]  /*1b3c0*/  IMAD R52, R131, 0x2, R124 ;  /* 0x0000000283347824 */ /* 0x002fc600078e027c */
[----:B------:R1:W-:Y:S03]  /*1b3d0*/  STG.E.U8 desc[UR6][R62.64], R50 ;  /* 0x000000323e007986 */ /* 0x0003e6000c101106 */
[----:B------:R-:W4:Y:S01]  /*1b3e0*/  LDC R131, c[0x0][0x278] ;  /* 0x00009e00ff837b82 */ /* 0x000f220000000800 */
[----:B------:R2:W-:Y:S01]  /*1b3f0*/  STG.E.U8 desc[UR6][R54.64], R49 ;  /* 0x0000003136007986 */ /* 0x0005e2000c101106 */
[----:B-1----:R-:W-:-:S06]  /*1b400*/  IADD3 R50, P2, R128, R75, RZ ;  /* 0x0000004b80327210 */ /* 0x002fcc0007f5e0ff */
[----:B------:R-:W1:Y:S01]  /*1b410*/  LDC R63, c[0x0][0x278] ;  /* 0x00009e00ff3f7b82 */ /* 0x000e620000000800 */
[----:B------:R-:W-:Y:S01]  /*1b420*/  LEA.HI.X.SX32 R51, R128, R71, 0x1, P2 ;  /* 0x0000004780337211 */ /* 0x000fe200010f0eff */
[----:B--2---:R-:W-:Y:S01]  /*1b430*/  IMAD R128, R125, 0x2, R52 ;  /* 0x000000027d807824 */ /* 0x004fe200078e0234 */
[-C--:B------:R-:W-:Y:S02]  /*1b440*/  IADD3 R56, P2, R52, R75.reuse, RZ ;  /* 0x0000004b34387210 */ /* 0x080fe40007f5e0ff */
[----:B------:R-:W-:-:S03]  /*1b450*/  IADD3 R54, P3, R124, R75, RZ ;  /* 0x0000004b7c367210 */ /* 0x000fc60007f7e0ff */
[----:B------:R-:W2:Y:S01]  /*1b460*/  LDC R125, c[0x0][0x278] ;  /* 0x00009e00ff7d7b82 */ /* 0x000ea20000000800 */
[-C--:B------:R-:W-:Y:S01]  /*1b470*/  LEA.HI.X.SX32 R57, R52, R71.reuse, 0x1, P2 ;  /* 0x0000004734397211 */ /* 0x080fe200010f0eff */
[----:B0-----:R-:W-:Y:S01]  /*1b480*/  IMAD R52, R129, 0x2, R128 ;  /* 0x0000000281347824 */ /* 0x001fe200078e0280 */
[----:B------:R-:W-:Y:S01]  /*1b490*/  LEA.HI.X.SX32 R55, R124, R71, 0x1, P3 ;  /* 0x000000477c377211 */ /* 0x000fe200018f0eff */
[----:B------:R0:W-:Y:S02]  /*1b4a0*/  STG.E.U8 desc[UR6][R50.64], R48 ;  /* 0x0000003032007986 */ /* 0x0001e4000c101106 */
[----:B------:R-:W-:Y:S02]  /*1b4b0*/  IMAD R62, R141, 0x2, R52 ;  /* 0x000000028d3e7824 */ /* 0x000fe400078e0234 */
[----:B------:R-:W2:Y:S01]  /*1b4c0*/  LDC R129, c[0x0][0x278] ;  /* 0x00009e00ff817b82 */ /* 0x000ea20000000800 */
[----:B------:R4:W-:Y:S01]  /*1b4d0*/  STG.E.U8 desc[UR6][R54.64], R143 ;  /* 0x0000008f36007986 */ /* 0x0009e2000c101106 */
[----:B---3--:R-:W-:Y:S01]  /*1b4e0*/  IMAD R124, R145, 0x2, R62 ;  /* 0x00000002917c7824 */ /* 0x008fe200078e023e */
[----:B0-----:R-:W-:-:S05]  /*1b4f0*/  IADD3 R48, P3, R128, R75, RZ ;  /* 0x0000004b80307210 */ /* 0x001fca0007f7e0ff */
[----:B------:R-:W0:Y:S01]  /*1b500*/  LDC R141, c[0x0][0x278] ;  /* 0x00009e00ff8d7b82 */ /* 0x000e220000000800 */
[----:B----4-:R-:W-:Y:S02]  /*1b510*/  IADD3 R54, P2, R52, R75, RZ ;  /* 0x0000004b34367210 */ /* 0x010fe40007f5e0ff */
[-C--:B------:R-:W-:Y:S01]  /*1b520*/  LEA.HI.X.SX32 R49, R128, R71.reuse, 0x1, P3 ;  /* 0x0000004780317211 */ /* 0x080fe200018f0eff */
[----:B------:R3:W-:Y:S01]  /*1b530*/  STG.E.U8 desc[UR6][R56.64], R149 ;  /* 0x0000009538007986 */ /* 0x0007e2000c101106 */
[----:B------:R-:W-:Y:S01]  /*1b540*/  LEA.HI.X.SX32 R55, R52, R71, 0x1, P2 ;  /* 0x0000004734377211 */ /* 0x000fe200010f0eff */
[----:B------:R-:W-:Y:S01]  /*1b550*/  IMAD R52, R131, 0x2, R124 ;  /* 0x0000000283347824 */ /* 0x000fe200078e027c */
[C---:B------:R-:W-:Y:S01]  /*1b560*/  IADD3 R50, P3, R62.reuse, R75, RZ ;  /* 0x0000004b3e327210 */ /* 0x040fe20007f7e0ff */
[----:B------:R4:W-:Y:S01]  /*1b570*/  STG.E.U8 desc[UR6][R48.64], R150 ;  /* 0x0000009630007986 */ /* 0x0009e2000c101106 */
[----:B------:R-:W0:Y:S02]  /*1b580*/  LDC R131, c[0x0][0x278] ;  /* 0x00009e00ff837b82 */ /* 0x000e240000000800 */
[----:B------:R-:W-:Y:S01]  /*1b590*/  LEA.HI.X.SX32 R51, R62, R71, 0x1, P3 ;  /* 0x000000473e337211 */ /* 0x000fe200018f0eff */
[----:B------:R4:W-:Y:S05]  /*1b5a0*/  STG.E.U8 desc[UR6][R54.64], R180 ;  /* 0x000000b436007986 */ /* 0x0009ea000c101106 */
[----:B---3--:R-:W3:Y:S01]  /*1b5b0*/  LDC R57, c[0x0][0x278] ;  /* 0x00009e00ff397b82 */ /* 0x008ee20000000800 */
[----:B-1----:R-:W-:Y:S01]  /*1b5c0*/  IMAD R56, R63, 0x2, R52 ;  /* 0x000000023f387824 */ /* 0x002fe200078e0234 */
[----:B----4-:R-:W-:-:S02]  /*1b5d0*/  IADD3 R48, P2, R124, R75, RZ ;  /* 0x0000004b7c307210 */ /* 0x010fc40007f5e0ff */
[----:B------:R-:W-:-:S04]  /*1b5e0*/  IADD3 R54, P3, R52, R75, RZ ;  /* 0x0000004b34367210 */ /* 0x000fc80007f7e0ff */
[----:B------:R-:W1:Y:S01]  /*1b5f0*/  LDC R63, c[0x0][0x278] ;  /* 0x00009e00ff3f7b82 */ /* 0x000e620000000800 */
[-C--:B------:R-:W-:Y:S02]  /*1b600*/  LEA.HI.X.SX32 R49, R124, R71.reuse, 0x1, P2 ;  /* 0x000000477c317211 */ /* 0x080fe400010f0eff */
[----:B------:R-:W-:Y:S01]  /*1b610*/  LEA.HI.X.SX32 R55, R52, R71, 0x1, P3 ;  /* 0x0000004734377211 */ /* 0x000fe200018f0eff */
[----:B--2---:R-:W-:Y:S01]  /*1b620*/  IMAD R52, R125, 0x2, R56 ;  /* 0x000000027d347824 */ /* 0x004fe200078e0238 */
[----:B------:R-:W-:Y:S03]  /*1b630*/  STG.E.U8 desc[UR6][R50.64], R185 ;  /* 0x000000b932007986 */ /* 0x000fe6000c101106 */
[----:B------:R-:W2:Y:S01]  /*1b640*/  LDC R125, c[0x0][0x278] ;  /* 0x00009e00ff7d7b82 */ /* 0x000ea20000000800 */
[----:B------:R4:W-:Y:S01]  /*1b650*/  STG.E.U8 desc[UR6][R48.64], R181 ;  /* 0x000000b530007986 */ /* 0x0009e2000c101106 */
[----:B------:R-:W-:-:S06]  /*1b660*/  IMAD R62, R129, 0x2, R52 ;  /* 0x00000002813e7824 */ /* 0x000fcc00078e0234 */
[----:B------:R-:W2:Y:S01]  /*1b670*/  LDC R129, c[0x0][0x278] ;  /* 0x00009e00ff817b82 */ /* 0x000ea20000000800 */
[-C--:B----4-:R-:W-:Y:S02]  /*1b680*/  IADD3 R48, P2, R56, R75.reuse, RZ ;  /* 0x0000004b38307210 */ /* 0x090fe40007f5e0ff */
[----:B------:R-:W-:Y:S02]  /*1b690*/  IADD3 R50, P3, R52, R75, RZ ;  /* 0x0000004b34327210 */ /* 0x000fe40007f7e0ff */
[-C--:B------:R-:W-:Y:S01]  /*1b6a0*/  LEA.HI.X.SX32 R49, R56, R71.reuse, 0x1, P2 ;  /* 0x0000004738317211 */ /* 0x080fe200010f0eff */
[----:B0-----:R-:W-:Y:S01]  /*1b6b0*/  IMAD R56, R141, 0x2, R62 ;  /* 0x000000028d387824 */ /* 0x001fe200078e023e */
[----:B------:R0:W-:Y:S01]  /*1b6c0*/  STG.E.U8 desc[UR6][R54.64], R179 ;  /* 0x000000b336007986 */ /* 0x0001e2000c101106 */
[----:B------:R-:W-:Y:S02]  /*1b6d0*/  LEA.HI.X.SX32 R51, R52, R71, 0x1, P3 ;  /* 0x0000004734337211 */ /* 0x000fe400018f0eff */
[----:B---3--:R-:W-:Y:S01]  /*1b6e0*/  IMAD R52, R57, 0x2, R56 ;  /* 0x0000000239347824 */ /* 0x008fe200078e0238 */
[----:B------:R3:W-:Y:S01]  /*1b6f0*/  STG.E.U8 desc[UR6][R48.64], R187 ;  /* 0x000000bb30007986 */ /* 0x0007e2000c101106 */
[----:B------:R-:W4:Y:S01]  /*1b700*/  LDC R57, c[0x0][0x278] ;  /* 0x00009e00ff397b82 */ /* 0x000f220000000800 */
[----:B0-----:R-:W-:-:S02]  /*1b710*/  IADD3 R54, P2, R62, R75, RZ ;  /* 0x0000004b3e367210 */ /* 0x001fc40007f5e0ff */
[----:B---3--:R-:W-:Y:S02]  /*1b720*/  IADD3 R48, P3, R56, R75, RZ ;  /* 0x0000004b38307210 */ /* 0x008fe40007f7e0ff */
[-C--:B------:R-:W-:Y:S02]  /*1b730*/  LEA.HI.X.SX32 R55, R62, R71.reuse, 0x1, P2 ;  /* 0x000000473e377211 */ /* 0x080fe400010f0eff */
[----:B------:R-:W-:Y:S01]  /*1b740*/  LEA.HI.X.SX32 R49, R56, R71, 0x1, P3 ;  /* 0x0000004738317211 */ /* 0x000fe200018f0eff */
[----:B-1----:R-:W-:Y:S01]  /*1b750*/  IMAD R56, R63, 0x2, R52 ;  /* 0x000000023f387824 */ /* 0x002fe200078e0234 */
[----:B------:R0:W-:Y:S01]  /*1b760*/  STG.E.U8 desc[UR6][R50.64], R192 ;  /* 0x000000c032007986 */ /* 0x0001e2000c101106 */
[----:B------:R-:W1:Y:S03]  /*1b770*/  LDC R63, c[0x0][0x278] ;  /* 0x00009e00ff3f7b82 */ /* 0x000e660000000800 */
[----:B------:R-:W-:Y:S01]  /*1b780*/  STG.E.U8 desc[UR6][R54.64], R188 ;  /* 0x000000bc36007986 */ /* 0x000fe2000c101106 */
[----:B--2---:R-:W-:-:S03]  /*1b790*/  IMAD R62, R125, 0x2, R56 ;  /* 0x000000027d3e7824 */ /* 0x004fc600078e0238 */
[----:B------:R2:W-:Y:S01]  /*1b7a0*/  STG.E.U8 desc[UR6][R48.64], R193 ;  /* 0x000000c130007986 */ /* 0x0005e2000c101106 */
[----:B------:R-:W3:Y:S01]  /*1b7b0*/  LDC R125, c[0x0][0x278] ;  /* 0x00009e00ff7d7b82 */ /* 0x000ee20000000800 */
[-C--:B0-----:R-:W-:Y:S02]  /*1b7c0*/  IADD3 R50, P3, R56, R75.reuse, RZ ;  /* 0x0000004b38327210 */ /* 0x081fe40007f7e0ff */
[----:B--2---:R-:W-:-:S04]  /*1b7d0*/  IADD3 R48, P2, R52, R75, RZ ;  /* 0x0000004b34307210 */ /* 0x004fc80007f5e0ff */
[----:B------:R-:W-:Y:S01]  /*1b7e0*/  LEA.HI.X.SX32 R49, R52, R71, 0x1, P2 ;  /* 0x0000004734317211 */ /* 0x000fe200010f0eff */
[----:B------:R-:W-:Y:S02]  /*1b7f0*/  IMAD R52, R129, 0x2, R62 ;  /* 0x0000000281347824 */ /* 0x000fe400078e023e */
[----:B------:R-:W0:Y:S01]  /*1b800*/  LDC R129, c[0x0][0x278] ;  /* 0x00009e00ff817b82 */ /* 0x000e220000000800 */
[----:B------:R-:W-:Y:S01]  /*1b810*/  IADD3 R54, P2, R62, R75, RZ ;  /* 0x0000004b3e367210 */ /* 0x000fe20007f5e0ff */
[----:B------:R2:W-:Y:S01]  /*1b820*/  STG.E.U8 desc[UR6][R48.64], R197 ;  /* 0x000000c530007986 */ /* 0x0005e2000c101106 */
[-C--:B------:R-:W-:Y:S01]  /*1b830*/  LEA.HI.X.SX32 R51, R56, R71.reuse, 0x1, P3 ;  /* 0x0000004738337211 */ /* 0x080fe200018f0eff */
[----:B------:R-:W-:Y:S01]  /*1b840*/  IMAD R56, R131, 0x2, R52 ;  /* 0x0000000283387824 */ /* 0x000fe200078e0234 */
[----:B------:R-:W-:-:S03]  /*1b850*/  LEA.HI.X.SX32 R55, R62, R71, 0x1, P2 ;  /* 0x000000473e377211 */ /* 0x000fc600010f0eff */
[----:B------:R-:W0:Y:S01]  /*1b860*/  LDC R131, c[0x0][0x278] ;  /* 0x00009e00ff837b82 */ /* 0x000e220000000800 */
[C---:B--2---:R-:W-:Y:S01]  /*1b870*/  IADD3 R48, P3, R52.reuse, R75, RZ ;  /* 0x0000004b34307210 */ /* 0x044fe20007f7e0ff */
[----:B------:R2:W-:Y:S03]  /*1b880*/  STG.E.U8 desc[UR6][R50.64], R200 ;  /* 0x000000c832007986 */ /* 0x0005e6000c101106 */
[----:B------:R-:W-:Y:S01]  /*1b890*/  LEA.HI.X.SX32 R49, R52, R71, 0x1, P3 ;  /* 0x0000004734317211 */ /* 0x000fe200018f0eff */
[----:B----4-:R-:W-:Y:S02]  /*1b8a0*/  IMAD R52, R57, 0x2, R56 ;  /* 0x0000000239347824 */ /* 0x010fe400078e0238 */
[----:B------:R-:W4:Y:S01]  /*1b8b0*/  LDC R57, c[0x0][0x278] ;  /* 0x00009e00ff397b82 */ /* 0x000f220000000800 */
[----:B------:R-:W-:Y:S01]  /*1b8c0*/  STG.E.U8 desc[UR6][R54.64], R199 ;  /* 0x000000c736007986 */ /* 0x000fe2000c101106 */
[----:B-1----:R-:W-:-:S03]  /*1b8d0*/  IMAD R62, R63, 0x2, R52 ;  /* 0x000000023f3e7824 */ /* 0x002fc600078e0234 */
[----:B------:R1:W-:Y:S03]  /*1b8e0*/  STG.E.U8 desc[UR6][R48.64], R201 ;  /* 0x000000c930007986 */ /* 0x0003e6000c101106 */
[----:B------:R-:W4:Y:S01]  /*1b8f0*/  LDC R63, c[0x0][0x278] ;  /* 0x00009e00ff3f7b82 */ /* 0x000f220000000800 */
[-C--:B--2---:R-:W-:Y:S02]  /*1b900*/  IADD3 R50, P3, R52, R75.reuse, RZ ;  /* 0x0000004b34327210 */ /* 0x084fe40007f7e0ff */
[----:B-1----:R-:W-:-:S04]  /*1b910*/  IADD3 R48, P2, R56, R75, RZ ;  /* 0x0000004b38307210 */ /* 0x002fc80007f5e0ff */
[-C--:B------:R-:W-:Y:S01]  /*1b920*/  LEA.HI.X.SX32 R49, R56, R71.reuse, 0x1, P2 ;  /* 0x0000004738317211 */ /* 0x080fe200010f0eff */
[----:B---3--:R-:W-:Y:S02]  /*1b930*/  IMAD R56, R125, 0x2, R62 ;  /* 0x000000027d387824 */ /* 0x008fe400078e023e */
[----:B------:R-:W1:Y:S01]  /*1b940*/  LDC R125, c[0x0][0x278] ;  /* 0x00009e00ff7d7b82 */ /* 0x000e620000000800 */
[----:B------:R-:W-:Y:S01]  /*1b950*/  LEA.HI.X.SX32 R51, R52, R71, 0x1, P3 ;  /* 0x0000004734337211 */ /* 0x000fe200018f0eff */
[----:B------:R2:W-:Y:S01]  /*1b960*/  STG.E.U8 desc[UR6][R48.64], R202 ;  /* 0x000000ca30007986 */ /* 0x0005e2000c101106 */
[----:B------:R-:W-:Y:S01]  /*1b970*/  IADD3 R54, P2, R62, R75, RZ ;  /* 0x0000004b3e367210 */ /* 0x000fe20007f5e0ff */
[----:B0-----:R-:W-:-:S04]  /*1b980*/  IMAD R52, R129, 0x2, R56 ;  /* 0x0000000281347824 */ /* 0x001fc800078e0238 */
[----:B------:R-:W0:Y:S01]  /*1b990*/  LDC R129, c[0x0][0x278] ;  /* 0x00009e00ff817b82 */ /* 0x000e220000000800 */
[----:B------:R-:W-:Y:S02]  /*1b9a0*/  LEA.HI.X.SX32 R55, R62, R71, 0x1, P2 ;  /* 0x000000473e377211 */ /* 0x000fe400010f0eff */
[----:B--2---:R-:W-:-:S04]  /*1b9b0*/  IADD3 R48, P3, R56, R75, RZ ;  /* 0x0000004b38307210 */ /* 0x004fc80007f7e0ff */
[----:B------:R-:W-:Y:S01]  /*1b9c0*/  LEA.HI.X.SX32 R49, R56, R71, 0x1, P3 ;  /* 0x0000004738317211 */ /* 0x000fe200018f0eff */
[----:B------:R-:W-:Y:S02]  /*1b9d0*/  IMAD R56, R131, 0x2, R52 ;  /* 0x0000000283387824 */ /* 0x000fe400078e0234 */
[----:B------:R-:W2:Y:S01]  /*1b9e0*/  LDC R131, c[0x0][0x278] ;  /* 0x00009e00ff837b82 */ /* 0x000ea20000000800 */
[----:B------:R-:W-:Y:S01]  /*1b9f0*/  STG.E.U8 desc[UR6][R50.64], R204 ;  /* 0x000000cc32007986 */ /* 0x000fe2000c101106 */
[----:B----4-:R-:W-:-:S03]  /*1ba00*/  IMAD R62, R57, 0x2, R56 ;  /* 0x00000002393e7824 */ /* 0x010fc600078e0238 */
[----:B------:R3:W-:Y:S03]  /*1ba10*/  STG.E.U8 desc[UR6][R54.64], R203 ;  /* 0x000000cb36007986 */ /* 0x0007e6000c101106 */
[----:B------:R-:W4:Y:S01]  /*1ba20*/  LDC R57, c[0x0][0x278] ;  /* 0x00009e00ff397b82 */ /* 0x000f220000000800 */
[----:B------:R1:W-:Y:S01]  /*1ba30*/  STG.E.U8 desc[UR6][R48.64], R205 ;  /* 0x000000cd30007986 */ /* 0x0003e2000c101106 */
[-C--:B---3--:R-:W-:Y:S02]  /*1ba40*/  IADD3 R54, P2, R52, R75.reuse, RZ ;  /* 0x0000004b34367210 */ /* 0x088fe40007f5e0ff */
[----:B------:R-:W-:Y:S02]  /*1ba50*/  IADD3 R50, P3, R56, R75, RZ ;  /* 0x0000004b38327210 */ /* 0x000fe40007f7e0ff */
[----:B------:R-:W-:Y:S01]  /*1ba60*/  LEA.HI.X.SX32 R55, R52, R71, 0x1, P2 ;  /* 0x0000004734377211 */ /* 0x000fe200010f0eff */
[----:B------:R-:W-:-:S02]  /*1ba70*/  IMAD R52, R63, 0x2, R62 ;  /* 0x000000023f347824 */ /* 0x000fc400078e023e */
[----:B------:R-:W3:Y:S01]  /*1ba80*/  LDC R63, c[0x0][0x278] ;  /* 0x00009e00ff3f7b82 */ /* 0x000ee20000000800 */
[----:B------:R-:W-:Y:S01]  /*1ba90*/  LEA.HI.X.SX32 R51, R56, R71, 0x1, P3 ;  /* 0x0000004738337211 */ /* 0x000fe200018f0eff */
[----:B------:R0:W-:Y:S01]  /*1baa0*/  STG.E.U8 desc[UR6][R54.64], R208 ;  /* 0x000000d036007986 */ /* 0x0001e2000c101106 */
[----:B-1----:R-:W-:Y:S01]  /*1bab0*/  IADD3 R48, P2, R62, R75, RZ ;  /* 0x0000004b3e307210 */ /* 0x002fe20007f5e0ff */
[----:B------:R-:W-:-:S04]  /*1bac0*/  IMAD R56, R125, 0x2, R52 ;  /* 0x000000027d387824 */ /* 0x000fc800078e0234 */
[----:B------:R-:W1:Y:S01]  /*1bad0*/  LDC R125, c[0x0][0x278] ;  /* 0x00009e00ff7d7b82 */ /* 0x000e620000000800 */
[----:B------:R-:W-:Y:S02]  /*1bae0*/  LEA.HI.X.SX32 R49, R62, R71, 0x1, P2 ;  /* 0x000000473e317211 */ /* 0x000fe400010f0eff */
[----:B0-----:R-:W-:-:S04]  /*1baf0*/  IADD3 R54, P3, R52, R75, RZ ;  /* 0x0000004b34367210 */ /* 0x001fc80007f7e0ff */
[----:B------:R-:W-:Y:S01]  /*1bb00*/  LEA.HI.X.SX32 R55, R52, R71, 0x1, P3 ;  /* 0x0000004734377211 */ /* 0x000fe200018f0eff */
[----:B------:R-:W-:Y:S02]  /*1bb10*/  IMAD R52, R129, 0x2, R56 ;  /* 0x0000000281347824 */ /* 0x000fe400078e0238 */
[----:B------:R-:W0:Y:S01]  /*1bb20*/  LDC R129, c[0x0][0x278] ;  /* 0x00009e00ff817b82 */ /* 0x000e220000000800 */
[----:B------:R-:W-:Y:S01]  /*1bb30*/  STG.E.U8 desc[UR6][R50.64], R210 ;  /* 0x000000d232007986 */ /* 0x000fe2000c101106 */
[----:B--2---:R-:W-:-:S03]  /*1bb40*/  IMAD R62, R131, 0x2, R52 ;  /* 0x00000002833e7824 */ /* 0x004fc600078e0234 */
[----:B------:R2:W-:Y:S03]  /*1bb50*/  STG.E.U8 desc[UR6][R48.64], R209 ;  /* 0x000000d130007986 */ /* 0x0005e6000c101106 */
[----:B------:R-:W0:Y:S01]  /*1bb60*/  LDC R131, c[0x0][0x278] ;  /* 0x00009e00ff837b82 */ /* 0x000e220000000800 */
[----:B------:R4:W-:Y:S01]  /*1bb70*/  STG.E.U8 desc[UR6][R54.64], R207 ;  /* 0x000000cf36007986 */ /* 0x0009e2000c101106 */
[-C--:B--2---:R-:W-:Y:S02]  /*1bb80*/  IADD3 R48, P2, R56, R75.reuse, RZ ;  /* 0x0000004b38307210 */ /* 0x084fe40007f5e0ff */
[----:B------:R-:W-:Y:S02]  /*1bb90*/  IADD3 R50, P3, R52, R75, RZ ;  /* 0x0000004b34327210 */ /* 0x000fe40007f7e0ff */
[----:B------:R-:W-:Y:S01]  /*1bba0*/  LEA.HI.X.SX32 R49, R56, R71, 0x1, P2 ;  /* 0x0000004738317211 */ /* 0x000fe200010f0eff */
[----:B----4-:R-:W-:-:S02]  /*1bbb0*/  IMAD R56, R57, 0x2, R62 ;  /* 0x0000000239387824 */ /* 0x010fc400078e023e */
[----:B------:R-:W2:Y:S01]  /*1bbc0*/  LDC R57, c[0x0][0x278] ;  /* 0x00009e00ff397b82 */ /* 0x000ea20000000800 */
[----:B------:R-:W-:Y:S01]  /*1bbd0*/  IADD3 R54, P2, R62, R75, RZ ;  /* 0x0000004b3e367210 */ /* 0x000fe20007f5e0ff */
[----:B------:R4:W-:Y:S01]  /*1bbe0*/  STG.E.U8 desc[UR6][R48.64], R211 ;  /* 0x000000d330007986 */ /* 0x0009e2000c101106 */
[-C--:B------:R-:W-:Y:S01]  /*1bbf0*/  LEA.HI.X.SX32 R51, R52, R71.reuse, 0x1, P3 ;  /* 0x0000004734337211 */ /* 0x080fe200018f0eff */
[----:B---3--:R-:W-:Y:S01]  /*1bc00*/  IMAD R52, R63, 0x2, R56 ;  /* 0x000000023f347824 */ /* 0x008fe200078e0238 */
[----:B------:R-:W-:-:S03]  /*1bc10*/  LEA.HI.X.SX32 R55, R62, R71, 0x1, P2 ;  /* 0x000000473e377211 */ /* 0x000fc600010f0eff */
[----:B------:R-:W3:Y:S01]  /*1bc20*/  LDC R63, c[0x0][0x278] ;  /* 0x00009e00ff3f7b82 */ /* 0x000ee20000000800 */
[C---:B----4-:R-:W-:Y:S01]  /*1bc30*/  IADD3 R48, P3, R56.reuse, R75, RZ ;  /* 0x0000004b38307210 */ /* 0x050fe20007f7e0ff */
[----:B------:R4:W-:Y:S03]  /*1bc40*/  STG.E.U8 desc[UR6][R50.64], R213 ;  /* 0x000000d532007986 */ /* 0x0009e6000c101106 */
[----:B------:R-:W-:Y:S01]  /*1bc50*/  LEA.HI.X.SX32 R49, R56, R71, 0x1, P3 ;  /* 0x0000004738317211 */ /* 0x000fe200018f0eff */
[----:B-1----:R-:W-:Y:S02]  /*1bc60*/  IMAD R56, R125, 0x2, R52 ;  /* 0x000000027d387824 */ /* 0x002fe400078e0234 */
[----:B------:R-:W1:Y:S01]  /*1bc70*/  LDC R125, c[0x0][0x278] ;  /* 0x00009e00ff7d7b82 */ /* 0x000e620000000800 */
[----:B------:R-:W-:Y:S01]  /*1bc80*/  STG.E.U8 desc[UR6][R54.64], R212 ;  /* 0x000000d436007986 */ /* 0x000fe2000c101106 */
[----:B0-----:R-:W-:-:S03]  /*1bc90*/  IMAD R62, R129, 0x2, R56 ;  /* 0x00000002813e7824 */ /* 0x001fc600078e0238 */
[----:B------:R0:W-:Y:S03]  /*1bca0*/  STG.E.U8 desc[UR6][R48.64], R214 ;  /* 0x000000d630007986 */ /* 0x0001e6000c101106 */
[----:B------:R-:W1:Y:S01]  /*1bcb0*/  LDC R129, c[0x0][0x278] ;  /* 0x00009e00ff817b82 */ /* 0x000e620000000800 */
[-C--:B----4-:R-:W-:Y:S02]  /*1bcc0*/  IADD3 R50, P3, R56, R75.reuse, RZ ;  /* 0x0000004b38327210 */ /* 0x090fe40007f7e0ff */
[----:B0-----:R-:W-:-:S04]  /*1bcd0*/  IADD3 R48, P2, R52, R75, RZ ;  /* 0x0000004b34307210 */ /* 0x001fc80007f5e0ff */
[----:B------:R-:W-:Y:S01]  /*1bce0*/  LEA.HI.X.SX32 R49, R52, R71, 0x1, P2 ;  /* 0x0000004734317211 */ /* 0x000fe200010f0eff */
[----:B------:R-:W-:Y:S02]  /*1bcf0*/  IMAD R52, R131, 0x2, R62 ;  /* 0x0000000283347824 */ /* 0x000fe400078e023e */
[----:B------:R-:W0:Y:S01]  /*1bd00*/  LDC R131, c[0x0][0x278] ;  /* 0x00009e00ff837b82 */ /* 0x000e220000000800 */
[----:B------:R-:W-:Y:S01]  /*1bd10*/  IADD3 R54, P2, R62, R75, RZ ;  /* 0x0000004b3e367210 */ /* 0x000fe20007f5e0ff */
[----:B------:R4:W-:Y:S01]  /*1bd20*/  STG.E.U8 desc[UR6][R48.64], R215 ;  /* 0x000000d730007986 */ /* 0x0009e2000c101106 */
[-C--:B------:R-:W-:Y:S01]  /*1bd30*/  LEA.HI.X.SX32 R51, R56, R71.reuse, 0x1, P3 ;  /* 0x0000004738337211 */ /* 0x080fe200018f0eff */
[----:B--2---:R-:W-:Y:S01]  /*1bd40*/  IMAD R56, R57, 0x2, R52 ;  /* 0x0000000239387824 */ /* 0x004fe200078e0234 */
[----:B------:R-:W-:-:S03]  /*1bd50*/  LEA.HI.X.SX32 R55, R62, R71, 0x1, P2 ;  /* 0x000000473e377211 */ /* 0x000fc600010f0eff */
[----:B------:R-:W2:Y:S01]  /*1bd60*/  LDC R57, c[0x0][0x278] ;  /* 0x00009e00ff397b82 */ /* 0x000ea20000000800 */
[C---:B----4-:R-:W-:Y:S01]  /*1bd70*/  IADD3 R48, P3, R52.reuse, R75, RZ ;  /* 0x0000004b34307210 */ /* 0x050fe20007f7e0ff */
[----:B------:R4:W-:Y:S03]  /*1bd80*/  STG.E.U8 desc[UR6][R50.64], R217 ;  /* 0x000000d932007986 */ /* 0x0009e6000c101106 */
[----:B------:R-:W-:Y:S01]  /*1bd90*/  LEA.HI.X.SX32 R49, R52, R71, 0x1, P3 ;  /* 0x0000004734317211 */ /* 0x000fe200018f0eff */
[----:B---3--:R-:W-:Y:S02]  /*1bda0*/  IMAD R52, R63, 0x2, R56 ;  /* 0x000000023f347824 */ /* 0x008fe400078e0238 */
[----:B------:R-:W3:Y:S01]  /*1bdb0*/  LDC R63, c[0x0][0x278] ;  /* 0x00009e00ff3f7b82 */ /* 0x000ee20000000800 */
[----:B------:R-:W-:Y:S01]  /*1bdc0*/  STG.E.U8 desc[UR6][R54.64], R216 ;  /* 0x000000d836007986 */ /* 0x000fe2000c101106 */
[----:B-1----:R-:W-:-:S03]  /*1bdd0*/  IMAD R62, R125, 0x2, R52 ;  /* 0x000000027d3e7824 */ /* 0x002fc600078e0234 */
[----:B------:R1:W-:Y:S03]  /*1bde0*/  STG.E.U8 desc[UR6][R48.64], R218 ;  /* 0x000000da30007986 */ /* 0x0003e6000c101106 */
[----:B------:R-:W3:Y:S01]  /*1bdf0*/  LDC R125, c[0x0][0x278] ;  /* 0x00009e00ff7d7b82 */ /* 0x000ee20000000800 */
[-C--:B----4-:R-:W-:Y:S02]  /*1be00*/  IADD3 R50, P3, R52, R75.reuse, RZ ;  /* 0x0000004b34327210 */ /* 0x090fe40007f7e0ff */
[----:B-1----:R-:W-:-:S04]  /*1be10*/  IADD3 R48, P2, R56, R75, RZ ;  /* 0x0000004b38307210 */ /* 0x002fc80007f5e0ff */
[-C--:B------:R-:W-:Y:S01]  /*1be20*/  LEA.HI.X.SX32 R49, R56, R71.reuse, 0x1, P2 ;  /* 0x0000004738317211 */ /* 0x080fe200010f0eff */
[----:B------:R-:W-:Y:S02]  /*1be30*/  IMAD R56, R129, 0x2, R62 ;  /* 0x0000000281387824 */ /* 0x000fe400078e023e */
[----:B------:R-:W1:Y:S01]  /*1be40*/  LDC R129, c[0x0][0x278] ;  /* 0x00009e00ff817b82 */ /* 0x000e620000000800 */
[----:B------:R-:W-:Y:S01]  /*1be50*/  LEA.HI.X.SX32 R51, R52, R71, 0x1, P3 ;  /* 0x0000004734337211 */ /* 0x000fe200018f0eff */
[----:B------:R4:W-:Y:S01]  /*1be60*/  STG.E.U8 desc[UR6][R48.64], R219 ;  /* 0x000000db30007986 */ /* 0x0009e2000c101106 */
[----:B------:R-:W-:Y:S01]  /*1be70*/  IADD3 R54, P2, R62, R75, RZ ;  /* 0x0000004b3e367210 */ /* 0x000fe20007f5e0ff */
[----:B0-----:R-:W-:-:S04]  /*1be80*/  IMAD R52, R131, 0x2, R56 ;  /* 0x0000000283347824 */ /* 0x001fc800078e0238 */
[----:B------:R-:W0:Y:S01]  /*1be90*/  LDC R131, c[0x0][0x278] ;  /* 0x00009e00ff837b82 */ /* 0x000e220000000800 */
[----:B------:R-:W-:Y:S02]  /*1bea0*/  LEA.HI.X.SX32 R55, R62, R71, 0x1, P2 ;  /* 0x000000473e377211 */ /* 0x000fe400010f0eff */
[----:B----4-:R-:W-:-:S04]  /*1beb0*/  IADD3 R48, P3, R56, R75, RZ ;  /* 0x0000004b38307210 */ /* 0x010fc80007f7e0ff */
[----:B------:R-:W-:Y:S01]  /*1bec0*/  LEA.HI.X.SX32 R49, R56, R71, 0x1, P3 ;  /* 0x0000004738317211 */ /* 0x000fe200018f0eff */
[----:B--2---:R-:W-:Y:S02]  /*1bed0*/  IMAD R56, R57, 0x2, R52 ;  /* 0x0000000239387824 */ /* 0x004fe400078e0234 */
[----:B------:R-:W2:Y:S01]  /*1bee0*/  LDC R57, c[0x0][0x278] ;  /* 0x00009e00ff397b82 */ /* 0x000ea20000000800 */
[----:B------:R-:W-:Y:S01]  /*1bef0*/  STG.E.U8 desc[UR6][R50.64], R221 ;  /* 0x000000dd32007986 */ /* 0x000fe2000c101106 */
[----:B---3--:R-:W-:-:S03]  /*1bf00*/  IMAD R62, R63, 0x2, R56 ;  /* 0x000000023f3e7824 */ /* 0x008fc600078e0238 */
        /* <DEDUP_REMOVED lines=57> */
[----:B---3--:R-:W-:Y:S01]  /*1c2a0*/  IMAD R52, R125, 0x2, R56 ;  /* 0x000000027d347824 */ /* 0x008fe200078e0238 */
[----:B------:R-:W-:Y:S01]  /*1c2b0*/  STG.E.U8 desc[UR6][R54.64], R232 ;  /* 0x000000e836007986 */ /* 0x000fe2000c101106 */
[----:B------:R-:W3:Y:S02]  /*1c2c0*/  LDC R125, c[0x0][0x278] ;  /* 0x00009e00ff7d7b82 */ /* 0x000ee40000000800 */
[----:B-1----:R-:W-:Y:S01]  /*1c2d0*/  IMAD R62, R129, 0x2, R52 ;  /* 0x00000002813e7824 */ /* 0x002fe200078e0234 */
[----:B------:R1:W-:Y:S05]  /*1c2e0*/  STG.E.U8 desc[UR6][R48.64], R234 ;  /* 0x000000ea30007986 */ /* 0x0003ea000c101106 */
[----:B------:R-:W3:Y:S01]  /*1c2f0*/  LDC R129, c[0x0][0x278] ;  /* 0x00009e00ff817b82 */ /* 0x000ee20000000800 */
[----:B----4-:R-:W-:-:S02]  /*1c300*/  IADD3 R50, P3, R52, R75, RZ ;  /* 0x0000004b34327210 */ /* 0x010fc40007f7e0ff */
        /* <DEDUP_REMOVED lines=21> */
[-C--:B------:R-:W-:Y:S01]  /*1c460*/  LEA.HI.X.SX32 R55, R52, R71.reuse, 0x1, P2 ;  /* 0x0000004734377211 */ /* 0x080fe200010f0eff */
[----:B------:R-:W-:Y:S01]  /*1c470*/  IMAD R52, R129, 0x2, R62 ;  /* 0x0000000281347824 */ /* 0x000fe200078e023e */
[----:B------:R-:W-:Y:S01]  /*1c480*/  LEA.HI.X.SX32 R51, R56, R71, 0x1, P3 ;  /* 0x0000004738337211 */ /* 0x000fe200018f0eff */
[----:B------:R-:W3:Y:S02]  /*1c490*/  LDC R129, c[0x0][0x278] ;  /* 0x00009e00ff817b82 */ /* 0x000ee40000000800 */
        /* <DEDUP_REMOVED lines=17> */
[----:B----4-:R-:W-:Y:S01]  /*1c5b0*/  IMAD R56, R125, 0x2, R62 ;  /* 0x000000027d387824 */ /* 0x010fe200078e023e */
[----:B------:R-:W-:Y:S01]  /*1c5c0*/  IADD3 R54, P2, R62, R75, RZ ;  /* 0x0000004b3e367210 */ /* 0x000fe20007f5e0ff */
[----:B------:R-:W2:Y:S01]  /*1c5d0*/  LDC R125, c[0x0][0x278] ;  /* 0x00009e00ff7d7b82 */ /* 0x000ea20000000800 */
[-C--:B------:R-:W-:Y:S01]  /*1c5e0*/  LEA.HI.X.SX32 R51, R52, R71.reuse, 0x1, P3 ;  /* 0x0000004734337211 */ /* 0x080fe200018f0eff */
[----:B------:R4:W-:Y:S01]  /*1c5f0*/  STG.E.U8 desc[UR6][R48.64], R246 ;  /* 0x000000f630007986 */ /* 0x0009e2000c101106 */
[----:B---3--:R-:W-:Y:S01]  /*1c600*/  IMAD R52, R129, 0x2, R56 ;  /* 0x0000000281347824 */ /* 0x008fe200078e0238 */
[----:B------:R-:W-:-:S04]  /*1c610*/  LEA.HI.X.SX32 R55, R62, R71, 0x1, P2 ;  /* 0x000000473e377211 */ /* 0x000fc800010f0eff */
[----:B------:R-:W3:Y:S01]  /*1c620*/  LDC R129, c[0x0][0x278] ;  /* 0x00009e00ff817b82 */ /* 0x000ee20000000800 */
[C---:B----4-:R-:W-:Y:S01]  /*1c630*/  IADD3 R48, P3, R56.reuse, R75, RZ ;  /* 0x0000004b38307210 */ /* 0x050fe20007f7e0ff */
[----:B------:R-:W-:Y:S03]  /*1c640*/  STG.E.U8 desc[UR6][R50.64], R47 ;  /* 0x0000002f32007986 */ /* 0x000fe6000c101106 */
[----:B------:R-:W-:Y:S01]  /*1c650*/  LEA.HI.X.SX32 R49, R56, R71, 0x1, P3 ;  /* 0x0000004738317211 */ /* 0x000fe200018f0eff */
[----:B-1----:R-:W-:Y:S02]  /*1c660*/  IMAD R56, R131, 0x2, R52 ;  /* 0x0000000283387824 */ /* 0x002fe400078e0234 */
[----:B------:R-:W1:Y:S01]  /*1c670*/  LDC R131, c[0x0][0x278] ;  /* 0x00009e00ff837b82 */ /* 0x000e620000000800 */
[----:B------:R4:W-:Y:S01]  /*1c680*/  STG.E.U8 desc[UR6][R54.64], R46 ;  /* 0x0000002e36007986 */ /* 0x0009e2000c101106 */
[----:B0-----:R-:W-:-:S03]  /*1c690*/  IMAD R62, R57, 0x2, R56 ;  /* 0x00000002393e7824 */ /* 0x001fc600078e0238 */
[----:B------:R0:W-:Y:S03]  /*1c6a0*/  STG.E.U8 desc[UR6][R48.64], R249 ;  /* 0x000000f930007986 */ /* 0x0001e6000c101106 */
[----:B------:R-:W1:Y:S01]  /*1c6b0*/  LDC R57, c[0x0][0x278] ;  /* 0x00009e00ff397b82 */ /* 0x000e620000000800 */
[----:B----4-:R-:W-:-:S07]  /*1c6c0*/  IADD3 R46, P2, R52, R75, RZ ;  /* 0x0000004b342e7210 */ /* 0x010fce0007f5e0ff */
[----:B------:R-:W4:Y:S01]  /*1c6d0*/  LDC R55, c[0x0][0x278] ;  /* 0x00009e00ff377b82 */ /* 0x000f220000000800 */
[----:B------:R-:W-:Y:S01]  /*1c6e0*/  LEA.HI.X.SX32 R47, R52, R71, 0x1, P2 ;  /* 0x00000047342f7211 */ /* 0x000fe200010f0eff */
[----:B------:R-:W-:Y:S01]  /*1c6f0*/  IMAD R52, R63, 0x2, R62 ;  /* 0x000000023f347824 */ /* 0x000fe200078e023e */
[-C--:B0-----:R-:W-:Y:S02]  /*1c700*/  IADD3 R48, P3, R56, R75.reuse, RZ ;  /* 0x0000004b38307210 */ /* 0x081fe40007f7e0ff */
[----:B------:R-:W-:Y:S01]  /*1c710*/  IADD3 R50, P2, R62, R75, RZ ;  /* 0x0000004b3e327210 */ /* 0x000fe20007f5e0ff */
[----:B------:R0:W-:Y:S01]  /*1c720*/  STG.E.U8 desc[UR6][R46.64], R250 ;  /* 0x000000fa2e007986 */ /* 0x0001e2000c101106 */
[-C--:B------:R-:W-:Y:S01]  /*1c730*/  LEA.HI.X.SX32 R49, R56, R71.reuse, 0x1, P3 ;  /* 0x0000004738317211 */ /* 0x080fe200018f0eff */
[----:B------:R-:W4:Y:S01]  /*1c740*/  LDC R63, c[0x0][0x278] ;  /* 0x00009e00ff3f7b82 */ /* 0x000f220000000800 */
[----:B------:R-:W-:Y:S01]  /*1c750*/  LEA.HI.X.SX32 R51, R62, R71, 0x1, P2 ;  /* 0x000000473e337211 */ /* 0x000fe200010f0eff */
[----:B--2---:R-:W-:Y:S01]  /*1c760*/  IMAD R54, R125, 0x2, R52 ;  /* 0x000000027d367824 */ /* 0x004fe200078e0234 */
[C---:B0-----:R-:W-:Y:S01]  /*1c770*/  IADD3 R46, P3, R52.reuse, R75, RZ ;  /* 0x0000004b342e7210 */ /* 0x041fe20007f7e0ff */
[----:B------:R0:W-:Y:S04]  /*1c780*/  STG.E.U8 desc[UR6][R48.64], R248 ;  /* 0x000000f830007986 */ /* 0x0001e8000c101106 */
[----:B------:R-:W2:Y:S01]  /*1c790*/  LDC R125, c[0x0][0x278] ;  /* 0x00009e00ff7d7b82 */ /* 0x000ea20000000800 */
[----:B------:R-:W-:Y:S01]  /*1c7a0*/  LEA.HI.X.SX32 R47, R52, R71, 0x1, P3 ;  /* 0x00000047342f7211 */ /* 0x000fe200018f0eff */
[----:B---3--:R-:W-:Y:S01]  /*1c7b0*/  IMAD R52, R129, 0x2, R54 ;  /* 0x0000000281347824 */ /* 0x008fe200078e0236 */
[----:B------:R-:W-:Y:S04]  /*1c7c0*/  STG.E.U8 desc[UR6][R50.64], R45 ;  /* 0x0000002d32007986 */ /* 0x000fe8000c101106 */
[----:B------:R3:W-:Y:S01]  /*1c7d0*/  STG.E.U8 desc[UR6][R46.64], R241 ;  /* 0x000000f12e007986 */ /* 0x0007e2000c101106 */
[----:B-1----:R-:W-:Y:S01]  /*1c7e0*/  IMAD R56, R131, 0x2, R52 ;  /* 0x0000000283387824 */ /* 0x002fe200078e0234 */
[----:B------:R-:W1:Y:S01]  /*1c7f0*/  LDC R129, c[0x0][0x278] ;  /* 0x00009e00ff817b82 */ /* 0x000e620000000800 */
[----:B0-----:R-:W-:-:S02]  /*1c800*/  IADD3 R48, P3, R52, R75, RZ ;  /* 0x0000004b34307210 */ /* 0x001fc40007f7e0ff */
[----:B---3--:R-:W-:-:S05]  /*1c810*/  IADD3 R46, P2, R54, R75, RZ ;  /* 0x0000004b362e7210 */ /* 0x008fca0007f5e0ff */
[----:B------:R-:W0:Y:S01]  /*1c820*/  LDC R131, c[0x0][0x278] ;  /* 0x00009e00ff837b82 */ /* 0x000e220000000800 */
[-C--:B------:R-:W-:Y:S01]  /*1c830*/  LEA.HI.X.SX32 R47, R54, R71.reuse, 0x1, P2 ;  /* 0x00000047362f7211 */ /* 0x080fe200010f0eff */
[----:B------:R-:W-:Y:S01]  /*1c840*/  IMAD R54, R57, 0x2, R56 ;  /* 0x0000000239367824 */ /* 0x000fe200078e0238 */
[----:B------:R-:W-:-:S05]  /*1c850*/  LEA.HI.X.SX32 R49, R52, R71, 0x1, P3 ;  /* 0x0000004734317211 */ /* 0x000fca00018f0eff */
[----:B------:R-:W3:Y:S01]  /*1c860*/  LDC R57, c[0x0][0x278] ;  /* 0x00009e00ff397b82 */ /* 0x000ee20000000800 */
[----:B------:R2:W-:Y:S01]  /*1c870*/  STG.E.U8 desc[UR6][R46.64], R0 ;  /* 0x000000002e007986 */ /* 0x0005e2000c101106 */
[----:B------:R-:W-:Y:S01]  /*1c880*/  IADD3 R50, P2, R56, R75, RZ ;  /* 0x0000004b38327210 */ /* 0x000fe20007f5e0ff */
[----:B----4-:R-:W-:-:S03]  /*1c890*/  IMAD R52, R55, 0x2, R54 ;  /* 0x0000000237347824 */ /* 0x010fc600078e0236 */
[----:B------:R-:W-:Y:S02]  /*1c8a0*/  LEA.HI.X.SX32 R51, R56, R71, 0x1, P2 ;  /* 0x0000004738337211 */ /* 0x000fe400010f0eff */
[----:B------:R-:W4:Y:S01]  /*1c8b0*/  LDC R55, c[0x0][0x278] ;  /* 0x00009e00ff377b82 */ /* 0x000f220000000800 */
[C---:B--2---:R-:W-:Y:S01]  /*1c8c0*/  IADD3 R46, P3, R54.reuse, R75, RZ ;  /* 0x0000004b362e7210 */ /* 0x044fe20007f7e0ff */
[----:B------:R-:W2:Y:S03]  /*1c8d0*/  LDL.LU R0, [R1+0x638] ;  /* 0x0006380001007983 */ /* 0x000ea60000300800 */
[----:B------:R-:W-:Y:S01]  /*1c8e0*/  LEA.HI.X.SX32 R47, R54, R71, 0x1, P3 ;  /* 0x00000047362f7211 */ /* 0x000fe200018f0eff */
[----:B------:R-:W-:Y:S02]  /*1c8f0*/  IMAD R54, R63, 0x2, R52 ;  /* 0x000000023f367824 */ /* 0x000fe400078e0234 */
[----:B------:R-:W0:Y:S01]  /*1c900*/  LDC R63, c[0x0][0x278] ;  /* 0x00009e00ff3f7b82 */ /* 0x000e220000000800 */
[----:B------:R-:W-:Y:S01]  /*1c910*/  STG.E.U8 desc[UR6][R48.64], R251 ;  /* 0x000000fb30007986 */ /* 0x000fe2000c101106 */
[----:B------:R-:W-:-:S03]  /*1c920*/  IMAD R56, R125, 0x2, R54 ;  /* 0x000000027d387824 */ /* 0x000fc600078e0236 */
[----:B------:R1:W-:Y:S03]  /*1c930*/  STG.E.U8 desc[UR6][R50.64], R44 ;  /* 0x0000002c32007986 */ /* 0x0003e6000c101106 */
[----:B------:R-:W0:Y:S01]  /*1c940*/  LDC R125, c[0x0][0x278] ;  /* 0x00009e00ff7d7b82 */ /* 0x000e220000000800 */
[----:B------:R1:W-:Y:S02]  /*1c950*/  STG.E.U8 desc[UR6][R46.64], R3 ;  /* 0x000000032e007986 */ /* 0x0003e4000c101106 */
[----:B-1----:R-:W-:-:S04]  /*1c960*/  IADD3 R44, P2, R52, R75, RZ ;  /* 0x0000004b342c7210 */ /* 0x002fc80007f5e0ff */
[----:B------:R-:W-:Y:S01]  /*1c970*/  LEA.HI.X.SX32 R45, R52, R71, 0x1, P2 ;  /* 0x00000047342d7211 */ /* 0x000fe200010f0eff */
[----:B------:R-:W-:Y:S01]  /*1c980*/  IMAD R52, R129, 0x2, R56 ;  /* 0x0000000281347824 */ /* 0x000fe200078e0238 */
[-C--:B------:R-:W-:Y:S01]  /*1c990*/  IADD3 R46, P3, R54, R75.reuse, RZ ;  /* 0x0000004b362e7210 */ /* 0x080fe20007f7e0ff */
[----:B------:R-:W1:Y:S01]  /*1c9a0*/  LDC R129, c[0x0][0x278] ;  /* 0x00009e00ff817b82 */ /* 0x000e620000000800 */
[----:B------:R-:W-:Y:S01]  /*1c9b0*/  IADD3 R48, P2, R56, R75, RZ ;  /* 0x0000004b38307210 */ /* 0x000fe20007f5e0ff */
[----:B------:R4:W-:Y:S01]  /*1c9c0*/  STG.E.U8 desc[UR6][R44.64], R2 ;  /* 0x000000022c007986 */ /* 0x0009e2000c101106 */
[-C--:B------:R-:W-:Y:S02]  /*1c9d0*/  LEA.HI.X.SX32 R47, R54, R71.reuse, 0x1, P3 ;  /* 0x00000047362f7211 */ /* 0x080fe400018f0eff */
[----:B------:R-:W-:Y:S01]  /*1c9e0*/  LEA.HI.X.SX32 R49, R56, R71, 0x1, P2 ;  /* 0x0000004738317211 */ /* 0x000fe200010f0eff */
[----:B---3--:R-:W-:Y:S01]  /*1c9f0*/  IMAD R56, R57, 0x2, R52 ;  /* 0x0000000239387824 */ /* 0x008fe200078e0234 */
[C---:B------:R-:W-:Y:S01]  /*1ca00*/  PRMT R43, R8.reuse, 0x7770, RZ ;  /* 0x00007770082b7816 */ /* 0x040fe200000000ff */
[----:B------:R-:W3:Y:S01]  /*1ca10*/  LDC R57, c[0x0][0x278] ;  /* 0x00009e00ff397b82 */ /* 0x000ee20000000800 */
[----:B------:R-:W-:Y:S01]  /*1ca20*/  PRMT R40, R8, 0x7771, RZ ;  /* 0x0000777108287816 */ /* 0x000fe200000000ff */
[----:B------:R-:W2:Y:S01]  /*1ca30*/  LDL.LU R3, [R1+0x634] ;  /* 0x0006340001037983 */ /* 0x000ea20000300800 */
[----:B----4-:R-:W-:-:S03]  /*1ca40*/  IADD3 R44, P3, R52, R75, RZ ;  /* 0x0000004b342c7210 */ /* 0x010fc60007f7e0ff */
[----:B------:R-:W-:Y:S01]  /*1ca50*/  STG.E.U8 desc[UR6][R46.64], R252 ;  /* 0x000000fc2e007986 */ /* 0x000fe2000c101106 */
[----:B------:R-:W-:Y:S01]  /*1ca60*/  LEA.HI.X.SX32 R45, R52, R71, 0x1, P3 ;  /* 0x00000047342d7211 */ /* 0x000fe200018f0eff */
[----:B------:R-:W-:Y:S01]  /*1ca70*/  IMAD R52, R55, 0x2, R56 ;  /* 0x0000000237347824 */ /* 0x000fe200078e0238 */
[-C--:B------:R-:W-:Y:S01]  /*1ca80*/  IADD3 R54, P2, R56, R75.reuse, RZ ;  /* 0x0000004b38367210 */ /* 0x080fe20007f5e0ff */
[----:B------:R-:W4:Y:S02]  /*1ca90*/  LDL.LU R2, [R1+0x630] ;  /* 0x0006300001027983 */ /* 0x000f240000300800 */
[----:B0-----:R-:W-:Y:S02]  /*1caa0*/  IMAD R62, R63, 0x2, R52 ;  /* 0x000000023f3e7824 */ /* 0x001fe400078e0234 */
[----:B------:R-:W0:Y:S01]  /*1cab0*/  LDC R63, c[0x0][0x278] ;  /* 0x00009e00ff3f7b82 */ /* 0x000e220000000800 */
[----:B------:R-:W-:Y:S01]  /*1cac0*/  IADD3 R50, P3, R52, R75, RZ ;  /* 0x0000004b34327210 */ /* 0x000fe20007f7e0ff */
[----:B------:R-:W-:Y:S01]  /*1cad0*/  STG.E.U8 desc[UR6][R48.64], R247 ;  /* 0x000000f730007986 */ /* 0x000fe2000c101106 */
[-C--:B------:R-:W-:Y:S01]  /*1cae0*/  LEA.HI.X.SX32 R55, R56, R71.reuse, 0x1, P2 ;  /* 0x0000004738377211 */ /* 0x080fe200010f0eff */
[----:B------:R-:W-:Y:S01]  /*1caf0*/  IMAD R56, R125, 0x2, R62 ;  /* 0x000000027d387824 */ /* 0x000fe200078e023e */
[----:B------:R-:W-:Y:S01]  /*1cb00*/  LEA.HI.X.SX32 R51, R52, R71, 0x1, P3 ;  /* 0x0000004734337211 */ /* 0x000fe200018f0eff */
[----:B------:R-:W2:Y:S02]  /*1cb10*/  LDL.LU R245, [R1+0x218] ;  /* 0x0002180001f57983 */ /* 0x000ea40000300800 */
[----:B------:R-:W0:Y:S01]  /*1cb20*/  LDC R125, c[0x0][0x278] ;  /* 0x00009e00ff7d7b82 */ /* 0x000e220000000800 */
[----:B-1----:R-:W-:Y:S01]  /*1cb30*/  IMAD R52, R129, 0x2, R56 ;  /* 0x0000000281347824 */ /* 0x002fe200078e0238 */
[----:B------:R1:W-:Y:S06]  /*1cb40*/  STG.E.U8 desc[UR6][R44.64], R43 ;  /* 0x0000002b2c007986 */ /* 0x0003ec000c101106 */
[----:B------:R-:W0:Y:S01]  /*1cb50*/  LDC R129, c[0x0][0x278] ;  /* 0x00009e00ff817b82 */ /* 0x000e220000000800 */
[----:B------:R3:W-:Y:S01]  /*1cb60*/  STG.E.U8 desc[UR6][R54.64], R38 ;  /* 0x0000002636007986 */ /* 0x0007e2000c101106 */
[----:B-1----:R-:W-:-:S03]  /*1cb70*/  IADD3 R44, P3, R56, R75, RZ ;  /* 0x0000004b382c7210 */ /* 0x002fc60007f7e0ff */
[----:B------:R1:W-:Y:S01]  /*1cb80*/  STG.E.U8 desc[UR6][R50.64], R42 ;  /* 0x0000002a32007986 */ /* 0x0003e2000c101106 */
[----:B------:R-:W-:Y:S01]  /*1cb90*/  LEA.HI.X.SX32 R45, R56, R71, 0x1, P3 ;  /* 0x00000047382d7211 */ /* 0x000fe200018f0eff */
[----:B---3--:R-:W-:Y:S01]  /*1cba0*/  IMAD R56, R57, 0x2, R52 ;  /* 0x0000000239387824 */ /* 0x008fe200078e0234 */
[----:B------:R-:W3:Y:S01]  /*1cbb0*/  LDC R55, c[0x0][0x278] ;  /* 0x00009e00ff377b82 */ /* 0x000ee20000000800 */
[C---:B------:R-:W-:Y:S02]  /*1cbc0*/  IADD3 R46, P2, R62.reuse, R75, RZ ;  /* 0x0000004b3e2e7210 */ /* 0x040fe40007f5e0ff */
[----:B------:R-:W-:Y:S02]  /*1cbd0*/  IMAD R38, R131, 0x2, R56 ;  /* 0x0000000283267824 */ /* 0x000fe400078e0238 */
[----:B------:R-:W-:-:S03]  /*1cbe0*/  LEA.HI.X.SX32 R47, R62, R71, 0x1, P2 ;  /* 0x000000473e2f7211 */ /* 0x000fc600010f0eff */
[----:B-1----:R-:W1:Y:S01]  /*1cbf0*/  LDC R51, c[0x0][0x278] ;  /* 0x00009e00ff337b82 */ /* 0x002e620000000800 */
[-C--:B------:R-:W-:Y:S01]  /*1cc00*/  IADD3 R48, P2, R52, R75.reuse, RZ ;  /* 0x0000004b34307210 */ /* 0x080fe20007f5e0ff */
[----:B0-----:R-:W-:Y:S01]  /*1cc10*/  IMAD R50, R63, 0x2, R38 ;  /* 0x000000023f327824 */ /* 0x001fe200078e0226 */
[----:B------:R-:W-:Y:S01]  /*1cc20*/  IADD3 R42, P3, R56, R75, RZ ;  /* 0x0000004b382a7210 */ /* 0x000fe20007f7e0ff */
[----:B------:R0:W-:Y:S01]  /*1cc30*/  STG.E.U8 desc[UR6][R46.64], R41 ;  /* 0x000000292e007986 */ /* 0x0001e2000c101106 */
[----:B------:R-:W-:-:S03]  /*1cc40*/  LEA.HI.X.SX32 R49, R52, R71, 0x1, P2 ;  /* 0x0000004734317211 */ /* 0x000fc600010f0eff */
[----:B------:R-:W1:Y:S01]  /*1cc50*/  LDC R57, c[0x0][0x278] ;  /* 0x00009e00ff397b82 */ /* 0x000e620000000800 */
[----:B------:R0:W-:Y:S01]  /*1cc60*/  STG.E.U8 desc[UR6][R44.64], R40 ;  /* 0x000000282c007986 */ /* 0x0001e2000c101106 */
[----:B------:R-:W-:Y:S01]  /*1cc70*/  LEA.HI.X.SX32 R43, R56, R71, 0x1, P3 ;  /* 0x00000047382b7211 */ /* 0x000fe200018f0eff */
[----:B------:R-:W-:Y:S02]  /*1cc80*/  IMAD R52, R125, 0x2, R50 ;  /* 0x000000027d347824 */ /* 0x000fe400078e0232 */
[----:B------:R0:W-:Y:S03]  /*1cc90*/  STG.E.U8 desc[UR6][R48.64], R34 ;  /* 0x0000002230007986 */ /* 0x0001e6000c101106 */
[----:B------:R-:W1:Y:S01]  /*1cca0*/  LDC R63, c[0x0][0x278] ;  /* 0x00009e00ff3f7b82 */ /* 0x000e620000000800 */
[-C--:B0-----:R-:W-:Y:S02]  /*1ccb0*/  IADD3 R46, P2, R38, R75.reuse, RZ ;  /* 0x0000004b262e7210 */ /* 0x081fe40007f5e0ff */
[----:B------:R-:W-:-:S04]  /*1ccc0*/  IADD3 R40, P3, R50, R75, RZ ;  /* 0x0000004b32287210 */ /* 0x000fc80007f7e0ff */
[-C--:B------:R-:W-:Y:S01]  /*1ccd0*/  LEA.HI.X.SX32 R41, R50, R71.reuse, 0x1, P3 ;  /* 0x0000004732297211 */ /* 0x080fe200018f0eff */
[----:B------:R-:W0:Y:S01]  /*1cce0*/  LDC R49, c[0x0][0x278] ;  /* 0x00009e00ff317b82 */ /* 0x000e220000000800 */
[----:B------:R-:W-:Y:S01]  /*1ccf0*/  IMAD R50, R129, 0x2, R52 ;  /* 0x0000000281327824 */ /* 0x000fe200078e0234 */
[----:B------:R-:W-:-:S03]  /*1cd00*/  LEA.HI.X.SX32 R47, R38, R71, 0x1, P2 ;  /* 0x00000047262f7211 */ /* 0x000fc600010f0eff */
[----:B---3--:R-:W-:Y:S01]  /*1cd10*/  IMAD R34, R55, 0x2, R50 ;  /* 0x0000000237227824 */ /* 0x008fe200078e0232 */
[----:B------:R3:W-:Y:S02]  /*1cd20*/  STG.E.U8 desc[UR6][R42.64], R39 ;  /* 0x000000272a007986 */ /* 0x0007e4000c101106 */
[----:B------:R-:W0:Y:S01]  /*1cd30*/  LDC R55, c[0x0][0x278] ;  /* 0x00009e00ff377b82 */ /* 0x000e220000000800 */
[----:B------:R-:W-:Y:S01]  /*1cd40*/  PRMT R36, R8, 0x7772, RZ ;  /* 0x0000777208247816 */ /* 0x000fe200000000ff */
[----:B------:R3:W-:Y:S01]  /*1cd50*/  STG.E.U8 desc[UR6][R46.64], R37 ;  /* 0x000000252e007986 */ /* 0x0007e2000c101106 */
[-C--:B------:R-:W-:Y:S01]  /*1cd60*/  IADD3 R44, P2, R52, R75.reuse, RZ ;  /* 0x0000004b342c7210 */ /* 0x080fe20007f5e0ff */
[----:B-1----:R-:W-:Y:S01]  /*1cd70*/  IMAD R48, R51, 0x2, R34 ;  /* 0x0000000233307824 */ /* 0x002fe200078e0222 */
[----:B------:R-:W-:Y:S01]  /*1cd80*/  IADD3 R38, P3, R50, R75, RZ ;  /* 0x0000004b32267210 */ /* 0x000fe20007f7e0ff */
[----:B------:R1:W-:Y:S01]  /*1cd90*/  STG.E.U8 desc[UR6][R40.64], R36 ;  /* 0x0000002428007986 */ /* 0x0003e2000c101106 */
[-C--:B------:R-:W-:Y:S01]  /*1cda0*/  LEA.HI.X.SX32 R45, R52, R71.reuse, 0x1, P2 ;  /* 0x00000047342d7211 */ /* 0x080fe200010f0eff */
[----:B------:R-:W0:Y:S01]  /*1cdb0*/  LDC R51, c[0x0][0x278] ;  /* 0x00009e00ff337b82 */ /* 0x000e220000000800 */
[----:B---3--:R-:W-:-:S07]  /*1cdc0*/  LEA.HI.X.SX32 R39, R50, R71, 0x1, P3 ;  /* 0x0000004732277211 */ /* 0x008fce00018f0eff */
[----:B------:R-:W3:Y:S01]  /*1cdd0*/  LDC R47, c[0x0][0x278] ;  /* 0x00009e00ff2f7b82 */ /* 0x000ee20000000800 */
[----:B------:R-:W-:Y:S01]  /*1cde0*/  IMAD R46, R57, 0x2, R48 ;  /* 0x00000002392e7824 */ /* 0x000fe200078e0230 */
[-C--:B-1----:R-:W-:Y:S01]  /*1cdf0*/  IADD3 R36, P3, R48, R75.reuse, RZ ;  /* 0x0000004b30247210 */ /* 0x082fe20007f7e0ff */
[----:B------:R1:W-:Y:S01]  /*1ce00*/  STG.E.U8 desc[UR6][R44.64], R30 ;  /* 0x0000001e2c007986 */ /* 0x0003e2000c101106 */
[----:B------:R-:W-:Y:S02]  /*1ce10*/  IADD3 R42, P2, R34, R75, RZ ;  /* 0x0000004b222a7210 */ /* 0x000fe40007f5e0ff */
[-C--:B------:R-:W-:Y:S01]  /*1ce20*/  LEA.HI.X.SX32 R37, R48, R71.reuse, 0x1, P3 ;  /* 0x0000004730257211 */ /* 0x080fe200018f0eff */
[----:B------:R-:W-:Y:S01]  /*1ce30*/  IMAD R48, R63, 0x2, R46 ;  /* 0x000000023f307824 */ /* 0x000fe200078e022e */
[----:B------:R-:W-:Y:S01]  /*1ce40*/  LEA.HI.X.SX32 R43, R34, R71, 0x1, P2 ;  /* 0x00000047222b7211 */ /* 0x000fe200010f0eff */
[----:B-1----:R-:W1:Y:S02]  /*1ce50*/  LDC R45, c[0x0][0x278] ;  /* 0x00009e00ff2d7b82 */ /* 0x002e640000000800 */
[----:B0-----:R-:W-:Y:S01]  /*1ce60*/  IMAD R30, R49, 0x2, R48 ;  /* 0x00000002311e7824 */ /* 0x001fe200078e0230 */
[----:B------:R-:W-:Y:S01]  /*1ce70*/  PRMT R32, R8, 0x7773, RZ ;  /* 0x0000777308207816 */ /* 0x000fe200000000ff */
[----:B------:R0:W-:Y:S01]  /*1ce80*/  STG.E.U8 desc[UR6][R38.64], R35 ;  /* 0x0000002326007986 */ /* 0x0001e2000c101106 */
[----:B------:R-:W-:-:S03]  /*1ce90*/  IADD3 R40, P2, R46, R75, RZ ;  /* 0x0000004b2e287210 */ /* 0x000fc60007f5e0ff */
[----:B------:R-:W1:Y:S01]  /*1cea0*/  LDC R49, c[0x0][0x278] ;  /* 0x00009e00ff317b82 */ /* 0x000e620000000800 */
[----:B------:R0:W-:Y:S01]  /*1ceb0*/  STG.E.U8 desc[UR6][R42.64], R33 ;  /* 0x000000212a007986 */ /* 0x0001e2000c101106 */
[----:B------:R-:W-:Y:S01]  /*1cec0*/  IADD3 R34, P3, R48, R75, RZ ;  /* 0x0000004b30227210 */ /* 0x000fe20007f7e0ff */
[----:B------:R-:W-:Y:S01]  /*1ced0*/  IMAD R44, R55, 0x2, R30 ;  /* 0x00000002372c7824 */ /* 0x000fe200078e021e */
[-C--:B------:R-:W-:Y:S01]  /*1cee0*/  LEA.HI.X.SX32 R41, R46, R71.reuse, 0x1, P2 ;  /* 0x000000472e297211 */ /* 0x080fe200010f0eff */
[----:B------:R3:W-:Y:S01]  /*1cef0*/  STG.E.U8 desc[UR6][R36.64], R32 ;  /* 0x0000002024007986 */ /* 0x0007e2000c101106 */
[----:B0-----:R-:W-:Y:S02]  /*1cf00*/  LEA.HI.X.SX32 R35, R48, R71, 0x1, P3 ;  /* 0x0000004730237211 */ /* 0x001fe400018f0eff */
[----:B------:R-:W0:Y:S01]  /*1cf10*/  LDC R43, c[0x0][0x278] ;  /* 0x00009e00ff2b7b82 */ /* 0x000e220000000800 */
[----:B---3--:R-:W-:Y:S01]  /*1cf20*/  IMAD R42, R47, 0x2, R44 ;  /* 0x000000022f2a7824 */ /* 0x008fe200078e022c */
[-C--:B------:R-:W-:Y:S01]  /*1cf30*/  IADD3 R32, P3, R44, R75.reuse, RZ ;  /* 0x0000004b2c207210 */ /* 0x080fe20007f7e0ff */
[----:B------:R3:W-:Y:S05]  /*1cf40*/  STG.E.U8 desc[UR6][R40.64], R26 ;  /* 0x0000001a28007986 */ /* 0x0007ea000c101106 */
[----:B------:R-:W0:Y:S01]  /*1cf50*/  LDC R47, c[0x0][0x278] ;  /* 0x00009e00ff2f7b82 */ /* 0x000e220000000800 */
[----:B------:R-:W-:-:S02]  /*1cf60*/  IADD3 R38, P2, R30, R75, RZ ;  /* 0x0000004b1e267210 */ /* 0x000fc40007f5e0ff */
[-C--:B------:R-:W-:Y:S01]  /*1cf70*/  LEA.HI.X.SX32 R33, R44, R71.reuse, 0x1, P3 ;  /* 0x000000472c217211 */ /* 0x080fe200018f0eff */
[----:B------:R-:W-:Y:S01]  /*1cf80*/  IMAD R44, R51, 0x2, R42 ;  /* 0x00000002332c7824 */ /* 0x000fe200078e022a */
[----:B------:R-:W-:-:S03]  /*1cf90*/  LEA.HI.X.SX32 R39, R30, R71, 0x1, P2 ;  /* 0x000000471e277211 */ /* 0x000fc600010f0eff */
[----:B---3--:R-:W3:Y:S01]  /*1cfa0*/  LDC R41, c[0x0][0x278] ;  /* 0x00009e00ff297b82 */ /* 0x008ee20000000800 */
[----:B-1----:R-:W-:Y:S01]  /*1cfb0*/  IMAD R26, R45, 0x2, R44 ;  /* 0x000000022d1a7824 */ /* 0x002fe200078e022c */
[----:B------:R1:W-:Y:S01]  /*1cfc0*/  STG.E.U8 desc[UR6][R34.64], R31 ;  /* 0x0000001f22007986 */ /* 0x0003e2000c101106 */
[----:B------:R-:W-:-:S05]  /*1cfd0*/  IADD3 R30, P3, R44, R75, RZ ;  /* 0x0000004b2c1e7210 */ /* 0x000fca0007f7e0ff */
[----:B------:R-:W3:Y:S01]  /*1cfe0*/  LDC R45, c[0x0][0x278] ;  /* 0x00009e00ff2d7b82 */ /* 0x000ee20000000800 */
[----:B------:R0:W-:Y:S01]  /*1cff0*/  STG.E.U8 desc[UR6][R38.64], R29 ;  /* 0x0000001d26007986 */ /* 0x0001e2000c101106 */
[----:B------:R-:W-:Y:S01]  /*1d000*/  IMAD R40, R49, 0x2, R26 ;  /* 0x0000000231287824 */ /* 0x000fe200078e021a */
[----:B------:R-:W-:Y:S02]  /*1d010*/  IADD3 R36, P2, R42, R75, RZ ;  /* 0x0000004b2a247210 */ /* 0x000fe40007f5e0ff */
[----:B------:R0:W-:Y:S01]  /*1d020*/  STG.E.U8 desc[UR6][R32.64], R28 ;  /* 0x0000001c20007986 */ /* 0x0001e2000c101106 */
[-C--:B-1----:R-:W-:Y:S02]  /*1d030*/  LEA.HI.X.SX32 R31, R44, R71.reuse, 0x1, P3 ;  /* 0x000000472c1f7211 */ /* 0x082fe400018f0eff */
[----:B------:R-:W-:Y:S01]  /*1d040*/  LEA.HI.X.SX32 R37, R42, R71, 0x1, P2 ;  /* 0x000000472a257211 */ /* 0x000fe200010f0eff */
[----:B------:R-:W1:Y:S08]  /*1d050*/  LDC R49, c[0x0][0x278] ;  /* 0x00009e00ff317b82 */ /* 0x000e700000000800 */
[----:B0-----:R-:W0:Y:S01]  /*1d060*/  LDC R39, c[0x0][0x278] ;  /* 0x00009e00ff277b82 */ /* 0x001e220000000800 */
[C---:B------:R-:W-:Y:S01]  /*1d070*/  IADD3 R28, P3, R40.reuse, R75, RZ ;  /* 0x0000004b281c7210 */ /* 0x040fe20007f7e0ff */
[----:B------:R-:W-:Y:S01]  /*1d080*/  IMAD R38, R43, 0x2, R40 ;  /* 0x000000022b267824 */ /* 0x000fe200078e0228 */
[----:B------:R3:W-:Y:S02]  /*1d090*/  STG.E.U8 desc[UR6][R36.64], R22 ;  /* 0x0000001624007986 */ /* 0x0007e4000c101106 */
[----:B------:R-:W-:-:S03]  /*1d0a0*/  LEA.HI.X.SX32 R29, R40, R71, 0x1, P3 ;  /* 0x00000047281d7211 */ /* 0x000fc600018f0eff */
[----:B------:R-:W1:Y:S01]  /*1d0b0*/  LDC R43, c[0x0][0x278] ;  /* 0x00009e00ff2b7b82 */ /* 0x000e620000000800 */
[----:B------:R-:W-:Y:S01]  /*1d0c0*/  IMAD R40, R47, 0x2, R38 ;  /* 0x000000022f287824 */ /* 0x000fe200078e0226 */
[----:B------:R-:W-:-:S06]  /*1d0d0*/  IADD3 R34, P2, R26, R75, RZ ;  /* 0x0000004b1a227210 */ /* 0x000fcc0007f5e0ff */
[----:B---3--:R-:W3:Y:S01]  /*1d0e0*/  LDC R37, c[0x0][0x278] ;  /* 0x00009e00ff257b82 */ /* 0x008ee20000000800 */
[----:B------:R-:W-:Y:S01]  /*1d0f0*/  IMAD R22, R41, 0x2, R40 ;  /* 0x0000000229167824 */ /* 0x000fe200078e0228 */
[----:B------:R-:W-:Y:S01]  /*1d100*/  LEA.HI.X.SX32 R35, R26, R71, 0x1, P2 ;  /* 0x000000471a237211 */ /* 0x000fe200010f0eff */
[----:B------:R0:W-:Y:S01]  /*1d110*/  STG.E.U8 desc[UR6][R30.64], R27 ;  /* 0x0000001b1e007986 */ /* 0x0001e2000c101106 */
[----:B------:R-:W-:-:S04]  /*1d120*/  IADD3 R32, P2, R38, R75, RZ ;  /* 0x0000004b26207210 */ /* 0x000fc80007f5e0ff */
[----:B------:R-:W3:Y:S01]  /*1d130*/  LDC R41, c[0x0][0x278] ;  /* 0x00009e00ff297b82 */ /* 0x000ee20000000800 */
[----:B------:R0:W-:Y:S01]  /*1d140*/  STG.E.U8 desc[UR6][R34.64], R25 ;  /* 0x0000001922007986 */ /* 0x0001e2000c101106 */
[----:B------:R-:W-:Y:S01]  /*1d150*/  IMAD R36, R45, 0x2, R22 ;  /* 0x000000022d247824 */ /* 0x000fe200078e0216 */
[----:B------:R-:W-:Y:S02]  /*1d160*/  IADD3 R26, P3, R40, R75, RZ ;  /* 0x0000004b281a7210 */ /* 0x000fe40007f7e0ff */
[-C--:B------:R-:W-:Y:S01]  /*1d170*/  LEA.HI.X.SX32 R33, R38, R71.reuse, 0x1, P2 ;  /* 0x0000004726217211 */ /* 0x080fe200010f0eff */
[----:B------:R1:W-:Y:S01]  /*1d180*/  STG.E.U8 desc[UR6][R28.64], R24 ;  /* 0x000000181c007986 */ /* 0x0003e2000c101106 */
[----:B0-----:R-:W-:Y:S01]  /*1d190*/  LEA.HI.X.SX32 R27, R40, R71, 0x1, P3 ;  /* 0x00000047281b7211 */ /* 0x001fe200018f0eff */
[----:B------:R-:W0:Y:S01]  /*1d1a0*/  LDC R45, c[0x0][0x278] ;  /* 0x00009e00ff2d7b82 */ /* 0x000e220000000800 */
[----:B------:R-:W-:-:S07]  /*1d1b0*/  IMAD R34, R39, 0x2, R36 ;  /* 0x0000000227227824 */ /* 0x000fce00078e0224 */
[----:B------:R-:W0:Y:S01]  /*1d1c0*/  LDC R35, c[0x0][0x278] ;  /* 0x00009e00ff237b82 */ /* 0x000e220000000800 */
[-C--:B-1----:R-:W-:Y:S01]  /*1d1d0*/  IADD3 R24, P3, R36, R75.reuse, RZ ;  /* 0x0000004b24187210 */ /* 0x082fe20007f7e0ff */
[----:B------:R1:W-:Y:S06]  /*1d1e0*/  STG.E.U8 desc[UR6][R32.64], R18 ;  /* 0x0000001220007986 */ /* 0x0003ec000c101106 */
[----:B------:R-:W4:Y:S01]  /*1d1f0*/  LDC R39, c[0x0][0x278] ;  /* 0x00009e00ff277b82 */ /* 0x000f220000000800 */
[----:B------:R-:W-:Y:S02]  /*1d200*/  IADD3 R30, P2, R22, R75, RZ ;  /* 0x0000004b161e7210 */ /* 0x000fe40007f5e0ff */
[----:B------:R-:W-:Y:S01]  /*1d210*/  LEA.HI.X.SX32 R25, R36, R71, 0x1, P3 ;  /* 0x0000004724197211 */ /* 0x000fe200018f0eff */
[----:B------:R-:W-:-:S04]  /*1d220*/  IMAD R36, R43, 0x2, R34 ;  /* 0x000000022b247824 */ /* 0x000fc800078e0222 */
[----:B-1----:R-:W1:Y:S01]  /*1d230*/  LDC R33, c[0x0][0x278] ;  /* 0x00009e00ff217b82 */ /* 0x002e620000000800 */
[----:B------:R-:W-:Y:S01]  /*1d240*/  LEA.HI.X.SX32 R31, R22, R71, 0x1, P2 ;  /* 0x00000047161f7211 */ /* 0x000fe200010f0eff */
[----:B---3--:R-:W-:Y:S01]  /*1d250*/  IMAD R18, R37, 0x2, R36 ;  /* 0x0000000225127824 */ /* 0x008fe200078e0224 */
[----:B------:R3:W-:Y:S01]  /*1d260*/  STG.E.U8 desc[UR6][R26.64], R23 ;  /* 0x000000171a007986 */ /* 0x0007e2000c101106 */
[----:B------:R-:W-:-:S04]  /*1d270*/  IADD3 R22, P3, R36, R75, RZ ;  /* 0x0000004b24167210 */ /* 0x000fc80007f7e0ff */
[----:B------:R-:W2:Y:S01]  /*1d280*/  LDC R37, c[0x0][0x278] ;  /* 0x00009e00ff257b82 */ /* 0x000ea20000000800 */
[----:B------:R3:W-:Y:S01]  /*1d290*/  STG.E.U8 desc[UR6][R30.64], R21 ;  /* 0x000000151e007986 */ /* 0x0007e2000c101106 */
[----:B------:R-:W-:Y:S01]  /*1d2a0*/  IMAD R32, R41, 0x2, R18 ;  /* 0x0000000229207824 */ /* 0x000fe200078e0212 */
[----:B------:R-:W-:Y:S02]  /*1d2b0*/  IADD3 R28, P2, R34, R75, RZ ;  /* 0x0000004b221c7210 */ /* 0x000fe40007f5e0ff */
[----:B------:R0:W-:Y:S01]  /*1d2c0*/  STG.E.U8 desc[UR6][R24.64], R20 ;  /* 0x0000001418007986 */ /* 0x0001e2000c101106 */
[-C--:B---3--:R-:W-:Y:S02]  /*1d2d0*/  LEA.HI.X.SX32 R23, R36, R71.reuse, 0x1, P3 ;  /* 0x0000004724177211 */ /* 0x088fe400018f0eff */
[----:B------:R-:W3:Y:S01]  /*1d2e0*/  LDC R47, c[0x0][0x278] ;  /* 0x00009e00ff2f7b82 */ /* 0x000ee20000000800 */
[----:B------:R-:W-:-:S07]  /*1d2f0*/  LEA.HI.X.SX32 R29, R34, R71, 0x1, P2 ;  /* 0x00000047221d7211 */ /* 0x000fce00010f0eff */
[----:B------:R-:W3:Y:S01]  /*1d300*/  LDC R31, c[0x0][0x278] ;  /* 0x00009e00ff1f7b82 */ /* 0x000ee20000000800 */
[-C--:B0-----:R-:W-:Y:S01]  /*1d310*/  IADD3 R20, P3, R32, R75.reuse, RZ ;  /* 0x0000004b20147210 */ /* 0x081fe20007f7e0ff */
[----:B------:R-:W-:Y:S01]  /*1d320*/  IMAD R30, R35, 0x2, R32 ;  /* 0x00000002231e7824 */ /* 0x000fe200078e0220 */
[----:B------:R-:W-:Y:S01]  /*1d330*/  IADD3 R26, P2, R18, R75, RZ ;  /* 0x0000004b121a7210 */ /* 0x000fe20007f5e0ff */
[----:B------:R0:W-:Y:S01]  /*1d340*/  STG.E.U8 desc[UR6][R28.64], R14 ;  /* 0x0000000e1c007986 */ /* 0x0001e2000c101106 */
[----:B------:R-:W-:-:S03]  /*1d350*/  LEA.HI.X.SX32 R21, R32, R71, 0x1, P3 ;  /* 0x0000004720157211 */ /* 0x000fc600018f0eff */
[----:B------:R-:W3:Y:S01]  /*1d360*/  LDC R35, c[0x0][0x278] ;  /* 0x00009e00ff237b82 */ /* 0x000ee20000000800 */
[----:B----4-:R-:W-:Y:S01]  /*1d370*/  IMAD R32, R39, 0x2, R30 ;  /* 0x0000000227207824 */ /* 0x010fe200078e021e */
[----:B------:R-:W-:-:S06]  /*1d380*/  LEA.HI.X.SX32 R27, R18, R71, 0x1, P2 ;  /* 0x00000047121b7211 */ /* 0x000fcc00010f0eff */
[----:B0-----:R-:W0:Y:S01]  /*1d390*/  LDC R29, c[0x0][0x278] ;  /* 0x00009e00ff1d7b82 */ /* 0x001e220000000800 */
[----:B-1----:R-:W-:Y:S01]  /*1d3a0*/  IMAD R14, R33, 0x2, R32 ;  /* 0x00000002210e7824 */ /* 0x002fe200078e0220 */
[----:B------:R1:W-:Y:S01]  /*1d3b0*/  STG.E.U8 desc[UR6][R22.64], R19 ;  /* 0x0000001316007986 */ /* 0x0003e2000c101106 */
[----:B------:R-:W-:-:S05]  /*1d3c0*/  IADD3 R24, P2, R30, R75, RZ ;  /* 0x0000004b1e187210 */ /* 0x000fca0007f5e0ff */
[----:B------:R-:W4:Y:S01]  /*1d3d0*/  LDC R33, c[0x0][0x278] ;  /* 0x00009e00ff217b82 */ /* 0x000f220000000800 */
[----:B------:R3:W-:Y:S01]  /*1d3e0*/  STG.E.U8 desc[UR6][R26.64], R17 ;  /* 0x000000111a007986 */ /* 0x0007e2000c101106 */
[----:B------:R-:W-:Y:S01]  /*1d3f0*/  IADD3 R18, P3, R32, R75, RZ ;  /* 0x0000004b20127210 */ /* 0x000fe20007f7e0ff */
[----:B--2---:R-:W-:Y:S01]  /*1d400*/  IMAD R28, R37, 0x2, R14 ;  /* 0x00000002251c7824 */ /* 0x004fe200078e020e */
[-C--:B------:R-:W-:Y:S01]  /*1d410*/  LEA.HI.X.SX32 R25, R30, R71.reuse, 0x1, P2 ;  /* 0x000000471e197211 */ /* 0x080fe200010f0eff */
[----:B------:R2:W-:Y:S01]  /*1d420*/  STG.E.U8 desc[UR6][R20.64], R16 ;  /* 0x0000001014007986 */ /* 0x0005e2000c101106 */
[----:B-1----:R-:W-:Y:S02]  /*1d430*/  LEA.HI.X.SX32 R19, R32, R71, 0x1, P3 ;  /* 0x0000004720137211 */ /* 0x002fe400018f0eff */
[----:B------:R-:W-:Y:S01]  /*1d440*/  PRMT R5, R77, 0x7773, RZ ;  /* 0x000077734d057816 */ /* 0x000fe200000000ff */
[----:B------:R-:W1:Y:S08]  /*1d450*/  LDC R51, c[0x0][0x278] ;  /* 0x00009e00ff337b82 */ /* 0x000e700000000800 */
[----:B---3--:R-:W3:Y:S01]  /*1d460*/  LDC R27, c[0x0][0x278] ;  /* 0x00009e00ff1b7b82 */ /* 0x008ee20000000800 */
[----:B------:R-:W-:Y:S01]  /*1d470*/  IMAD R26, R31, 0x2, R28 ;  /* 0x000000021f1a7824 */ /* 0x000fe200078e021c */
[-C--:B--2---:R-:W-:Y:S01]  /*1d480*/  IADD3 R16, P3, R28, R75.reuse, RZ ;  /* 0x0000004b1c107210 */ /* 0x084fe20007f7e0ff */
[----:B------:R2:W-:Y:S01]  /*1d490*/  STG.E.U8 desc[UR6][R24.64], R11 ;  /* 0x0000000b18007986 */ /* 0x0005e2000c101106 */
[----:B------:R-:W-:-:S04]  /*1d4a0*/  IADD3 R22, P2, R14, R75, RZ ;  /* 0x0000004b0e167210 */ /* 0x000fc80007f5e0ff */
[----:B------:R-:W1:Y:S01]  /*1d4b0*/  LDC R31, c[0x0][0x278] ;  /* 0x00009e00ff1f7b82 */ /* 0x000e620000000800 */
[-C--:B------:R-:W-:Y:S01]  /*1d4c0*/  LEA.HI.X.SX32 R17, R28, R71.reuse, 0x1, P3 ;  /* 0x000000471c117211 */ /* 0x080fe200018f0eff */
[----:B------:R-:W-:Y:S01]  /*1d4d0*/  IMAD R28, R35, 0x2, R26 ;  /* 0x00000002231c7824 */ /* 0x000fe200078e021a */
[----:B------:R-:W-:-:S05]  /*1d4e0*/  LEA.HI.X.SX32 R23, R14, R71, 0x1, P2 ;  /* 0x000000470e177211 */ /* 0x000fca00010f0eff */
[----:B--2---:R-:W2:Y:S01]  /*1d4f0*/  LDC R11, c[0x0][0x278] ;  /* 0x00009e00ff0b7b82 */ /* 0x004ea20000000800 */
[C---:B------:R-:W-:Y:S01]  /*1d500*/  IADD3 R20, P2, R26.reuse, R75, RZ ;  /* 0x0000004b1a147210 */ /* 0x040fe20007f5e0ff */
[----:B0-----:R-:W-:Y:S01]  /*1d510*/  IMAD R24, R29, 0x2, R28 ;  /* 0x000000021d187824 */ /* 0x001fe200078e021c */
[----:B------:R0:W-:Y:S05]  /*1d520*/  STG.E.U8 desc[UR6][R18.64], R15 ;  /* 0x0000000f12007986 */ /* 0x0001ea000c101106 */
[----:B------:R-:W2:Y:S01]  /*1d530*/  LDC R25, c[0x0][0x278] ;  /* 0x00009e00ff197b82 */ /* 0x000ea20000000800 */
[----:B------:R-:W-:Y:S01]  /*1d540*/  LEA.HI.X.SX32 R21, R26, R71, 0x1, P2 ;  /* 0x000000471a157211 */ /* 0x000fe200010f0eff */
[----:B------:R3:W-:Y:S01]  /*1d550*/  STG.E.U8 desc[UR6][R22.64], R13 ;  /* 0x0000000d16007986 */ /* 0x0007e2000c101106 */
[----:B----4-:R-:W-:Y:S01]  /*1d560*/  IMAD R26, R33, 0x2, R24 ;  /* 0x00000002211a7824 */ /* 0x010fe200078e0218 */
[----:B------:R-:W-:-:S02]  /*1d570*/  PRMT R6, R77, 0x7772, RZ ;  /* 0x000077724d067816 */ /* 0x000fc400000000ff */
[C---:B------:R-:W-:Y:S02]  /*1d580*/  PRMT R8, R77.reuse, 0x7771, RZ ;  /* 0x000077714d087816 */ /* 0x040fe400000000ff */
[----:B------:R-:W-:Y:S01]  /*1d590*/  PRMT R77, R77, 0x7770, RZ ;  /* 0x000077704d4d7816 */ /* 0x000fe200000000ff */
[----:B------:R-:W4:Y:S01]  /*1d5a0*/  LDC R29, c[0x0][0x278] ;  /* 0x00009e00ff1d7b82 */ /* 0x000f220000000800 */
[----:B0-----:R-:W-:Y:S01]  /*1d5b0*/  IADD3 R18, P2, R24, R75, RZ ;  /* 0x0000004b18127210 */ /* 0x001fe20007f5e0ff */
[----:B---3--:R-:W-:-:S06]  /*1d5c0*/  IMAD R22, R27, 0x2, R26 ;  /* 0x000000021b167824 */ /* 0x008fcc00078e021a */
[----:B------:R-:W0:Y:S01]  /*1d5d0*/  LDC R23, c[0x0][0x278] ;  /* 0x00009e00ff177b82 */ /* 0x000e220000000800 */
[----:B------:R3:W-:Y:S01]  /*1d5e0*/  STG.E.U8 desc[UR6][R16.64], R12 ;  /* 0x0000000c10007986 */ /* 0x0007e2000c101106 */
[----:B------:R-:W-:-:S06]  /*1d5f0*/  IADD3 R14, P3, R28, R75, RZ ;  /* 0x0000004b1c0e7210 */ /* 0x000fcc0007f7e0ff */
[----:B------:R-:W4:Y:S01]  /*1d600*/  LDC R27, c[0x0][0x278] ;  /* 0x00009e00ff1b7b82 */ /* 0x000f220000000800 */
[----:B------:R2:W-:Y:S01]  /*1d610*/  STG.E.U8 desc[UR6][R20.64], R77 ;  /* 0x0000004d14007986 */ /* 0x0005e2000c101106 */
[-C--:B------:R-:W-:Y:S01]  /*1d620*/  LEA.HI.X.SX32 R19, R24, R71.reuse, 0x1, P2 ;  /* 0x0000004718137211 */ /* 0x080fe200010f0eff */
[----:B-1----:R-:W-:Y:S01]  /*1d630*/  IMAD R24, R31, 0x2, R22 ;  /* 0x000000021f187824 */ /* 0x002fe200078e0216 */
[----:B------:R-:W-:Y:S02]  /*1d640*/  LEA.HI.X.SX32 R15, R28, R71, 0x1, P3 ;  /* 0x000000471c0f7211 */ /* 0x000fe400018f0eff */
[-C--:B---3--:R-:W-:Y:S02]  /*1d650*/  IADD3 R12, P3, R26, R75.reuse, RZ ;  /* 0x0000004b1a0c7210 */ /* 0x088fe40007f7e0ff */
[----:B------:R-:W-:Y:S01]  /*1d660*/  IADD3 R16, P2, R22, R75, RZ ;  /* 0x0000004b16107210 */ /* 0x000fe20007f5e0ff */
[----:B--2---:R-:W1:Y:S01]  /*1d670*/  LDC R21, c[0x0][0x278] ;  /* 0x00009e00ff157b82 */ /* 0x004e620000000800 */
[----:B------:R-:W-:Y:S01]  /*1d680*/  IMAD R20, R11, 0x2, R24 ;  /* 0x000000020b147824 */ /* 0x000fe200078e0218 */
[----:B------:R2:W-:Y:S01]  /*1d690*/  STG.E.U8 desc[UR6][R14.64], R81 ;  /* 0x000000510e007986 */ /* 0x0005e2000c101106 */
[----:B------:R-:W-:-:S02]  /*1d6a0*/  LEA.HI.X.SX32 R13, R26, R71, 0x1, P3 ;  /* 0x000000471a0d7211 */ /* 0x000fc400018f0eff */
[----:B------:R-:W-:Y:S01]  /*1d6b0*/  LEA.HI.X.SX32 R17, R22, R71, 0x1, P2 ;  /* 0x0000004716117211 */ /* 0x000fe200010f0eff */
[----:B------:R3:W-:Y:S01]  /*1d6c0*/  STG.E.U8 desc[UR6][R18.64], R84 ;  /* 0x0000005412007986 */ /* 0x0007e2000c101106 */
[----:B------:R-:W-:Y:S02]  /*1d6d0*/  IMAD R22, R25, 0x2, R20 ;  /* 0x0000000219167824 */ /* 0x000fe400078e0214 */
[----:B------:R-:W1:Y:S01]  /*1d6e0*/  LDC R25, c[0x0][0x278] ;  /* 0x00009e00ff197b82 */ /* 0x000e620000000800 */
[----:B------:R3:W-:Y:S01]  /*1d6f0*/  STG.E.U8 desc[UR6][R12.64], R10 ;  /* 0x0000000a0c007986 */ /* 0x0007e2000c101106 */
[-C--:B--2---:R-:W-:Y:S02]  /*1d700*/  IADD3 R14, P3, R24, R75.reuse, RZ ;  /* 0x0000004b180e7210 */ /* 0x084fe40007f7e0ff */
[----:B---3--:R-:W-:Y:S02]  /*1d710*/  IADD3 R18, P2, R20, R75, RZ ;  /* 0x0000004b14127210 */ /* 0x008fe40007f5e0ff */
[----:B------:R-:W-:-:S02]  /*1d720*/  LEA.HI.X.SX32 R15, R24, R71, 0x1, P3 ;  /* 0x00000047180f7211 */ /* 0x000fc400018f0eff */
[----:B------:R-:W-:Y:S02]  /*1d730*/  IADD3 R10, P3, R22, R75, RZ ;  /* 0x0000004b160a7210 */ /* 0x000fe40007f7e0ff */
[-C--:B------:R-:W-:Y:S01]  /*1d740*/  LEA.HI.X.SX32 R19, R20, R71.reuse, 0x1, P2 ;  /* 0x0000004714137211 */ /* 0x080fe200010f0eff */
[----:B0-----:R-:W-:Y:S02]  /*1d750*/  IMAD R20, R23, 0x2, R22 ;  /* 0x0000000217147824 */ /* 0x001fe400078e0216 */
[----:B------:R-:W0:Y:S01]  /*1d760*/  LDC R23, c[0x0][0x278] ;  /* 0x00009e00ff177b82 */ /* 0x000e220000000800 */
[----:B------:R-:W-:Y:S01]  /*1d770*/  LEA.HI.X.SX32 R11, R22, R71, 0x1, P3 ;  /* 0x00000047160b7211 */ /* 0x000fe200018f0eff */
[----:B----4-:R-:W-:Y:S01]  /*1d780*/  IMAD R22, R27, 0x2, R20 ;  /* 0x000000021b167824 */ /* 0x010fe200078e0214 */
[----:B------:R-:W-:-:S05]  /*1d790*/  IADD3 R12, P2, R20, R75, RZ ;  /* 0x0000004b140c7210 */ /* 0x000fca0007f5e0ff */
[----:B------:R-:W2:Y:S01]  /*1d7a0*/  LDC R27, c[0x0][0x278] ;  /* 0x00009e00ff1b7b82 */ /* 0x000ea20000000800 */
[----:B-1----:R-:W-:Y:S01]  /*1d7b0*/  IMAD R24, R21, 0x2, R22 ;  /* 0x0000000215187824 */ /* 0x002fe200078e0216 */
[----:B------:R-:W-:Y:S01]  /*1d7c0*/  STG.E.U8 desc[UR6][R16.64], R8 ;  /* 0x0000000810007986 */ /* 0x000fe2000c101106 */
[----:B------:R-:W-:-:S03]  /*1d7d0*/  LEA.HI.X.SX32 R13, R20, R71, 0x1, P2 ;  /* 0x00000047140d7211 */ /* 0x000fc600010f0eff */
[----:B------:R1:W-:Y:S02]  /*1d7e0*/  STG.E.U8 desc[UR6][R14.64], R59 ;  /* 0x0000003b0e007986 */ /* 0x0003e4000c101106 */
[----:B------:R-:W3:Y:S01]  /*1d7f0*/  LDC R21, c[0x0][0x278] ;  /* 0x00009e00ff157b82 */ /* 0x000ee20000000800 */
[----:B------:R-:W-:Y:S01]  /*1d800*/  IMAD R20, R29, 0x2, R24 ;  /* 0x000000021d147824 */ /* 0x000fe200078e0218 */
[----:B------:R4:W-:Y:S01]  /*1d810*/  STG.E.U8 desc[UR6][R18.64], R80 ;  /* 0x0000005012007986 */ /* 0x0009e2000c101106 */
[----:B-1----:R-:W-:-:S05]  /*1d820*/  IADD3 R14, P3, R22, R75, RZ ;  /* 0x0000004b160e7210 */ /* 0x002fca0007f7e0ff */
[----:B------:R-:W1:Y:S01]  /*1d830*/  LDC R29, c[0x0][0x278] ;  /* 0x00009e00ff1d7b82 */ /* 0x000e620000000800 */
[----:B------:R-:W-:-:S07]  /*1d840*/  LEA.HI.X.SX32 R15, R22, R71, 0x1, P3 ;  /* 0x00000047160f7211 */ /* 0x000fce00018f0eff */
[----:B----4-:R-:W4:Y:S01]  /*1d850*/  LDC R19, c[0x0][0x278] ;  /* 0x00009e00ff137b82 */ /* 0x010f220000000800 */
[-C--:B------:R-:W-:Y:S01]  /*1d860*/  IADD3 R8, P3, R20, R75.reuse, RZ ;  /* 0x0000004b14087210 */ /* 0x080fe20007f7e0ff */
[----:B------:R-:W-:Y:S01]  /*1d870*/  IMAD R18, R25, 0x2, R20 ;  /* 0x0000000219127824 */ /* 0x000fe200078e0214 */
[----:B------:R0:W-:Y:S01]  /*1d880*/  STG.E.U8 desc[UR6][R10.64], R9 ;  /* 0x000000090a007986 */ /* 0x0001e2000c101106 */
[----:B------:R-:W-:-:S04]  /*1d890*/  IADD3 R16, P2, R24, R75, RZ ;  /* 0x0000004b18107210 */ /* 0x000fc80007f5e0ff */
[----:B------:R-:W1:Y:S01]  /*1d8a0*/  LDC R25, c[0x0][0x278] ;  /* 0x00009e00ff197b82 */ /* 0x000e620000000800 */
[-C--:B------:R-:W-:Y:S02]  /*1d8b0*/  LEA.HI.X.SX32 R17, R24, R71.reuse, 0x1, P2 ;  /* 0x0000004718117211 */ /* 0x080fe400010f0eff */
[----:B0-----:R-:W-:Y:S01]  /*1d8c0*/  LEA.HI.X.SX32 R9, R20, R71, 0x1, P3 ;  /* 0x0000004714097211 */ /* 0x001fe200018f0eff */
[----:B------:R-:W-:-:S04]  /*1d8d0*/  IMAD R20, R23, 0x2, R18 ;  /* 0x0000000217147824 */ /* 0x000fc800078e0212 */
[----:B------:R-:W0:Y:S01]  /*1d8e0*/  LDC R23, c[0x0][0x278] ;  /* 0x00009e00ff177b82 */ /* 0x000e220000000800 */
[C---:B------:R-:W-:Y:S01]  /*1d8f0*/  IADD3 R10, P2, R18.reuse, R75, RZ ;  /* 0x0000004b120a7210 */ /* 0x040fe20007f5e0ff */
[----:B--2---:R-:W-:Y:S01]  /*1d900*/  IMAD R22, R27, 0x2, R20 ;  /* 0x000000021b167824 */ /* 0x004fe200078e0214 */
[----:B------:R2:W-:Y:S05]  /*1d910*/  STG.E.U8 desc[UR6][R12.64], R6 ;  /* 0x000000060c007986 */ /* 0x0005ea000c101106 */
[----:B------:R-:W0:Y:S01]  /*1d920*/  LDC R27, c[0x0][0x278] ;  /* 0x00009e00ff1b7b82 */ /* 0x000e220000000800 */
[----:B------:R-:W-:Y:S01]  /*1d930*/  STG.E.U8 desc[UR6][R14.64], R58 ;  /* 0x0000003a0e007986 */ /* 0x000fe2000c101106 */
[----:B------:R-:W-:Y:S01]  /*1d940*/  LEA.HI.X.SX32 R11, R18, R71, 0x1, P2 ;  /* 0x00000047120b7211 */ /* 0x000fe200010f0eff */
[----:B---3--:R-:W-:-:S02]  /*1d950*/  IMAD R18, R21, 0x2, R22 ;  /* 0x0000000215127824 */ /* 0x008fc400078e0216 */
[----:B------:R3:W-:Y:S01]  /*1d960*/  STG.E.U8 desc[UR6][R16.64], R78 ;  /* 0x0000004e10007986 */ /* 0x0007e2000c101106 */
[C---:B--2---:R-:W-:Y:S02]  /*1d970*/  IADD3 R12, P3, R20.reuse, R75, RZ ;  /* 0x0000004b140c7210 */ /* 0x044fe40007f7e0ff */
[----:B------:R-:W2:Y:S02]  /*1d980*/  LDC R21, c[0x0][0x278] ;  /* 0x00009e00ff157b82 */ /* 0x000ea40000000800 */
[----:B------:R-:W-:-:S06]  /*1d990*/  LEA.HI.X.SX32 R13, R20, R71, 0x1, P3 ;  /* 0x00000047140d7211 */ /* 0x000fcc00018f0eff */
[----:B---3--:R-:W3:Y:S01]  /*1d9a0*/  LDC R17, c[0x0][0x278] ;  /* 0x00009e00ff117b82 */ /* 0x008ee20000000800 */
[----:B----4-:R-:W-:Y:S01]  /*1d9b0*/  IMAD R16, R19, 0x2, R18 ;  /* 0x0000000213107824 */ /* 0x010fe200078e0212 */
[-C--:B------:R-:W-:Y:S01]  /*1d9c0*/  IADD3 R6, P3, R18, R75.reuse, RZ ;  /* 0x0000004b12067210 */ /* 0x080fe20007f7e0ff */
[----:B------:R4:W-:Y:S01]  /*1d9d0*/  STG.E.U8 desc[UR6][R8.64], R7 ;  /* 0x0000000708007986 */ /* 0x0009e2000c101106 */
[----:B------:R-:W-:-:S04]  /*1d9e0*/  IADD3 R14, P2, R22, R75, RZ ;  /* 0x0000004b160e7210 */ /* 0x000fc80007f5e0ff */
[----:B------:R-:W2:Y:S01]  /*1d9f0*/  LDC R19, c[0x0][0x278] ;  /* 0x00009e00ff137b82 */ /* 0x000ea20000000800 */
[----:B------:R0:W-:Y:S01]  /*1da00*/  STG.E.U8 desc[UR6][R10.64], R5 ;  /* 0x000000050a007986 */ /* 0x0001e2000c101106 */
[-C--:B------:R-:W-:Y:S02]  /*1da10*/  LEA.HI.X.SX32 R15, R22, R71.reuse, 0x1, P2 ;  /* 0x00000047160f7211 */ /* 0x080fe400010f0eff */
[----:B----4-:R-:W-:Y:S01]  /*1da20*/  LEA.HI.X.SX32 R7, R18, R71, 0x1, P3 ;  /* 0x0000004712077211 */ /* 0x010fe200018f0eff */
[----:B-1----:R-:W-:Y:S01]  /*1da30*/  IMAD R18, R25, 0x2, R16 ;  /* 0x0000000219127824 */ /* 0x002fe200078e0210 */
[C---:B------:R-:W-:Y:S02]  /*1da40*/  IADD3 R8, P2, R16.reuse, R75, RZ ;  /* 0x0000004b10087210 */ /* 0x040fe40007f5e0ff */
[----:B0-----:R-:W0:Y:S01]  /*1da50*/  LDC R5, c[0x0][0x278] ;  /* 0x00009e00ff057b82 */ /* 0x001e220000000800 */
[----:B------:R-:W-:Y:S01]  /*1da60*/  IMAD R20, R23, 0x2, R18 ;  /* 0x0000000217147824 */ /* 0x000fe200078e0212 */
[----:B------:R1:W-:Y:S01]  /*1da70*/  STG.E.U8 desc[UR6][R12.64], R53 ;  /* 0x000000350c007986 */ /* 0x0003e2000c101106 */
[----:B------:R-:W-:-:S02]  /*1da80*/  LEA.HI.X.SX32 R9, R16, R71, 0x1, P2 ;  /* 0x0000004710097211 */ /* 0x000fc400010f0eff */
[C---:B------:R-:W-:Y:S01]  /*1da90*/  IADD3 R10, P3, R18.reuse, R75, RZ ;  /* 0x0000004b120a7210 */ /* 0x040fe20007f7e0ff */
[----:B------:R3:W-:Y:S01]  /*1daa0*/  STG.E.U8 desc[UR6][R14.64], R76 ;  /* 0x0000004c0e007986 */ /* 0x0007e2000c101106 */
[----:B------:R-:W-:Y:S01]  /*1dab0*/  IMAD R16, R27, 0x2, R20 ;  /* 0x000000021b107824 */ /* 0x000fe200078e0214 */
[----:B------:R-:W4:Y:S01]  /*1dac0*/  LDC R23, c[0x0][0x278] ;  /* 0x00009e00ff177b82 */ /* 0x000f220000000800 */
[----:B------:R-:W-:Y:S01]  /*1dad0*/  LEA.HI.X.SX32 R11, R18, R71, 0x1, P3 ;  /* 0x00000047120b7211 */ /* 0x000fe200018f0eff */
[----:B------:R3:W-:Y:S01]  /*1dae0*/  STG.E.U8 desc[UR6][R6.64], R87 ;  /* 0x0000005706007986 */ /* 0x0007e2000c101106 */
[----:B-1----:R-:W-:-:S03]  /*1daf0*/  IADD3 R12, P2, R20, R75, RZ ;  /* 0x0000004b140c7210 */ /* 0x002fc60007f5e0ff */
[----:B------:R-:W1:Y:S02]  /*1db00*/  LDS.128 R24, [R4] ;  /* 0x0000000004187984 */ /* 0x000e640000000c00 */
[----:B------:R-:W1:Y:S01]  /*1db10*/  LDC R53, c[0x0][0x278] ;  /* 0x00009e00ff357b82 */ /* 0x000e620000000800 */
[----:B---3--:R-:W-:-:S07]  /*1db20*/  IMAD R14, R17, 0x2, R16 ;  /* 0x00000002110e7824 */ /* 0x008fce00078e0210 */
[----:B------:R-:W3:Y:S01]  /*1db30*/  LDC R15, c[0x0][0x278] ;  /* 0x00009e00ff0f7b82 */ /* 0x000ee20000000800 */
[----:B------:R-:W-:-:S04]  /*1db40*/  IADD3 R6, P3, R16, R75, RZ ;  /* 0x0000004b10067210 */ /* 0x000fc80007f7e0ff */
[----:B------:R-:W-:-:S03]  /*1db50*/  LEA.HI.X.SX32 R7, R16, R71, 0x1, P3 ;  /* 0x0000004710077211 */ /* 0x000fc600018f0eff */
[----:B------:R-:W4:Y:S01]  /*1db60*/  LDC R17, c[0x0][0x278] ;  /* 0x00009e00ff117b82 */ /* 0x000f220000000800 */
[----:B--2---:R-:W-:Y:S01]  /*1db70*/  IMAD R16, R19, 0x2, R14 ;  /* 0x0000000213107824 */ /* 0x004fe200078e020e */
[----:B------:R2:W-:Y:S01]  /*1db80*/  STG.E.U8 desc[UR6][R8.64], R89 ;  /* 0x0000005908007986 */ /* 0x0005e2000c101106 */
[----:B------:R-:W-:-:S05]  /*1db90*/  LEA.HI.X.SX32 R13, R20, R71, 0x1, P2 ;  /* 0x00000047140d7211 */ /* 0x000fca00010f0eff */
[----:B------:R-:W1:Y:S01]  /*1dba0*/  LDC R19, c[0x0][0x278] ;  /* 0x00009e00ff137b82 */ /* 0x000e620000000800 */
[----:B0-----:R-:W-:Y:S01]  /*1dbb0*/  IMAD R18, R5, 0x2, R16 ;  /* 0x0000000205127824 */ /* 0x001fe200078e0210 */
[----:B------:R0:W-:Y:S01]  /*1dbc0*/  STG.E.U8 desc[UR6][R10.64], R93 ;  /* 0x0000005d0a007986 */ /* 0x0001e2000c101106 */
[----:B--2---:R-:W-:-:S05]  /*1dbd0*/  IADD3 R8, P2, R14, R75, RZ ;  /* 0x0000004b0e087210 */ /* 0x004fca0007f5e0ff */
[----:B------:R-:W2:Y:S01]  /*1dbe0*/  LDC R5, c[0x0][0x278] ;  /* 0x00009e00ff057b82 */ /* 0x000ea20000000800 */
[----:B------:R-:W-:Y:S01]  /*1dbf0*/  LEA.HI.X.SX32 R9, R14, R71, 0x1, P2 ;  /* 0x000000470e097211 */ /* 0x000fe200010f0eff */
[----:B------:R-:W-:Y:S01]  /*1dc00*/  IMAD R14, R21, 0x2, R18 ;  /* 0x00000002150e7824 */ /* 0x000fe200078e0212 */
[----:B0-----:R-:W-:-:S05]  /*1dc10*/  IADD3 R10, P3, R16, R75, RZ ;  /* 0x0000004b100a7210 */ /* 0x001fca0007f7e0ff */
[----:B------:R-:W0:Y:S01]  /*1dc20*/  LDC R21, c[0x0][0x278] ;  /* 0x00009e00ff157b82 */ /* 0x000e220000000800 */
[----:B------:R-:W-:Y:S01]  /*1dc30*/  STG.E.U8 desc[UR6][R12.64], R97 ;  /* 0x000000610c007986 */ /* 0x000fe2000c101106 */
[----:B------:R-:W-:Y:S01]  /*1dc40*/  LEA.HI.X.SX32 R11, R16, R71, 0x1, P3 ;  /* 0x00000047100b7211 */ /* 0x000fe200018f0eff */
[----:B---3--:R-:W-:Y:S02]  /*1dc50*/  IMAD R16, R15, 0x2, R14 ;  /* 0x000000020f107824 */ /* 0x008fe400078e020e */
[----:B------:R3:W-:Y:S03]  /*1dc60*/  STG.E.U8 desc[UR6][R6.64], R83 ;  /* 0x0000005306007986 */ /* 0x0007e6000c101106 */
[----:B------:R-:W0:Y:S01]  /*1dc70*/  LDC R15, c[0x0][0x278] ;  /* 0x00009e00ff0f7b82 */ /* 0x000e220000000800 */
[-C--:B---3--:R-:W-:Y:S02]  /*1dc80*/  IADD3 R6, P3, R14, R75.reuse, RZ ;  /* 0x0000004b0e067210 */ /* 0x088fe40007f7e0ff */
[----:B------:R-:W-:-:S02]  /*1dc90*/  IADD3 R12, P2, R18, R75, RZ ;  /* 0x0000004b120c7210 */ /* 0x000fc40007f5e0ff */
[-C--:B------:R-:W-:Y:S01]  /*1dca0*/  LEA.HI.X.SX32 R7, R14, R71.reuse, 0x1, P3 ;  /* 0x000000470e077211 */ /* 0x080fe200018f0eff */
[----:B----4-:R-:W-:Y:S02]  /*1dcb0*/  IMAD R14, R17, 0x2, R16 ;  /* 0x00000002110e7824 */ /* 0x010fe400078e0210 */
[----:B------:R-:W3:Y:S01]  /*1dcc0*/  LDC R17, c[0x0][0x278] ;  /* 0x00009e00ff117b82 */ /* 0x000ee20000000800 */
[----:B------:R4:W-:Y:S01]  /*1dcd0*/  STG.E.U8 desc[UR6][R8.64], R86 ;  /* 0x0000005608007986 */ /* 0x0009e2000c101106 */
[----:B------:R-:W-:Y:S01]  /*1dce0*/  LEA.HI.X.SX32 R13, R18, R71, 0x1, P2 ;  /* 0x00000047120d7211 */ /* 0x000fe200010f0eff */
[----:B-1----:R-:W-:Y:S02]  /*1dcf0*/  IMAD R18, R19, 0x2, R14 ;  /* 0x0000000213127824 */ /* 0x002fe400078e020e */
[----:B------:R1:W-:Y:S03]  /*1dd00*/  STG.E.U8 desc[UR6][R10.64], R90 ;  /* 0x0000005a0a007986 */ /* 0x0003e6000c101106 */
[----:B------:R-:W3:Y:S01]  /*1dd10*/  LDC R19, c[0x0][0x278] ;  /* 0x00009e00ff137b82 */ /* 0x000ee20000000800 */
[----:B----4-:R-:W-:-:S04]  /*1dd20*/  IADD3 R8, P2, R16, R75, RZ ;  /* 0x0000004b10087210 */ /* 0x010fc80007f5e0ff */
[----:B------:R-:W-:Y:S01]  /*1dd30*/  LEA.HI.X.SX32 R9, R16, R71, 0x1, P2 ;  /* 0x0000004710097211 */ /* 0x000fe200010f0eff */
[----:B--2---:R-:W-:Y:S01]  /*1dd40*/  IMAD R16, R5, 0x2, R18 ;  /* 0x0000000205107824 */ /* 0x004fe200078e0212 */
[C---:B-1----:R-:W-:Y:S01]  /*1dd50*/  IADD3 R10, P3, R14.reuse, R75, RZ ;  /* 0x0000004b0e0a7210 */ /* 0x042fe20007f7e0ff */
[----:B------:R-:W1:Y:S01]  /*1dd60*/  LDC R5, c[0x0][0x278] ;  /* 0x00009e00ff057b82 */ /* 0x000e620000000800 */
[----:B------:R-:W-:Y:S02]  /*1dd70*/  STG.E.U8 desc[UR6][R12.64], R92 ;  /* 0x0000005c0c007986 */ /* 0x000fe4000c101106 */
[----:B------:R-:W-:Y:S01]  /*1dd80*/  LEA.HI.X.SX32 R11, R14, R71, 0x1, P3 ;  /* 0x000000470e0b7211 */ /* 0x000fe200018f0eff */
[----:B0-----:R-:W-:Y:S01]  /*1dd90*/  IMAD R14, R21, 0x2, R16 ;  /* 0x00000002150e7824 */ /* 0x001fe200078e0210 */
[----:B------:R0:W-:Y:S03]  /*1dda0*/  STG.E.U8 desc[UR6][R6.64], R82 ;  /* 0x0000005206007986 */ /* 0x0001e6000c101106 */
[----:B------:R-:W2:Y:S01]  /*1ddb0*/  LDC R21, c[0x0][0x278] ;  /* 0x00009e00ff157b82 */ /* 0x000ea20000000800 */
[----:B0-----:R-:W-:-:S02]  /*1ddc0*/  IADD3 R6, P3, R16, R75, RZ ;  /* 0x0000004b10067210 */ /* 0x001fc40007f7e0ff */
[----:B------:R-:W-:Y:S02]  /*1ddd0*/  IADD3 R12, P2, R18, R75, RZ ;  /* 0x0000004b120c7210 */ /* 0x000fe40007f5e0ff */
[-C--:B------:R-:W-:Y:S01]  /*1dde0*/  LEA.HI.X.SX32 R7, R16, R71.reuse, 0x1, P3 ;  /* 0x0000004710077211 */ /* 0x080fe200018f0eff */
[----:B------:R-:W-:Y:S02]  /*1ddf0*/  IMAD R16, R15, 0x2, R14 ;  /* 0x000000020f107824 */ /* 0x000fe400078e020e */
[----:B------:R-:W0:Y:S01]  /*1de00*/  LDC R15, c[0x0][0x278] ;  /* 0x00009e00ff0f7b82 */ /* 0x000e220000000800 */
[----:B------:R4:W-:Y:S01]  /*1de10*/  STG.E.U8 desc[UR6][R8.64], R85 ;  /* 0x0000005508007986 */ /* 0x0009e2000c101106 */
[----:B------:R-:W-:Y:S01]  /*1de20*/  LEA.HI.X.SX32 R13, R18, R71, 0x1, P2 ;  /* 0x00000047120d7211 */ /* 0x000fe200010f0eff */
[----:B---3--:R-:W-:Y:S02]  /*1de30*/  IMAD R18, R17, 0x2, R16 ;  /* 0x0000000211127824 */ /* 0x008fe400078e0210 */
[----:B------:R3:W-:Y:S03]  /*1de40*/  STG.E.U8 desc[UR6][R10.64], R88 ;  /* 0x000000580a007986 */ /* 0x0007e6000c101106 */
[----:B------:R-:W0:Y:S01]  /*1de50*/  LDC R17, c[0x0][0x278] ;  /* 0x00009e00ff117b82 */ /* 0x000e220000000800 */
[----:B----4-:R-:W-:-:S04]  /*1de60*/  IADD3 R8, P2, R14, R75, RZ ;  /* 0x0000004b0e087210 */ /* 0x010fc80007f5e0ff */
[----:B------:R-:W-:Y:S01]  /*1de70*/  LEA.HI.X.SX32 R9, R14, R71, 0x1, P2 ;  /* 0x000000470e097211 */ /* 0x000fe200010f0eff */
[----:B------:R-:W-:Y:S01]  /*1de80*/  IMAD R14, R19, 0x2, R18 ;  /* 0x00000002130e7824 */ /* 0x000fe200078e0212 */
[C---:B---3--:R-:W-:Y:S01]  /*1de90*/  IADD3 R10, P3, R16.reuse, R75, RZ ;  /* 0x0000004b100a7210 */ /* 0x048fe20007f7e0ff */
[----:B------:R-:W3:Y:S01]  /*1dea0*/  LDC R19, c[0x0][0x278] ;  /* 0x00009e00ff137b82 */ /* 0x000ee20000000800 */
[----:B------:R-:W-:Y:S02]  /*1deb0*/  STG.E.U8 desc[UR6][R12.64], R91 ;  /* 0x0000005b0c007986 */ /* 0x000fe4000c101106 */
[----:B------:R-:W-:Y:S01]  /*1dec0*/  LEA.HI.X.SX32 R11, R16, R71, 0x1, P3 ;  /* 0x00000047100b7211 */ /* 0x000fe200018f0eff */
[----:B-1----:R-:W-:Y:S01]  /*1ded0*/  IMAD R16, R5, 0x2, R14 ;  /* 0x0000000205107824 */ /* 0x002fe200078e020e */
[----:B------:R1:W-:Y:S03]  /*1dee0*/  STG.E.U8 desc[UR6][R6.64], R79 ;  /* 0x0000004f06007986 */ /* 0x0003e6000c101106 */
[----:B------:R-:W4:Y:S01]  /*1def0*/  LDC R5, c[0x0][0x278] ;  /* 0x00009e00ff057b82 */ /* 0x000f220000000800 */
[----:B-1----:R-:W-:-:S02]  /*1df00*/  IADD3 R6, P3, R14, R75, RZ ;  /* 0x0000004b0e067210 */ /* 0x002fc40007f7e0ff */
[----:B------:R-:W-:Y:S02]  /*1df10*/  IADD3 R12, P2, R18, R75, RZ ;  /* 0x0000004b120c7210 */ /* 0x000fe40007f5e0ff */
[-C--:B------:R-:W-:Y:S01]  /*1df20*/  LEA.HI.X.SX32 R7, R14, R71.reuse, 0x1, P3 ;  /* 0x000000470e077211 */ /* 0x080fe200018f0eff */
[----:B--2---:R-:W-:Y:S02]  /*1df30*/  IMAD R14, R21, 0x2, R16 ;  /* 0x00000002150e7824 */ /* 0x004fe400078e0210 */
[----:B------:R-:W1:Y:S01]  /*1df40*/  LDC R21, c[0x0][0x278] ;  /* 0x00009e00ff157b82 */ /* 0x000e620000000800 */
[----:B------:R2:W-:Y:S01]  /*1df50*/  STG.E.U8 desc[UR6][R8.64], R72 ;  /* 0x0000004808007986 */ /* 0x0005e2000c101106 */
[----:B------:R-:W-:Y:S01]  /*1df60*/  LEA.HI.X.SX32 R13, R18, R71, 0x1, P2 ;  /* 0x00000047120d7211 */ /* 0x000fe200010f0eff */
[----:B0-----:R-:W-:Y:S02]  /*1df70*/  IMAD R18, R15, 0x2, R14 ;  /* 0x000000020f127824 */ /* 0x001fe400078e020e */
[----:B------:R0:W-:Y:S03]  /*1df80*/  STG.E.U8 desc[UR6][R10.64], R73 ;  /* 0x000000490a007986 */ /* 0x0001e6000c101106 */
[----:B------:R-:W1:Y:S01]  /*1df90*/  LDC R15, c[0x0][0x278] ;  /* 0x00009e00ff0f7b82 */ /* 0x000e620000000800 */
[----:B--2---:R-:W-:-:S04]  /*1dfa0*/  IADD3 R8, P2, R16, R75, RZ ;  /* 0x0000004b10087210 */ /* 0x004fc80007f5e0ff */
[----:B------:R-:W-:Y:S01]  /*1dfb0*/  LEA.HI.X.SX32 R9, R16, R71, 0x1, P2 ;  /* 0x0000004710097211 */ /* 0x000fe200010f0eff */
[----:B------:R-:W-:Y:S01]  /*1dfc0*/  IMAD R16, R17, 0x2, R18 ;  /* 0x0000000211107824 */ /* 0x000fe200078e0212 */
[C---:B0-----:R-:W-:Y:S01]  /*1dfd0*/  IADD3 R10, P3, R14.reuse, R75, RZ ;  /* 0x0000004b0e0a7210 */ /* 0x041fe20007f7e0ff */
[----:B------:R-:W0:Y:S01]  /*1dfe0*/  LDC R17, c[0x0][0x278] ;  /* 0x00009e00ff117b82 */ /* 0x000e220000000800 */
[----:B------:R-:W-:Y:S02]  /*1dff0*/  STG.E.U8 desc[UR6][R12.64], R74 ;  /* 0x0000004a0c007986 */ /* 0x000fe4000c101106 */
[----:B------:R-:W-:Y:S01]  /*1e000*/  LEA.HI.X.SX32 R11, R14, R71, 0x1, P3 ;  /* 0x000000470e0b7211 */ /* 0x000fe200018f0eff */
[----:B---3--:R-:W-:Y:S01]  /*1e010*/  IMAD R14, R19, 0x2, R16 ;  /* 0x00000002130e7824 */ /* 0x008fe200078e0210 */
[----:B------:R2:W-:Y:S03]  /*1e020*/  STG.E.U8 desc[UR6][R6.64], R100 ;  /* 0x0000006406007986 */ /* 0x0005e6000c101106 */
[----:B------:R-:W3:Y:S01]  /*1e030*/  LDC R19, c[0x0][0x278] ;  /* 0x00009e00ff137b82 */ /* 0x000ee20000000800 */
[----:B--2---:R-:W-:-:S02]  /*1e040*/  IADD3 R6, P3, R16, R75, RZ ;  /* 0x0000004b10067210 */ /* 0x004fc40007f7e0ff */
[----:B------:R-:W-:Y:S02]  /*1e050*/  IADD3 R12, P2, R18, R75, RZ ;  /* 0x0000004b120c7210 */ /* 0x000fe40007f5e0ff */
[-C--:B------:R-:W-:Y:S01]  /*1e060*/  LEA.HI.X.SX32 R7, R16, R71.reuse, 0x1, P3 ;  /* 0x0000004710077211 */ /* 0x080fe200018f0eff */
[----:B----4-:R-:W-:Y:S02]  /*1e070*/  IMAD R16, R5, 0x2, R14 ;  /* 0x0000000205107824 */ /* 0x010fe400078e020e */
[----:B------:R-:W2:Y:S01]  /*1e080*/  LDC R5, c[0x0][0x278] ;  /* 0x00009e00ff057b82 */ /* 0x000ea20000000800 */
[----:B------:R4:W-:Y:S01]  /*1e090*/  STG.E.U8 desc[UR6][R8.64], R102 ;  /* 0x0000006608007986 */ /* 0x0009e2000c101106 */
[----:B------:R-:W-:Y:S01]  /*1e0a0*/  LEA.HI.X.SX32 R13, R18, R71, 0x1, P2 ;  /* 0x00000047120d7211 */ /* 0x000fe200010f0eff */
[----:B-1----:R-:W-:Y:S02]  /*1e0b0*/  IMAD R18, R21, 0x2, R16 ;  /* 0x0000000215127824 */ /* 0x002fe400078e0210 */
[----:B------:R1:W-:Y:S03]  /*1e0c0*/  STG.E.U8 desc[UR6][R10.64], R106 ;  /* 0x0000006a0a007986 */ /* 0x0003e6000c101106 */
[----:B------:R-:W2:Y:S01]  /*1e0d0*/  LDC R21, c[0x0][0x278] ;  /* 0x00009e00ff157b82 */ /* 0x000ea20000000800 */
[----:B----4-:R-:W-:-:S04]  /*1e0e0*/  IADD3 R8, P2, R14, R75, RZ ;  /* 0x0000004b0e087210 */ /* 0x010fc80007f5e0ff */
[----:B------:R-:W-:Y:S01]  /*1e0f0*/  LEA.HI.X.SX32 R9, R14, R71, 0x1, P2 ;  /* 0x000000470e097211 */ /* 0x000fe200010f0eff */
[----:B------:R-:W-:Y:S01]  /*1e100*/  IMAD R14, R15, 0x2, R18 ;  /* 0x000000020f0e7824 */ /* 0x000fe200078e0212 */
[C---:B-1----:R-:W-:Y:S01]  /*1e110*/  IADD3 R10, P3, R16.reuse, R75, RZ ;  /* 0x0000004b100a7210 */ /* 0x042fe20007f7e0ff */
[----:B------:R-:W1:Y:S01]  /*1e120*/  LDC R15, c[0x0][0x278] ;  /* 0x00009e00ff0f7b82 */ /* 0x000e620000000800 */
[----:B------:R-:W-:Y:S02]  /*1e130*/  STG.E.U8 desc[UR6][R12.64], R110 ;  /* 0x0000006e0c007986 */ /* 0x000fe4000c101106 */
[----:B------:R-:W-:Y:S01]  /*1e140*/  LEA.HI.X.SX32 R11, R16, R71, 0x1, P3 ;  /* 0x00000047100b7211 */ /* 0x000fe200018f0eff */
[----:B0-----:R-:W-:Y:S01]  /*1e150*/  IMAD R16, R17, 0x2, R14 ;  /* 0x0000000211107824 */ /* 0x001fe200078e020e */
[----:B------:R0:W-:Y:S03]  /*1e160*/  STG.E.U8 desc[UR6][R6.64], R96 ;  /* 0x0000006006007986 */ /* 0x0001e6000c101106 */
[----:B------:R-:W4:Y:S01]  /*1e170*/  LDC R17, c[0x0][0x278] ;  /* 0x00009e00ff117b82 */ /* 0x000f220000000800 */
[----:B0-----:R-:W-:-:S02]  /*1e180*/  IADD3 R6, P3, R14, R75, RZ ;  /* 0x0000004b0e067210 */ /* 0x001fc40007f7e0ff */
[----:B------:R-:W-:Y:S02]  /*1e190*/  IADD3 R12, P2, R18, R75, RZ ;  /* 0x0000004b120c7210 */ /* 0x000fe40007f5e0ff */
[-C--:B------:R-:W-:Y:S01]  /*1e1a0*/  LEA.HI.X.SX32 R7, R14, R71.reuse, 0x1, P3 ;  /* 0x000000470e077211 */ /* 0x080fe200018f0eff */
[----:B---3--:R-:W-:Y:S02]  /*1e1b0*/  IMAD R14, R19, 0x2, R16 ;  /* 0x00000002130e7824 */ /* 0x008fe400078e0210 */
[----:B------:R-:W0:Y:S01]  /*1e1c0*/  LDC R19, c[0x0][0x278] ;  /* 0x00009e00ff137b82 */ /* 0x000e220000000800 */
[----:B------:R3:W-:Y:S01]  /*1e1d0*/  STG.E.U8 desc[UR6][R8.64], R99 ;  /* 0x0000006308007986 */ /* 0x0007e2000c101106 */
[----:B------:R-:W-:Y:S01]  /*1e1e0*/  LEA.HI.X.SX32 R13, R18, R71, 0x1, P2 ;  /* 0x00000047120d7211 */ /* 0x000fe200010f0eff */
[----:B--2---:R-:W-:Y:S02]  /*1e1f0*/  IMAD R18, R5, 0x2, R14 ;  /* 0x0000000205127824 */ /* 0x004fe400078e020e */
[----:B------:R2:W-:Y:S03]  /*1e200*/  STG.E.U8 desc[UR6][R10.64], R103 ;  /* 0x000000670a007986 */ /* 0x0005e6000c101106 */
[----:B------:R-:W0:Y:S01]  /*1e210*/  LDC R5, c[0x0][0x278] ;  /* 0x00009e00ff057b82 */ /* 0x000e220000000800 */
[----:B---3--:R-:W-:-:S04]  /*1e220*/  IADD3 R8, P2, R16, R75, RZ ;  /* 0x0000004b10087210 */ /* 0x008fc80007f5e0ff */
[----:B------:R-:W-:Y:S01]  /*1e230*/  LEA.HI.X.SX32 R9, R16, R71, 0x1, P2 ;  /* 0x0000004710097211 */ /* 0x000fe200010f0eff */
[----:B------:R-:W-:Y:S01]  /*1e240*/  IMAD R16, R21, 0x2, R18 ;  /* 0x0000000215107824 */ /* 0x000fe200078e0212 */
[C---:B--2---:R-:W-:Y:S01]  /*1e250*/  IADD3 R10, P3, R14.reuse, R75, RZ ;  /* 0x0000004b0e0a7210 */ /* 0x044fe20007f7e0ff */
[----:B------:R-:W2:Y:S01]  /*1e260*/  LDC R21, c[0x0][0x278] ;  /* 0x00009e00ff157b82 */ /* 0x000ea20000000800 */
[----:B------:R-:W-:Y:S02]  /*1e270*/  STG.E.U8 desc[UR6][R12.64], R105 ;  /* 0x000000690c007986 */ /* 0x000fe4000c101106 */
[----:B------:R-:W-:Y:S01]  /*1e280*/  LEA.HI.X.SX32 R11, R14, R71, 0x1, P3 ;  /* 0x000000470e0b7211 */ /* 0x000fe200018f0eff */
[----:B-1----:R-:W-:Y:S01]  /*1e290*/  IMAD R14, R15, 0x2, R16 ;  /* 0x000000020f0e7824 */ /* 0x002fe200078e0210 */
[----:B------:R1:W-:Y:S03]  /*1e2a0*/  STG.E.U8 desc[UR6][R6.64], R95 ;  /* 0x0000005f06007986 */ /* 0x0003e6000c101106 */
[----:B------:R-:W3:Y:S01]  /*1e2b0*/  LDC R15, c[0x0][0x278] ;  /* 0x00009e00ff0f7b82 */ /* 0x000ee20000000800 */
[----:B-1----:R-:W-:-:S02]  /*1e2c0*/  IADD3 R6, P3, R16, R75, RZ ;  /* 0x0000004b10067210 */ /* 0x002fc40007f7e0ff */
[----:B------:R-:W-:Y:S02]  /*1e2d0*/  IADD3 R12, P2, R18, R75, RZ ;  /* 0x0000004b120c7210 */ /* 0x000fe40007f5e0ff */
[-C--:B------:R-:W-:Y:S01]  /*1e2e0*/  LEA.HI.X.SX32 R7, R16, R71.reuse, 0x1, P3 ;  /* 0x0000004710077211 */ /* 0x080fe200018f0eff */
[----:B----4-:R-:W-:Y:S02]  /*1e2f0*/  IMAD R16, R17, 0x2, R14 ;  /* 0x0000000211107824 */ /* 0x010fe400078e020e */
[----:B------:R-:W1:Y:S01]  /*1e300*/  LDC R17, c[0x0][0x278] ;  /* 0x00009e00ff117b82 */ /* 0x000e620000000800 */
[----:B------:R4:W-:Y:S01]  /*1e310*/  STG.E.U8 desc[UR6][R8.64], R98 ;  /* 0x0000006208007986 */ /* 0x0009e2000c101106 */
[----:B------:R-:W-:Y:S01]  /*1e320*/  LEA.HI.X.SX32 R13, R18, R71, 0x1, P2 ;  /* 0x00000047120d7211 */ /* 0x000fe200010f0eff */
[----:B0-----:R-:W-:Y:S02]  /*1e330*/  IMAD R18, R19, 0x2, R16 ;  /* 0x0000000213127824 */ /* 0x001fe400078e0210 */
[----:B------:R0:W-:Y:S03]  /*1e340*/  STG.E.U8 desc[UR6][R10.64], R101 ;  /* 0x000000650a007986 */ /* 0x0001e6000c101106 */
[----:B------:R-:W1:Y:S01]  /*1e350*/  LDC R19, c[0x0][0x278] ;  /* 0x00009e00ff137b82 */ /* 0x000e620000000800 */
[----:B----4-:R-:W-:-:S04]  /*1e360*/  IADD3 R8, P2, R14, R75, RZ ;  /* 0x0000004b0e087210 */ /* 0x010fc80007f5e0ff */
[----:B------:R-:W-:Y:S01]  /*1e370*/  LEA.HI.X.SX32 R9, R14, R71, 0x1, P2 ;  /* 0x000000470e097211 */ /* 0x000fe200010f0eff */
[----:B------:R-:W-:Y:S01]  /*1e380*/  IMAD R14, R5, 0x2, R18 ;  /* 0x00000002050e7824 */ /* 0x000fe200078e0212 */
[C---:B0-----:R-:W-:Y:S01]  /*1e390*/  IADD3 R10, P3, R16.reuse, R75, RZ ;  /* 0x0000004b100a7210 */ /* 0x041fe20007f7e0ff */
[----:B------:R-:W0:Y:S01]  /*1e3a0*/  LDC R5, c[0x0][0x278] ;  /* 0x00009e00ff057b82 */ /* 0x000e220000000800 */
[----:B------:R-:W-:Y:S02]  /*1e3b0*/  STG.E.U8 desc[UR6][R12.64], R104 ;  /* 0x000000680c007986 */ /* 0x000fe4000c101106 */
[----:B------:R-:W-:Y:S02]  /*1e3c0*/  LEA.HI.X.SX32 R11, R16, R71, 0x1, P3 ;  /* 0x00000047100b7211 */ /* 0x000fe400018f0eff */
[----:B------:R4:W-:Y:S01]  /*1e3d0*/  STG.E.U8 desc[UR6][R6.64], R94 ;  /* 0x0000005e06007986 */ /* 0x0009e2000c101106 */
[----:B--2---:R-:W-:Y:S02]  /*1e3e0*/  IMAD R16, R21, 0x2, R14 ;  /* 0x0000000215107824 */ /* 0x004fe400078e020e */
[----:B------:R-:W2:Y:S01]  /*1e3f0*/  LDC R21, c[0x0][0x278] ;  /* 0x00009e00ff157b82 */ /* 0x000ea20000000800 */
[----:B----4-:R-:W-:-:S02]  /*1e400*/  IADD3 R6, P3, R14, R75, RZ ;  /* 0x0000004b0e067210 */ /* 0x010fc40007f7e0ff */
[----:B------:R-:W-:Y:S02]  /*1e410*/  IADD3 R12, P2, R18, R75, RZ ;  /* 0x0000004b120c7210 */ /* 0x000fe40007f5e0ff */
[-C--:B------:R-:W-:Y:S01]  /*1e420*/  LEA.HI.X.SX32 R7, R14, R71.reuse, 0x1, P3 ;  /* 0x000000470e077211 */ /* 0x080fe200018f0eff */
[----:B---3--:R-:W-:Y:S02]  /*1e430*/  IMAD R14, R15, 0x2, R16 ;  /* 0x000000020f0e7824 */ /* 0x008fe400078e0210 */
        /* <DEDUP_REMOVED lines=8> */
[----:B------:R-:W-:Y:S01]  /*1e4c0*/  IMAD R16, R19, 0x2, R18 ;  /* 0x0000000213107824 */ /* 0x000fe200078e0212 */
[C---:B-1----:R-:W-:Y:S01]  /*1e4d0*/  IADD3 R10, P3, R14.reuse, R75, RZ ;  /* 0x0000004b0e0a7210 */ /* 0x042fe20007f7e0ff */
[----:B------:R-:W1:Y:S01]  /*1e4e0*/  LDC R19, c[0x0][0x278] ;  /* 0x00009e00ff137b82 */ /* 0x000e620000000800 */
[----:B------:R4:W-:Y:S02]  /*1e4f0*/  STG.E.U8 desc[UR6][R12.64], R70 ;  /* 0x000000460c007986 */ /* 0x0009e4000c101106 */
[----:B------:R-:W-:Y:S01]  /*1e500*/  LEA.HI.X.SX32 R11, R14, R71, 0x1, P3 ;  /* 0x000000470e0b7211 */ /* 0x000fe200018f0eff */
[----:B0-----:R-:W-:Y:S01]  /*1e510*/  IMAD R14, R5, 0x2, R16 ;  /* 0x00000002050e7824 */ /* 0x001fe200078e0210 */
[----:B------:R0:W-:Y:S03]  /*1e520*/  STG.E.U8 desc[UR6][R6.64], R113 ;  /* 0x0000007106007986 */ /* 0x0001e6000c101106 */
[----:B------:R-:W1:Y:S01]  /*1e530*/  LDC R5, c[0x0][0x278] ;  /* 0x00009e00ff057b82 */ /* 0x000e620000000800 */
[----:B------:R3:W-:Y:S01]  /*1e540*/  STG.E.U8 desc[UR6][R8.64], R115 ;  /* 0x0000007308007986 */ /* 0x0007e2000c101106 */
[----:B----4-:R-:W-:-:S02]  /*1e550*/  IADD3 R12, P2, R18, R75, RZ ;  /* 0x0000004b120c7210 */ /* 0x010fc40007f5e0ff */
[----:B0-----:R-:W-:-:S04]  /*1e560*/  IADD3 R6, P3, R16, R75, RZ ;  /* 0x0000004b10067210 */ /* 0x001fc80007f7e0ff */
[-C--:B------:R-:W-:Y:S01]  /*1e570*/  LEA.HI.X.SX32 R7, R16, R71.reuse, 0x1, P3 ;  /* 0x0000004710077211 */ /* 0x080fe200018f0eff */
[----:B--2---:R-:W-:Y:S02]  /*1e580*/  IMAD R16, R21, 0x2, R14 ;  /* 0x0000000215107824 */ /* 0x004fe400078e020e */
[----:B------:R-:W0:Y:S01]  /*1e590*/  LDC R21, c[0x0][0x278] ;  /* 0x00009e00ff157b82 */ /* 0x000e220000000800 */
[----:B------:R-:W-:Y:S01]  /*1e5a0*/  LEA.HI.X.SX32 R13, R18, R71, 0x1, P2 ;  /* 0x00000047120d7211 */ /* 0x000fe200010f0eff */
[----:B---3--:R-:W-:Y:S01]  /*1e5b0*/  IMAD R18, R15, 0x2, R16 ;  /* 0x000000020f127824 */ /* 0x008fe200078e0210 */
[C---:B------:R-:W-:Y:S01]  /*1e5c0*/  IADD3 R8, P2, R14.reuse, R75, RZ ;  /* 0x0000004b0e087210 */ /* 0x040fe20007f5e0ff */
[----:B------:R2:W-:Y:S04]  /*1e5d0*/  STG.E.U8 desc[UR6][R10.64], R119 ;  /* 0x000000770a007986 */ /* 0x0005e8000c101106 */
[----:B------:R-:W3:Y:S01]  /*1e5e0*/  LDC R15, c[0x0][0x278] ;  /* 0x00009e00ff0f7b82 */ /* 0x000ee20000000800 */
[----:B------:R-:W-:Y:S01]  /*1e5f0*/  LEA.HI.X.SX32 R9, R14, R71, 0x1, P2 ;  /* 0x000000470e097211 */ /* 0x000fe200010f0eff */
[----:B------:R-:W-:Y:S01]  /*1e600*/  IMAD R14, R17, 0x2, R18 ;  /* 0x00000002110e7824 */ /* 0x000fe200078e0212 */
[----:B------:R-:W-:Y:S01]  /*1e610*/  STG.E.U8 desc[UR6][R12.64], R122 ;  /* 0x0000007a0c007986 */ /* 0x000fe2000c101106 */
[----:B--2---:R-:W-:-:S04]  /*1e620*/  IADD3 R10, P3, R16, R75, RZ ;  /* 0x0000004b100a7210 */ /* 0x004fc80007f7e0ff */
[----:B------:R-:W2:Y:S01]  /*1e630*/  LDC R17, c[0x0][0x278] ;  /* 0x00009e00ff117b82 */ /* 0x000ea20000000800 */
[----:B------:R4:W-:Y:S01]  /*1e640*/  STG.E.U8 desc[UR6][R6.64], R109 ;  /* 0x0000006d06007986 */ /* 0x0009e2000c101106 */
[----:B------:R-:W-:Y:S01]  /*1e650*/  LEA.HI.X.SX32 R11, R16, R71, 0x1, P3 ;  /* 0x00000047100b7211 */ /* 0x000fe200018f0eff */
[----:B-1----:R-:W-:-:S05]  /*1e660*/  IMAD R16, R19, 0x2, R14 ;  /* 0x0000000213107824 */ /* 0x002fca00078e020e */
[----:B------:R-:W1:Y:S01]  /*1e670*/  LDC R19, c[0x0][0x278] ;  /* 0x00009e00ff137b82 */ /* 0x000e620000000800 */
[-C--:B----4-:R-:W-:Y:S02]  /*1e680*/  IADD3 R6, P3, R14, R75.reuse, RZ ;  /* 0x0000004b0e067210 */ /* 0x090fe40007f7e0ff */
[----:B------:R-:W-:Y:S02]  /*1e690*/  IADD3 R12, P2, R18, R75, RZ ;  /* 0x0000004b120c7210 */ /* 0x000fe40007f5e0ff */
[-C--:B------:R-:W-:Y:S01]  /*1e6a0*/  LEA.HI.X.SX32 R7, R14, R71.reuse, 0x1, P3 ;  /* 0x000000470e077211 */ /* 0x080fe200018f0eff */
[----:B------:R-:W-:Y:S02]  /*1e6b0*/  IMAD R14, R5, 0x2, R16 ;  /* 0x00000002050e7824 */ /* 0x000fe400078e0210 */
[----:B------:R-:W4:Y:S01]  /*1e6c0*/  LDC R5, c[0x0][0x278] ;  /* 0x00009e00ff057b82 */ /* 0x000f220000000800 */
[----:B------:R3:W-:Y:S01]  /*1e6d0*/  STG.E.U8 desc[UR6][R8.64], R112 ;  /* 0x0000007008007986 */ /* 0x0007e2000c101106 */
[----:B------:R-:W-:Y:S01]  /*1e6e0*/  LEA.HI.X.SX32 R13, R18, R71, 0x1, P2 ;  /* 0x00000047120d7211 */ /* 0x000fe200010f0eff */
[----:B0-----:R-:W-:-:S02]  /*1e6f0*/  IMAD R18, R21, 0x2, R14 ;  /* 0x0000000215127824 */ /* 0x001fc400078e020e */
[----:B------:R0:W-:Y:S03]  /*1e700*/  STG.E.U8 desc[UR6][R10.64], R116 ;  /* 0x000000740a007986 */ /* 0x0001e6000c101106 */
[----:B------:R-:W4:Y:S01]  /*1e710*/  LDC R21, c[0x0][0x278] ;  /* 0x00009e00ff157b82 */ /* 0x000f220000000800 */
[----:B---3--:R-:W-:-:S04]  /*1e720*/  IADD3 R8, P2, R16, R75, RZ ;  /* 0x0000004b10087210 */ /* 0x008fc80007f5e0ff */
[----:B------:R-:W-:Y:S01]  /*1e730*/  LEA.HI.X.SX32 R9, R16, R71, 0x1, P2 ;  /* 0x0000004710097211 */ /* 0x000fe200010f0eff */
[----:B------:R-:W-:Y:S01]  /*1e740*/  IMAD R16, R15, 0x2, R18 ;  /* 0x000000020f107824 */ /* 0x000fe200078e0212 */
[C---:B0-----:R-:W-:Y:S01]  /*1e750*/  IADD3 R10, P3, R14.reuse, R75, RZ ;  /* 0x0000004b0e0a7210 */ /* 0x041fe20007f7e0ff */
[----:B------:R-:W-:Y:S01]  /*1e760*/  STG.E.U8 desc[UR6][R12.64], R118 ;  /* 0x000000760c007986 */ /* 0x000fe2000c101106 */
[----:B------:R-:W0:Y:S02]  /*1e770*/  LDC R15, c[0x0][0x278] ;  /* 0x00009e00ff0f7b82 */ /* 0x000e240000000800 */
[----:B------:R-:W-:Y:S01]  /*1e780*/  LEA.HI.X.SX32 R11, R14, R71, 0x1, P3 ;  /* 0x000000470e0b7211 */ /* 0x000fe200018f0eff */
[----:B------:R3:W-:Y:S01]  /*1e790*/  STG.E.U8 desc[UR6][R6.64], R108 ;  /* 0x0000006c06007986 */ /* 0x0007e2000c101106 */
[----:B--2---:R-:W-:-:S04]  /*1e7a0*/  IMAD R14, R17, 0x2, R16 ;  /* 0x00000002110e7824 */ /* 0x004fc800078e0210 */
[----:B------:R-:W2:Y:S01]  /*1e7b0*/  LDC R17, c[0x0][0x278] ;  /* 0x00009e00ff117b82 */ /* 0x000ea20000000800 */
[-C--:B---3--:R-:W-:Y:S02]  /*1e7c0*/  IADD3 R6, P3, R16, R75.reuse, RZ ;  /* 0x0000004b10067210 */ /* 0x088fe40007f7e0ff */
[----:B------:R-:W-:Y:S02]  /*1e7d0*/  IADD3 R12, P2, R18, R75, RZ ;  /* 0x0000004b120c7210 */ /* 0x000fe40007f5e0ff */
[-C--:B------:R-:W-:Y:S01]  /*1e7e0*/  LEA.HI.X.SX32 R7, R16, R71.reuse, 0x1, P3 ;  /* 0x0000004710077211 */ /* 0x080fe200018f0eff */
[----:B-1----:R-:W-:Y:S02]  /*1e7f0*/  IMAD R16, R19, 0x2, R14 ;  /* 0x0000000213107824 */ /* 0x002fe400078e020e */
[----:B------:R-:W1:Y:S01]  /*1e800*/  LDC R19, c[0x0][0x278] ;  /* 0x00009e00ff137b82 */ /* 0x000e620000000800 */
[----:B------:R-:W-:Y:S01]  /*1e810*/  LEA.HI.X.SX32 R13, R18, R71, 0x1, P2 ;  /* 0x00000047120d7211 */ /* 0x000fe200010f0eff */
[----:B------:R3:W-:Y:S01]  /*1e820*/  STG.E.U8 desc[UR6][R8.64], R111 ;  /* 0x0000006f08007986 */ /* 0x0007e2000c101106 */
[----:B----4-:R-:W-:-:S05]  /*1e830*/  IMAD R18, R5, 0x2, R16 ;  /* 0x0000000205127824 */ /* 0x010fca00078e0210 */
[----:B------:R-:W4:Y:S01]  /*1e840*/  LDC R5, c[0x0][0x278] ;  /* 0x00009e00ff057b82 */ /* 0x000f220000000800 */
[----:B------:R0:W-:Y:S01]  /*1e850*/  STG.E.U8 desc[UR6][R10.64], R114 ;  /* 0x000000720a007986 */ /* 0x0001e2000c101106 */
[----:B---3--:R-:W-:-:S04]  /*1e860*/  IADD3 R8, P2, R14, R75, RZ ;  /* 0x0000004b0e087210 */ /* 0x008fc80007f5e0ff */
[----:B------:R-:W-:Y:S01]  /*1e870*/  LEA.HI.X.SX32 R9, R14, R71, 0x1, P2 ;  /* 0x000000470e097211 */ /* 0x000fe200010f0eff */
[----:B------:R-:W-:Y:S01]  /*1e880*/  IMAD R14, R21, 0x2, R18 ;  /* 0x00000002150e7824 */ /* 0x000fe200078e0212 */
[C---:B0-----:R-:W-:Y:S01]  /*1e890*/  IADD3 R10, P3, R16.reuse, R75, RZ ;  /* 0x0000004b100a7210 */ /* 0x041fe20007f7e0ff */
[----:B------:R0:W-:Y:S01]  /*1e8a0*/  STG.E.U8 desc[UR6][R12.64], R117 ;  /* 0x000000750c007986 */ /* 0x0001e2000c101106 */
[----:B------:R-:W3:Y:S02]  /*1e8b0*/  LDC R21, c[0x0][0x278] ;  /* 0x00009e00ff157b82 */ /* 0x000ee40000000800 */
[----:B------:R-:W-:Y:S01]  /*1e8c0*/  LEA.HI.X.SX32 R11, R16, R71, 0x1, P3 ;  /* 0x00000047100b7211 */ /* 0x000fe200018f0eff */
[----:B------:R2:W-:Y:S01]  /*1e8d0*/  STG.E.U8 desc[UR6][R6.64], R107 ;  /* 0x0000006b06007986 */ /* 0x0005e2000c101106 */
[----:B------:R-:W-:-:S04]  /*1e8e0*/  IMAD R16, R15, 0x2, R14 ;  /* 0x000000020f107824 */ /* 0x000fc800078e020e */
[----:B------:R-:W3:Y:S01]  /*1e8f0*/  LDC R15, c[0x0][0x278] ;  /* 0x00009e00ff0f7b82 */ /* 0x000ee20000000800 */
[-C--:B0-----:R-:W-:Y:S02]  /*1e900*/  IADD3 R12, P2, R18, R75.reuse, RZ ;  /* 0x0000004b120c7210 */ /* 0x081fe40007f5e0ff */
[----:B--2---:R-:W-:-:S04]  /*1e910*/  IADD3 R6, P3, R14, R75, RZ ;  /* 0x0000004b0e067210 */ /* 0x004fc80007f7e0ff */
[-C--:B------:R-:W-:Y:S01]  /*1e920*/  LEA.HI.X.SX32 R7, R14, R71.reuse, 0x1, P3 ;  /* 0x000000470e077211 */ /* 0x080fe200018f0eff */
[----:B------:R-:W-:Y:S02]  /*1e930*/  IMAD R14, R17, 0x2, R16 ;  /* 0x00000002110e7824 */ /* 0x000fe400078e0210 */
[----:B------:R-:W0:Y:S01]  /*1e940*/  LDC R17, c[0x0][0x278] ;  /* 0x00009e00ff117b82 */ /* 0x000e220000000800 */
[----:B------:R2:W-:Y:S01]  /*1e950*/  STG.E.U8 desc[UR6][R8.64], R64 ;  /* 0x0000004008007986 */ /* 0x0005e2000c101106 */
[----:B------:R-:W-:Y:S01]  /*1e960*/  LEA.HI.X.SX32 R13, R18, R71, 0x1, P2 ;  /* 0x00000047120d7211 */ /* 0x000fe200010f0eff */
[----:B-1----:R-:W-:-:S05]  /*1e970*/  IMAD R18, R19, 0x2, R14 ;  /* 0x0000000213127824 */ /* 0x002fca00078e020e */
[----:B------:R-:W1:Y:S01]  /*1e980*/  LDC R19, c[0x0][0x278] ;  /* 0x00009e00ff137b82 */ /* 0x000e620000000800 */
[C---:B--2---:R-:W-:Y:S01]  /*1e990*/  IADD3 R8, P2, R16.reuse, R75, RZ ;  /* 0x0000004b10087210 */ /* 0x044fe20007f5e0ff */
[----:B------:R2:W-:Y:S03]  /*1e9a0*/  STG.E.U8 desc[UR6][R10.64], R65 ;  /* 0x000000410a007986 */ /* 0x0005e6000c101106 */
[----:B------:R-:W-:Y:S01]  /*1e9b0*/  LEA.HI.X.SX32 R9, R16, R71, 0x1, P2 ;  /* 0x0000004710097211 */ /* 0x000fe200010f0eff */
[----:B----4-:R-:W-:Y:S02]  /*1e9c0*/  IMAD R16, R5, 0x2, R18 ;  /* 0x0000000205107824 */ /* 0x010fe400078e0212 */
[----:B------:R-:W4:Y:S01]  /*1e9d0*/  LDC R5, c[0x0][0x278] ;  /* 0x00009e00ff057b82 */ /* 0x000f220000000800 */
[----:B------:R3:W-:Y:S01]  /*1e9e0*/  STG.E.U8 desc[UR6][R12.64], R66 ;  /* 0x000000420c007986 */ /* 0x0007e2000c101106 */
[----:B--2---:R-:W-:-:S03]  /*1e9f0*/  IADD3 R10, P3, R14, R75, RZ ;  /* 0x0000004b0e0a7210 */ /* 0x004fc60007f7e0ff */
[----:B------:R2:W-:Y:S01]  /*1ea00*/  STG.E.U8 desc[UR6][R6.64], R127 ;  /* 0x0000007f06007986 */ /* 0x0005e2000c101106 */
[----:B------:R-:W-:Y:S01]  /*1ea10*/  LEA.HI.X.SX32 R11, R14, R71, 0x1, P3 ;  /* 0x000000470e0b7211 */ /* 0x000fe200018f0eff */
[----:B---3--:R-:W-:Y:S02]  /*1ea20*/  IMAD R14, R21, 0x2, R16 ;  /* 0x00000002150e7824 */ /* 0x008fe400078e0210 */
[----:B------:R-:W3:Y:S01]  /*1ea30*/  LDC R21, c[0x0][0x278] ;  /* 0x00009e00ff157b82 */ /* 0x000ee20000000800 */
[-C--:B------:R-:W-:Y:S02]  /*1ea40*/  IADD3 R12, P2, R18, R75.reuse, RZ ;  /* 0x0000004b120c7210 */ /* 0x080fe40007f5e0ff */
[----:B--2---:R-:W-:-:S04]  /*1ea50*/  IADD3 R6, P3, R16, R75, RZ ;  /* 0x0000004b10067210 */ /* 0x004fc80007f7e0ff */
[-C--:B------:R-:W-:Y:S01]  /*1ea60*/  LEA.HI.X.SX32 R7, R16, R71.reuse, 0x1, P3 ;  /* 0x0000004710077211 */ /* 0x080fe200018f0eff */
[----:B------:R-:W-:Y:S01]  /*1ea70*/  IMAD R16, R15, 0x2, R14 ;  /* 0x000000020f107824 */ /* 0x000fe200078e020e */
[----:B------:R-:W-:Y:S01]  /*1ea80*/  LEA.HI.X.SX32 R13, R18, R71, 0x1, P2 ;  /* 0x00000047120d7211 */ /* 0x000fe200010f0eff */
[----:B------:R2:W-:Y:S02]  /*1ea90*/  STG.E.U8 desc[UR6][R8.64], R132 ;  /* 0x0000008408007986 */ /* 0x0005e4000c101106 */
[----:B0-----:R-:W-:Y:S02]  /*1eaa0*/  IMAD R18, R17, 0x2, R16 ;  /* 0x0000000211127824 */ /* 0x001fe400078e0210 */
[----:B------:R-:W0:Y:S01]  /*1eab0*/  LDC R17, c[0x0][0x278] ;  /* 0x00009e00ff117b82 */ /* 0x000e220000000800 */
[----:B------:R4:W-:Y:S01]  /*1eac0*/  STG.E.U8 desc[UR6][R10.64], R135 ;  /* 0x000000870a007986 */ /* 0x0009e2000c101106 */
[----:B-1----:R-:W-:Y:S01]  /*1ead0*/  IMAD R20, R19, 0x2, R18 ;  /* 0x0000000213147824 */ /* 0x002fe200078e0212 */
[----:B--2---:R-:W-:-:S05]  /*1eae0*/  IADD3 R8, P2, R14, R75, RZ ;  /* 0x0000004b0e087210 */ /* 0x004fca0007f5e0ff */
[----:B------:R-:W1:Y:S01]  /*1eaf0*/  LDC R19, c[0x0][0x278] ;  /* 0x00009e00ff137b82 */ /* 0x000e620000000800 */
[----:B------:R2:W-:Y:S01]  /*1eb00*/  STG.E.U8 desc[UR6][R12.64], R139 ;  /* 0x0000008b0c007986 */ /* 0x0005e2000c101106 */
[----:B----4-:R-:W-:Y:S02]  /*1eb10*/  IADD3 R10, P3, R16, R75, RZ ;  /* 0x0000004b100a7210 */ /* 0x010fe40007f7e0ff */
[-C--:B------:R-:W-:Y:S02]  /*1eb20*/  LEA.HI.X.SX32 R9, R14, R71.reuse, 0x1, P2 ;  /* 0x000000470e097211 */ /* 0x080fe400010f0eff */
[----:B------:R-:W-:Y:S01]  /*1eb30*/  LEA.HI.X.SX32 R11, R16, R71, 0x1, P3 ;  /* 0x00000047100b7211 */ /* 0x000fe200018f0eff */
[----:B------:R-:W-:Y:S02]  /*1eb40*/  IMAD R16, R5, 0x2, R20 ;  /* 0x0000000205107824 */ /* 0x000fe400078e0214 */
[----:B------:R-:W4:Y:S01]  /*1eb50*/  LDC R5, c[0x0][0x278] ;  /* 0x00009e00ff057b82 */ /* 0x000f220000000800 */
[----:B--2---:R-:W-:-:S04]  /*1eb60*/  IADD3 R12, P2, R18, R75, RZ ;  /* 0x0000004b120c7210 */ /* 0x004fc80007f5e0ff */
[----:B------:R-:W-:Y:S01]  /*1eb70*/  LEA.HI.X.SX32 R13, R18, R71, 0x1, P2 ;  /* 0x00000047120d7211 */ /* 0x000fe200010f0eff */
[----:B------:R-:W-:Y:S01]  /*1eb80*/  IMAD R18, R23, 0x2, R16 ;  /* 0x0000000217127824 */ /* 0x000fe200078e0210 */
[C---:B------:R-:W-:Y:S01]  /*1eb90*/  IADD3 R14, P3, R16.reuse, R75, RZ ;  /* 0x0000004b100e7210 */ /* 0x040fe20007f7e0ff */
[----:B------:R2:W-:Y:S02]  /*1eba0*/  STG.E.U8 desc[UR6][R6.64], R121 ;  /* 0x0000007906007986 */ /* 0x0005e4000c101106 */
[----:B---3--:R-:W-:Y:S01]  /*1ebb0*/  IMAD R22, R21, 0x2, R18 ;  /* 0x0000000215167824 */ /* 0x008fe200078e0212 */
[----:B------:R-:W-:Y:S01]  /*1ebc0*/  LEA.HI.X.SX32 R15, R16, R71, 0x1, P3 ;  /* 0x00000047100f7211 */ /* 0x000fe200018f0eff */
[----:B------:R3:W-:Y:S02]  /*1ebd0*/  STG.E.U8 desc[UR6][R8.64], R60 ;  /* 0x0000003c08007986 */ /* 0x0007e4000c101106 */
[----:B------:R-:W-:Y:S01]  /*1ebe0*/  IMAD R16, R29, 0x2, R22 ;  /* 0x000000021d107824 */ /* 0x000fe200078e0216 */
[----:B--2---:R-:W-:-:S02]  /*1ebf0*/  IADD3 R6, P2, R20, R75, RZ ;  /* 0x0000004b14067210 */ /* 0x004fc40007f5e0ff */
[----:B---3--:R-:W-:-:S04]  /*1ec00*/  IADD3 R8, P4, R18, R75, RZ ;  /* 0x0000004b12087210 */ /* 0x008fc80007f9e0ff */
[-C--:B------:R-:W-:Y:S01]  /*1ec10*/  LEA.HI.X.SX32 R9, R18, R71.reuse, 0x1, P4 ;  /* 0x0000004712097211 */ /* 0x080fe200020f0eff */
[----:B0-----:R-:W-:Y:S02]  /*1ec20*/  IMAD R18, R17, 0x2, R16 ;  /* 0x0000000211127824 */ /* 0x001fe400078e0210 */
[----:B------:R-:W0:Y:S01]  /*1ec30*/  LDC R17, c[0x0][0x278] ;  /* 0x00009e00ff117b82 */ /* 0x000e220000000800 */
[----:B------:R-:W-:Y:S01]  /*1ec40*/  LEA.HI.X.SX32 R7, R20, R71, 0x1, P2 ;  /* 0x0000004714077211 */ /* 0x000fe200010f0eff */
[----:B------:R2:W-:Y:S01]  /*1ec50*/  STG.E.U8 desc[UR6][R10.64], R134 ;  /* 0x000000860a007986 */ /* 0x0005e2000c101106 */
[----:B-1----:R-:W-:-:S05]  /*1ec60*/  IMAD R20, R19, 0x2, R18 ;  /* 0x0000000213147824 */ /* 0x002fca00078e0212 */
[----:B------:R-:W1:Y:S01]  /*1ec70*/  LDC R19, c[0x0][0x278] ;  /* 0x00009e00ff137b82 */ /* 0x000e620000000800 */
[----:B------:R-:W-:Y:S01]  /*1ec80*/  STG.E.U8 desc[UR6][R12.64], R138 ;  /* 0x0000008a0c007986 */ /* 0x000fe2000c101106 */
[----:B--2---:R-:W-:-:S03]  /*1ec90*/  IADD3 R10, P2, R22, R75, RZ ;  /* 0x0000004b160a7210 */ /* 0x004fc60007f5e0ff */
[----:B------:R2:W-:Y:S01]  /*1eca0*/  STG.E.U8 desc[UR6][R6.64], R67 ;  /* 0x0000004306007986 */ /* 0x0005e2000c101106 */
[----:B------:R-:W-:-:S03]  /*1ecb0*/  LEA.HI.X.SX32 R11, R22, R71, 0x1, P2 ;  /* 0x00000047160b7211 */ /* 0x000fc600010f0eff */
[----:B------:R-:W-:Y:S01]  /*1ecc0*/  STG.E.U8 desc[UR6][R14.64], R126 ;  /* 0x0000007e0e007986 */ /* 0x000fe2000c101106 */
[C---:B------:R-:W-:Y:S01]  /*1ecd0*/  IADD3 R4, P3, R16.reuse, R75, RZ ;  /* 0x0000004b10047210 */ /* 0x040fe20007f7e0ff */
[----:B----4-:R-:W-:Y:S02]  /*1ece0*/  IMAD R22, R5, 0x2, R20 ;  /* 0x0000000205167824 */ /* 0x010fe400078e0214 */
[----:B------:R-:W-:Y:S04]  /*1ecf0*/  STG.E.U8 desc[UR6][R8.64], R133 ;  /* 0x0000008508007986 */ /* 0x000fe8000c101106 */
[----:B------:R3:W-:Y:S01]  /*1ed00*/  STG.E.U8 desc[UR6][R10.64], R137 ;  /* 0x000000890a007986 */ /* 0x0007e2000c101106 */
[----:B------:R-:W-:Y:S02]  /*1ed10*/  LEA.HI.X.SX32 R5, R16, R71, 0x1, P3 ;  /* 0x0000004710057211 */ /* 0x000fe400018f0eff */
[-C--:B--2---:R-:W-:Y:S01]  /*1ed20*/  IADD3 R6, P2, R18, R75.reuse, RZ ;  /* 0x0000004b12067210 */ /* 0x084fe20007f5e0ff */
[----:B---3--:R-:W2:Y:S01]  /*1ed30*/  LDC R11, c[0x0][0x278] ;  /* 0x00009e00ff0b7b82 */ /* 0x008ea20000000800 */
[----:B------:R-:W-:-:S02]  /*1ed40*/  IADD3 R8, P3, R22, R75, RZ ;  /* 0x0000004b16087210 */ /* 0x000fc40007f7e0ff */
[----:B------:R-:W-:Y:S02]  /*1ed50*/  IADD3 R12, P4, R20, R75, RZ ;  /* 0x0000004b140c7210 */ /* 0x000fe40007f9e0ff */
[-C--:B------:R-:W-:Y:S01]  /*1ed60*/  LEA.HI.X.SX32 R9, R22, R71.reuse, 0x1, P3 ;  /* 0x0000004716097211 */ /* 0x080fe200018f0eff */
[----:B0-----:R-:W-:Y:S01]  /*1ed70*/  IMAD R22, R17, 0x2, R22 ;  /* 0x0000000211167824 */ /* 0x001fe200078e0216 */
[-C--:B------:R-:W-:Y:S02]  /*1ed80*/  LEA.HI.X.SX32 R7, R18, R71.reuse, 0x1, P2 ;  /* 0x0000004712077211 */ /* 0x080fe400010f0eff */
[----:B------:R-:W-:Y:S01]  /*1ed90*/  LEA.HI.X.SX32 R13, R20, R71, 0x1, P4 ;  /* 0x00000047140d7211 */ /* 0x000fe200020f0eff */
[----:B-1----:R-:W-:Y:S01]  /*1eda0*/  IMAD R10, R19, 0x2, R22 ;  /* 0x00000002130a7824 */ /* 0x002fe200078e0216 */
[----:B------:R0:W-:Y:S04]  /*1edb0*/  STG.E.U8 desc[UR6][R4.64], R120 ;  /* 0x0000007804007986 */ /* 0x0001e8000c101106 */
[----:B------:R-:W-:Y:S04]  /*1edc0*/  STG.E.U8 desc[UR6][R6.64], R123 ;  /* 0x0000007b06007986 */ /* 0x000fe8000c101106 */
[----:B------:R1:W-:Y:S01]  /*1edd0*/  STG.E.U8 desc[UR6][R12.64], R61 ;  /* 0x0000003d0c007986 */ /* 0x0003e2000c101106 */
[----:B0-----:R-:W-:-:S03]  /*1ede0*/  IADD3 R4, P2, R22, R75, RZ ;  /* 0x0000004b16047210 */ /* 0x001fc60007f5e0ff */
[----:B------:R0:W-:Y:S01]  /*1edf0*/  STG.E.U8 desc[UR6][R8.64], R136 ;  /* 0x0000008808007986 */ /* 0x0001e2000c101106 */
[----:B------:R-:W-:Y:S01]  /*1ee00*/  LEA.HI.X.SX32 R5, R22, R71, 0x1, P2 ;  /* 0x0000004716057211 */ /* 0x000fe200010f0eff */
[----:B-1----:R-:W-:Y:S02]  /*1ee10*/  IMAD R12, R45, 0x2, R10 ;  /* 0x000000022d0c7824 */ /* 0x002fe400078e020a */
[----:B------:R-:W1:Y:S02]  /*1ee20*/  LDC R45, c[0x0][0x278] ;  /* 0x00009e00ff2d7b82 */ /* 0x000e640000000800 */
[----:B--2---:R-:W-:Y:S01]  /*1ee30*/  IMAD R14, R11, 0x2, R12 ;  /* 0x000000020b0e7824 */ /* 0x004fe200078e020c */
[-C--:B0-----:R-:W-:Y:S02]  /*1ee40*/  IADD3 R8, P2, R12, R75.reuse, RZ ;  /* 0x0000004b0c087210 */ /* 0x081fe40007f5e0ff */
[----:B------:R-:W-:Y:S02]  /*1ee50*/  PRMT R43, R24, 0x7770, RZ ;  /* 0x00007770182b7816 */ /* 0x000fe400000000ff */
[----:B------:R-:W-:-:S02]  /*1ee60*/  IADD3 R6, P3, R10, R75, RZ ;  /* 0x0000004b0a067210 */ /* 0x000fc40007f7e0ff */
[-C--:B------:R-:W-:Y:S01]  /*1ee70*/  LEA.HI.X.SX32 R9, R12, R71.reuse, 0x1, P2 ;  /* 0x000000470c097211 */ /* 0x080fe200010f0eff */
[----:B------:R-:W-:Y:S02]  /*1ee80*/  IMAD R12, R47, 0x2, R14 ;  /* 0x000000022f0c7824 */ /* 0x000fe400078e020e */
[----:B------:R-:W0:Y:S01]  /*1ee90*/  LDC R47, c[0x0][0x278] ;  /* 0x00009e00ff2f7b82 */ /* 0x000e220000000800 */
[----:B------:R-:W-:Y:S01]  /*1eea0*/  PRMT R41, R25, 0x7770, RZ ;  /* 0x0000777019297816 */ /* 0x000fe200000000ff */
[----:B------:R2:W-:Y:S01]  /*1eeb0*/  STG.E.U8 desc[UR6][R4.64], R43 ;  /* 0x0000002b04007986 */ /* 0x0005e2000c101106 */
[----:B------:R-:W-:Y:S02]  /*1eec0*/  LEA.HI.X.SX32 R7, R10, R71, 0x1, P3 ;  /* 0x000000470a077211 */ /* 0x000fe400018f0eff */
[----:B------:R-:W-:Y:S02]  /*1eed0*/  IADD3 R10, P3, R14, R75, RZ ;  /* 0x0000004b0e0a7210 */ /* 0x000fe40007f7e0ff */
[----:B------:R-:W-:Y:S01]  /*1eee0*/  PRMT R13, R26, 0x7770, RZ ;  /* 0x000077701a0d7816 */ /* 0x000fe200000000ff */
[----:B------:R3:W-:Y:S01]  /*1eef0*/  STG.E.U8 desc[UR6][R6.64], R41 ;  /* 0x0000002906007986 */ /* 0x0007e2000c101106 */
[----:B------:R-:W-:-:S02]  /*1ef00*/  PRMT R15, R27, 0x7773, RZ ;  /* 0x000077731b0f7816 */ /* 0x000fc400000000ff */
[C---:B------:R-:W-:Y:S01]  /*1ef10*/  PRMT R23, R27.reuse, 0x7772, RZ ;  /* 0x000077721b177816 */ /* 0x040fe200000000ff */
[----:B--2---:R-:W2:Y:S01]  /*1ef20*/  LDC R43, c[0x0][0x278] ;  /* 0x00009e00ff2b7b82 */ /* 0x004ea20000000800 */
[C---:B------:R-:W-:Y:S02]  /*1ef30*/  PRMT R33, R27.reuse, 0x7771, RZ ;  /* 0x000077711b217816 */ /* 0x040fe400000000ff */
[----:B------:R-:W-:Y:S02]  /*1ef40*/  PRMT R27, R27, 0x7770, RZ ;  /* 0x000077701b1b7816 */ /* 0x000fe400000000ff */
[----:B------:R-:W-:Y:S01]  /*1ef50*/  LEA.HI.X.SX32 R11, R14, R71, 0x1, P3 ;  /* 0x000000470e0b7211 */ /* 0x000fe200018f0eff */
[----:B------:R-:W-:Y:S02]  /*1ef60*/  IMAD R14, R49, 0x2, R12 ;  /* 0x00000002310e7824 */ /* 0x000fe400078e020c */
[----:B---3--:R-:W3:Y:S01]  /*1ef70*/  LDC R41, c[0x0][0x278] ;  /* 0x00009e00ff297b82 */ /* 0x008ee20000000800 */
[----:B------:R-:W-:Y:S01]  /*1ef80*/  STG.E.U8 desc[UR6][R8.64], R13 ;  /* 0x0000000d08007986 */ /* 0x000fe2000c101106 */
[----:B------:R-:W-:Y:S01]  /*1ef90*/  IADD3 R4, P2, R12, R75, RZ ;  /* 0x0000004b0c047210 */ /* 0x000fe20007f5e0ff */
[----:B------:R-:W-:-:S02]  /*1efa0*/  IMAD R16, R51, 0x2, R14 ;  /* 0x0000000233107824 */ /* 0x000fc400078e020e */
[----:B------:R4:W-:Y:S01]  /*1efb0*/  STG.E.U8 desc[UR6][R10.64], R27 ;  /* 0x0000001b0a007986 */ /* 0x0009e2000c101106 */
[----:B------:R-:W-:Y:S02]  /*1efc0*/  IADD3 R6, P3, R14, R75, RZ ;  /* 0x0000004b0e067210 */ /* 0x000fe40007f7e0ff */
[-C--:B------:R-:W-:Y:S01]  /*1efd0*/  LEA.HI.X.SX32 R5, R12, R71.reuse, 0x1, P2 ;  /* 0x000000470c057211 */ /* 0x080fe200010f0eff */
[----:B-1----:R-:W-:Y:S01]  /*1efe0*/  IMAD R12, R45, 0x2, R16 ;  /* 0x000000022d0c7824 */ /* 0x002fe200078e0210 */
[----:B------:R-:W-:Y:S01]  /*1eff0*/  PRMT R39, R24, 0x7771, RZ ;  /* 0x0000777118277816 */ /* 0x000fe200000000ff */
[----:B------:R-:W1:Y:S01]  /*1f000*/  LDC R45, c[0x0][0x278] ;  /* 0x00009e00ff2d7b82 */ /* 0x000e620000000800 */
[----:B------:R-:W-:-:S07]  /*1f010*/  LEA.HI.X.SX32 R7, R14, R71, 0x1, P3 ;  /* 0x000000470e077211 */ /* 0x000fce00018f0eff */
[----:B----4-:R-:W4:Y:S01]  /*1f020*/  LDC R27, c[0x0][0x278] ;  /* 0x00009e00ff1b7b82 */ /* 0x010f220000000800 */
[C---:B------:R-:W-:Y:S01]  /*1f030*/  IADD3 R8, P2, R16.reuse, R75, RZ ;  /* 0x0000004b10087210 */ /* 0x040fe20007f5e0ff */
[----:B------:R-:W-:Y:S01]  /*1f040*/  IMAD R14, R53, 0x2, R12 ;  /* 0x00000002350e7824 */ /* 0x000fe200078e020c */
[----:B------:R-:W-:Y:S01]  /*1f050*/  PRMT R37, R25, 0x7771, RZ ;  /* 0x0000777119257816 */ /* 0x000fe200000000ff */
[----:B------:R2:W-:Y:S01]  /*1f060*/  STG.E.U8 desc[UR6][R4.64], R39 ;  /* 0x0000002704007986 */ /* 0x0005e2000c101106 */
[----:B------:R-:W-:Y:S01]  /*1f070*/  LEA.HI.X.SX32 R9, R16, R71, 0x1, P2 ;  /* 0x0000004710097211 */ /* 0x000fe200010f0eff */
[----:B0-----:R-:W-:Y:S01]  /*1f080*/  IMAD R16, R47, 0x2, R14 ;  /* 0x000000022f107824 */ /* 0x001fe200078e020e */
[-C--:B------:R-:W-:Y:S01]  /*1f090*/  IADD3 R10, P3, R12, R75.reuse, RZ ;  /* 0x0000004b0c0a7210 */ /* 0x080fe20007f7e0ff */
[----:B------:R0:W-:Y:S02]  /*1f0a0*/  STG.E.U8 desc[UR6][R6.64], R37 ;  /* 0x0000002506007986 */ /* 0x0001e4000c101106 */
[----:B--2---:R-:W-:Y:S01]  /*1f0b0*/  IMAD R18, R43, 0x2, R16 ;  /* 0x000000022b127824 */ /* 0x004fe200078e0210 */
[----:B------:R-:W2:Y:S01]  /*1f0c0*/  LDC R39, c[0x0][0x278] ;  /* 0x00009e00ff277b82 */ /* 0x000ea20000000800 */
[----:B------:R-:W-:-:S02]  /*1f0d0*/  IADD3 R4, P2, R14, R75, RZ ;  /* 0x0000004b0e047210 */ /* 0x000fc40007f5e0ff */
[----:B------:R-:W-:Y:S02]  /*1f0e0*/  PRMT R35, R26, 0x7771, RZ ;  /* 0x000077711a237816 */ /* 0x000fe400000000ff */
[----:B------:R-:W-:-:S03]  /*1f0f0*/  LEA.HI.X.SX32 R11, R12, R71, 0x1, P3 ;  /* 0x000000470c0b7211 */ /* 0x000fc600018f0eff */
[----:B0-----:R-:W0:Y:S01]  /*1f100*/  LDC R37, c[0x0][0x278] ;  /* 0x00009e00ff257b82 */ /* 0x001e220000000800 */
[----:B------:R-:W-:Y:S01]  /*1f110*/  LEA.HI.X.SX32 R5, R14, R71, 0x1, P2 ;  /* 0x000000470e057211 */ /* 0x000fe200010f0eff */
[----:B---3--:R-:W-:Y:S01]  /*1f120*/  IMAD R14, R41, 0x2, R18 ;  /* 0x00000002290e7824 */ /* 0x008fe200078e0212 */
[-C--:B------:R-:W-:Y:S01]  /*1f130*/  IADD3 R12, P3, R16, R75.reuse, RZ ;  /* 0x0000004b100c7210 */ /* 0x080fe20007f7e0ff */
[----:B------:R3:W-:Y:S01]  /*1f140*/  STG.E.U8 desc[UR6][R8.64], R35 ;  /* 0x0000002308007986 */ /* 0x0007e2000c101106 */
[----:B------:R-:W-:Y:S02]  /*1f150*/  IADD3 R6, P2, R18, R75, RZ ;  /* 0x0000004b12067210 */ /* 0x000fe40007f5e0ff */
[-C--:B------:R-:W-:Y:S01]  /*1f160*/  LEA.HI.X.SX32 R13, R16, R71.reuse, 0x1, P3 ;  /* 0x00000047100d7211 */ /* 0x080fe200018f0eff */
[----:B----4-:R-:W-:Y:S01]  /*1f170*/  IMAD R16, R27, 0x2, R14 ;  /* 0x000000021b107824 */ /* 0x010fe200078e020e */
[----:B------:R-:W-:Y:S01]  /*1f180*/  PRMT R31, R24, 0x7772, RZ ;  /* 0x00007772181f7816 */ /* 0x000fe200000000ff */
[----:B------:R4:W-:Y:S01]  /*1f190*/  STG.E.U8 desc[UR6][R10.64], R33 ;  /* 0x000000210a007986 */ /* 0x0009e2000c101106 */
[----:B------:R-:W-:-:S02]  /*1f1a0*/  LEA.HI.X.SX32 R7, R18, R71, 0x1, P2 ;  /* 0x0000004712077211 */ /* 0x000fc400010f0eff */
[----:B---3--:R-:W-:-:S04]  /*1f1b0*/  IADD3 R8, P3, R14, R75, RZ ;  /* 0x0000004b0e087210 */ /* 0x008fc80007f7e0ff */
[----:B------:R-:W-:Y:S01]  /*1f1c0*/  LEA.HI.X.SX32 R9, R14, R71, 0x1, P3 ;  /* 0x000000470e097211 */ /* 0x000fe200018f0eff */
[----:B-1----:R-:W-:Y:S01]  /*1f1d0*/  IMAD R14, R45, 0x2, R16 ;  /* 0x000000022d0e7824 */ /* 0x002fe200078e0210 */
[C---:B----4-:R-:W-:Y:S01]  /*1f1e0*/  IADD3 R10, P2, R16.reuse, R75, RZ ;  /* 0x0000004b100a7210 */ /* 0x050fe20007f5e0ff */
[----:B------:R1:W-:Y:S03]  /*1f1f0*/  STG.E.U8 desc[UR6][R4.64], R31 ;  /* 0x0000001f04007986 */ /* 0x0003e6000c101106 */
[----:B------:R-:W-:Y:S01]  /*1f200*/  LEA.HI.X.SX32 R11, R16, R71, 0x1, P2 ;  /* 0x00000047100b7211 */ /* 0x000fe200010f0eff */
[----:B--2---:R-:W-:Y:S01]  /*1f210*/  IMAD R16, R39, 0x2, R14 ;  /* 0x0000000227107824 */ /* 0x004fe200078e020e */
[----:B------:R-:W2:Y:S01]  /*1f220*/  S2R R243, SR_TID.X ;  /* 0x0000000000f37919 */ /* 0x000ea20000002100 */
[C---:B------:R-:W-:Y:S02]  /*1f230*/  PRMT R19, R25.reuse, 0x7773, RZ ;  /* 0x0000777319137816 */ /* 0x040fe400000000ff */
[----:B------:R-:W-:-:S02]  /*1f240*/  PRMT R29, R25, 0x7772, RZ ;  /* 0x00007772191d7816 */ /* 0x000fc400000000ff */
[----:B-1----:R-:W-:Y:S02]  /*1f250*/  IADD3 R4, P2, R14, R75, RZ ;  /* 0x0000004b0e047210 */ /* 0x002fe40007f5e0ff */
[----:B------:R-:W-:Y:S02]  /*1f260*/  PRMT R25, R26, 0x7772, RZ ;  /* 0x000077721a197816 */ /* 0x000fe400000000ff */
[----:B------:R-:W-:Y:S01]  /*1f270*/  LEA.HI.X.SX32 R5, R14, R71, 0x1, P2 ;  /* 0x000000470e057211 */ /* 0x000fe200010f0eff */
[----:B0-----:R-:W-:Y:S01]  /*1f280*/  IMAD R14, R37, 0x2, R16 ;  /* 0x00000002250e7824 */ /* 0x001fe200078e0210 */
[----:B------:R0:W-:Y:S01]  /*1f290*/  STG.E.U8 desc[UR6][R12.64], R29 ;  /* 0x0000001d0c007986 */ /* 0x0001e2000c101106 */
[----:B------:R-:W-:-:S03]  /*1f2a0*/  PRMT R21, R24, 0x7773, RZ ;  /* 0x0000777318157816 */ /* 0x000fc600000000ff */
[----:B------:R1:W-:Y:S01]  /*1f2b0*/  STG.E.U8 desc[UR6][R6.64], R25 ;  /* 0x0000001906007986 */ /* 0x0003e2000c101106 */
[----:B------:R-:W-:Y:S02]  /*1f2c0*/  PRMT R17, R26, 0x7773, RZ ;  /* 0x000077731a117816 */ /* 0x000fe400000000ff */
[----:B------:R-:W3:Y:S01]  /*1f2d0*/  LDC.64 R26, c[0x0][0x230] ;  /* 0x00008c00ff1a7b82 */ /* 0x000ee20000000a00 */
[-C--:B0-----:R-:W-:Y:S02]  /*1f2e0*/  IADD3 R12, P3, R16, R75.reuse, RZ ;  /* 0x0000004b100c7210 */ /* 0x081fe40007f7e0ff */
[----:B-1----:R-:W-:Y:S01]  /*1f2f0*/  IADD3 R6, P2, R14, R75, RZ ;  /* 0x0000004b0e067210 */ /* 0x002fe20007f5e0ff */
[----:B------:R-:W0:Y:S01]  /*1f300*/  S2R R241, SR_CTAID.X ;  /* 0x0000000000f17919 */ /* 0x000e220000002500 */
[-C--:B------:R-:W-:Y:S02]  /*1f310*/  LEA.HI.X.SX32 R13, R16, R71.reuse, 0x1, P3 ;  /* 0x00000047100d7211 */ /* 0x080fe400018f0eff */
[----:B------:R-:W-:Y:S01]  /*1f320*/  LEA.HI.X.SX32 R7, R14, R71, 0x1, P2 ;  /* 0x000000470e077211 */ /* 0x000fe200010f0eff */
[----:B------:R-:W-:Y:S04]  /*1f330*/  STG.E.U8 desc[UR6][R8.64], R23 ;  /* 0x0000001708007986 */ /* 0x000fe8000c101106 */
[----:B------:R1:W-:Y:S04]  /*1f340*/  STG.E.U8 desc[UR6][R10.64], R21 ;  /* 0x000000150a007986 */ /* 0x0003e8000c101106 */
[----:B------:R4:W-:Y:S04]  /*1f350*/  STG.E.U8 desc[UR6][R4.64], R19 ;  /* 0x0000001304007986 */ /* 0x0009e8000c101106 */
[----:B------:R4:W-:Y:S04]  /*1f360*/  STG.E.U8 desc[UR6][R12.64], R17 ;  /* 0x000000110c007986 */ /* 0x0009e8000c101106 */
[----:B------:R4:W-:Y:S01]  /*1f370*/  STG.E.U8 desc[UR6][R6.64], R15 ;  /* 0x0000000f06007986 */ /* 0x0009e2000c101106 */
[----:B-1----:R-:W-:-:S02]  /*1f380*/  FSEL R10, R245, -INF , P1 ;  /* 0xff800000f50a7808 */ /* 0x002fc40000800000 */
[----:B------:R-:W-:-:S03]  /*1f390*/  FSEL R9, R0, -INF , P0 ;  /* 0xff80000000097808 */ /* 0x000fc60000000000 */
[----:B------:R-:W-:Y:S01]  /*1f3a0*/  FFMA R10, R10, 0.69314718246459960938, R3 ;  /* 0x3f3172180a0a7823 */ /* 0x000fe20000000003 */
[----:B--2---:R-:W-:Y:S02]  /*1f3b0*/  IMAD.SHL.U32 R3, R243, 0x2, RZ ;  /* 0x00000002f3037824 */ /* 0x004fe400078e00ff */
[----:B------:R-:W-:-:S03]  /*1f3c0*/  FFMA R11, R9, 0.69314718246459960938, R2 ;  /* 0x3f317218090b7823 */ /* 0x000fc60000000002 */
[----:B------:R-:W-:Y:S01]  /*1f3d0*/  LOP3.LUT R2, R3, 0x1f8, RZ, 0xc0, !PT ;  /* 0x000001f803027812 */ /* 0x000fe200078ec0ff */
[----:B------:R-:W-:Y:S01]  /*1f3e0*/  BAR.SYNC.DEFER_BLOCKING 0x0 ;  /* 0x0000000000007b1d */ /* 0x000fe20000010000 */
[----:B0-----:R-:W-:Y:S01]  /*1f3f0*/  IMAD.SHL.U32 R241, R241, 0x80, RZ ;  /* 0x00000080f1f17824 */ /* 0x001fe200078e00ff */
[----:B------:R-:W-:-:S04]  /*1f400*/  UIMAD UR4, UR8, UR4, URZ ;  /* 0x00000004080472a4 */ /* 0x000fc8000f8e023f */
[----:B------:R-:W-:Y:S01]  /*1f410*/  LOP3.LUT R241, R241, 0x7f, R243, 0xf8, !PT ;  /* 0x0000007ff1f17812 */ /* 0x000fe200078ef8f3 */
[----:B------:R-:W-:-:S04]  /*1f420*/  USHF.L.U32 UR5, UR4, 0x2, URZ ;  /* 0x0000000204057899 */ /* 0x000fc8000800063f */
[----:B------:R-:W-:Y:S01]  /*1f430*/  IMAD.SHL.U32 R23, R241, 0x4, RZ ;  /* 0x00000004f1177824 */ /* 0x000fe200078e00ff */
[----:B------:R4:W-:Y:S01]  /*1f440*/  STS.64 [R2+UR60], R10 ;  /* 0x0000000a02007988 */ /* 0x0009e20008000a3c */
[----:B------:R-:W-:Y:S03]  /*1f450*/  BAR.SYNC.DEFER_BLOCKING 0x0 ;  /* 0x0000000000007b1d */ /* 0x000fe60000010000 */
[----:B---3--:R-:W-:Y:S01]  /*1f460*/  IADD3 R8, P0, P1, R23, UR5, R26 ;  /* 0x0000000517087c10 */ /* 0x008fe2000f91e01a */
[----:B------:R-:W-:Y:S01]  /*1f470*/  UIMAD.WIDE UR4, UR4, 0x4, URZ ;  /* 0x00000004040478a5 */ /* 0x000fe2000f8e023f */
[----:B------:R-:W-:-:S05]  /*1f480*/  IMAD.HI R0, R241, 0x4, RZ ;  /* 0x00000004f1007827 */ /* 0x000fca00078e02ff */
[----:B------:R-:W-:Y:S01]  /*1f490*/  IADD3.X R9, R0, UR5, R27, P0, P1 ;  /* 0x0000000500097c10 */ /* 0x000fe200087e241b */
[----:B----4-:R-:W-:Y:S06]  /*1f4a0*/  @P5 EXIT ;  /* 0x000000000000594d */ /* 0x010fec0003800000 */
[----:B------:R-:W2:Y:S04]  /*1f4b0*/  LDL.LU R241, [R1+0x18] ;  /* 0x0000180001f17983 */ /* 0x000ea80000300800 */
[----:B--2---:R-:W0:Y:S04]  /*1f4c0*/  LDS R3, [R241] ;  /* 0x00000000f1037984 */ /* 0x004e280000000800 */
[----:B0-----:R-:W-:Y:S01]  /*1f4d0*/  STG.E desc[UR6][R8.64], R3 ;  /* 0x0000000308007986 */ /* 0x001fe2000c101906 */
[----:B------:R-:W-:Y:S05]  /*1f4e0*/  EXIT ;  /* 0x000000000000794d */ /* 0x000fea0003800000 */
.L_x_2:
[----:B------:R-:W-:-:S00]  /*1f4f0*/  BRA `(.L_x_2) ;  /* 0xfffffffc00fc7947 */ /* 0x000fc0000383ffff */
[----:B------:R-:W-:-:S00]  /*1f500*/  NOP ;  /* 0x0000000000007918 */ /* 0x000fc00000000000 */
[----:B------:R-:W-:-:S00]  /*1f510*/  NOP ;  /* 0x0000000000007918 */ /* 0x000fc00000000000 */
[----:B------:R-:W-:-:S00]  /*1f520*/  NOP ;  /* 0x0000000000007918 */ /* 0x000fc00000000000 */
[----:B------:R-:W-:-:S00]  /*1f530*/  NOP ;  /* 0x0000000000007918 */ /* 0x000fc00000000000 */
[----:B------:R-:W-:-:S00]  /*1f540*/  NOP ;  /* 0x0000000000007918 */ /* 0x000fc00000000000 */
[----:B------:R-:W-:-:S00]  /*1f550*/  NOP ;  /* 0x0000000000007918 */ /* 0x000fc00000000000 */
[----:B------:R-:W-:-:S00]  /*1f560*/  NOP ;  /* 0x0000000000007918 */ /* 0x000fc00000000000 */
[----:B------:R-:W-:-:S00]  /*1f570*/  NOP ;  /* 0x0000000000007918 */ /* 0x000fc00000000000 */
.L_x_3:


//--------------------- .nv.global.init           --------------------------
	.section	.nv.global.init,"aw",@progbits
.nv.global.init:
	.type		_$_str,@object
	.size		_$_str,(.L_0 - _$_str)
_$_str:
        /*0000*/ 	.byte	0x5f, 0x5f, 0x43, 0x55, 0x44, 0x41, 0x5f, 0x46, 0x54, 0x5a, 0x00
.L_0:


//--------------------- .nv.shared.attn_fwd       --------------------------
	.section	.nv.shared.attn_fwd,"aw",@nobits
	.sectionflags	@""
	.align	16
	.zero		1024


//--------------------- .nv.shared.reserved.0     --------------------------
	.section	.nv.shared.reserved.0,"aw",@nobits
	.weak		__nv_reservedSMEM_offset_0_alias
	.size		__nv_reservedSMEM_offset_0_alias, 0, 0
	.other		__nv_reservedSMEM_offset_0_alias,@"STO_CUDA_RESERVED_SHARED STV_DEFAULT"
__nv_reservedSMEM_offset_0_alias:
	.zero		0


//--------------------- .nv.constant0.attn_fwd    --------------------------
	.section	.nv.constant0.attn_fwd,"a",@progbits
	.sectionflags	@""
	.align	4
.nv.constant0.attn_fwd:
	.zero		664


//--------------------- SYMBOLS --------------------------

	.type		.nv.reservedSmem.offset0,@object
	.size		.nv.reservedSmem.offset0,0x4
